//
// Generated by NVIDIA NVVM Compiler
//
// Compiler Build ID: CL-36424714
// Cuda compilation tools, release 13.0, V13.0.88
// Based on NVVM 20.0.0
//

.version 9.0
.target sm_100
.address_size 64

	// .globl	_ZN3cub18CUB_300001_SM_10006detail11EmptyKernelIvEEvv
// _ZZN3cub18CUB_300001_SM_10006detail9transform23transform_kernel_ublkcpINS2_19async_copy_policy_tILi128EEEiN4cuda3std3__410multipliesIfEEN6thrust24THRUST_300001_SM_1000_NS6detail15normal_iteratorINSC_10device_ptrIfEEEEJffEEEvT0_iT1_T2_DpNS2_16aligned_base_ptrIT3_EEE3bar has been demoted
// _ZZN3cub18CUB_300001_SM_10006detail9transform23transform_kernel_ublkcpINS2_19async_copy_policy_tILi128EEElN4cuda3std3__410multipliesIfEEN6thrust24THRUST_300001_SM_1000_NS6detail15normal_iteratorINSC_10device_ptrIfEEEEJffEEEvT0_iT1_T2_DpNS2_16aligned_base_ptrIT3_EEE3bar has been demoted
// _ZZN3cub18CUB_300001_SM_10006detail9transform23transform_kernel_ublkcpINS2_19async_copy_policy_tILi128EEEiN4cuda3std3__44plusIfEEN6thrust24THRUST_300001_SM_1000_NS6detail15normal_iteratorINSC_10device_ptrIfEEEEJffEEEvT0_iT1_T2_DpNS2_16aligned_base_ptrIT3_EEE3bar has been demoted
// _ZZN3cub18CUB_300001_SM_10006detail9transform23transform_kernel_ublkcpINS2_19async_copy_policy_tILi128EEElN4cuda3std3__44plusIfEEN6thrust24THRUST_300001_SM_1000_NS6detail15normal_iteratorINSC_10device_ptrIfEEEEJffEEEvT0_iT1_T2_DpNS2_16aligned_base_ptrIT3_EEE3bar has been demoted
.global .align 1 .b8 _ZN34_INTERNAL_9327446d_4_k_cu_54babb5d4cuda3std3__45__cpo5beginE[1];
.global .align 1 .b8 _ZN34_INTERNAL_9327446d_4_k_cu_54babb5d4cuda3std3__45__cpo3endE[1];
.global .align 1 .b8 _ZN34_INTERNAL_9327446d_4_k_cu_54babb5d4cuda3std3__45__cpo6cbeginE[1];
.global .align 1 .b8 _ZN34_INTERNAL_9327446d_4_k_cu_54babb5d4cuda3std3__45__cpo4cendE[1];
.global .align 1 .b8 _ZN34_INTERNAL_9327446d_4_k_cu_54babb5d4cuda3std3__45__cpo6rbeginE[1];
.global .align 1 .b8 _ZN34_INTERNAL_9327446d_4_k_cu_54babb5d4cuda3std3__45__cpo4rendE[1];
.global .align 1 .b8 _ZN34_INTERNAL_9327446d_4_k_cu_54babb5d4cuda3std3__45__cpo7crbeginE[1];
.global .align 1 .b8 _ZN34_INTERNAL_9327446d_4_k_cu_54babb5d4cuda3std3__45__cpo5crendE[1];
.global .align 1 .b8 _ZN34_INTERNAL_9327446d_4_k_cu_54babb5d4cuda3std3__436_GLOBAL__N__9327446d_4_k_cu_54babb5d6ignoreE[1];
.global .align 1 .b8 _ZN34_INTERNAL_9327446d_4_k_cu_54babb5d4cuda3std3__419piecewise_constructE[1];
.global .align 1 .b8 _ZN34_INTERNAL_9327446d_4_k_cu_54babb5d4cuda3std3__48in_placeE[1];
.global .align 1 .b8 _ZN34_INTERNAL_9327446d_4_k_cu_54babb5d4cuda3std3__420unreachable_sentinelE[1];
.global .align 1 .b8 _ZN34_INTERNAL_9327446d_4_k_cu_54babb5d4cuda3std3__47nulloptE[1];
.global .align 1 .b8 _ZN34_INTERNAL_9327446d_4_k_cu_54babb5d4cuda3std3__48unexpectE[1];
.global .align 1 .b8 _ZN34_INTERNAL_9327446d_4_k_cu_54babb5d4cuda3std6ranges3__45__cpo4swapE[1];
.global .align 1 .b8 _ZN34_INTERNAL_9327446d_4_k_cu_54babb5d4cuda3std6ranges3__45__cpo9iter_moveE[1];
.global .align 1 .b8 _ZN34_INTERNAL_9327446d_4_k_cu_54babb5d4cuda3std6ranges3__45__cpo5beginE[1];
.global .align 1 .b8 _ZN34_INTERNAL_9327446d_4_k_cu_54babb5d4cuda3std6ranges3__45__cpo3endE[1];
.global .align 1 .b8 _ZN34_INTERNAL_9327446d_4_k_cu_54babb5d4cuda3std6ranges3__45__cpo6cbeginE[1];
.global .align 1 .b8 _ZN34_INTERNAL_9327446d_4_k_cu_54babb5d4cuda3std6ranges3__45__cpo4cendE[1];
.global .align 1 .b8 _ZN34_INTERNAL_9327446d_4_k_cu_54babb5d4cuda3std6ranges3__45__cpo7advanceE[1];
.global .align 1 .b8 _ZN34_INTERNAL_9327446d_4_k_cu_54babb5d4cuda3std6ranges3__45__cpo9iter_swapE[1];
.global .align 1 .b8 _ZN34_INTERNAL_9327446d_4_k_cu_54babb5d4cuda3std6ranges3__45__cpo4nextE[1];
.global .align 1 .b8 _ZN34_INTERNAL_9327446d_4_k_cu_54babb5d4cuda3std6ranges3__45__cpo4prevE[1];
.global .align 1 .b8 _ZN34_INTERNAL_9327446d_4_k_cu_54babb5d4cuda3std6ranges3__45__cpo4dataE[1];
.global .align 1 .b8 _ZN34_INTERNAL_9327446d_4_k_cu_54babb5d4cuda3std6ranges3__45__cpo5cdataE[1];
.global .align 1 .b8 _ZN34_INTERNAL_9327446d_4_k_cu_54babb5d4cuda3std6ranges3__45__cpo4sizeE[1];
.global .align 1 .b8 _ZN34_INTERNAL_9327446d_4_k_cu_54babb5d4cuda3std6ranges3__45__cpo5ssizeE[1];
.global .align 1 .b8 _ZN34_INTERNAL_9327446d_4_k_cu_54babb5d4cuda3std6ranges3__45__cpo8distanceE[1];
.global .align 1 .b8 _ZN34_INTERNAL_9327446d_4_k_cu_54babb5d6thrust24THRUST_300001_SM_1000_NS8cuda_cub3parE[1];
.global .align 1 .b8 _ZN34_INTERNAL_9327446d_4_k_cu_54babb5d6thrust24THRUST_300001_SM_1000_NS8cuda_cub10par_nosyncE[1];
.global .align 1 .b8 _ZN34_INTERNAL_9327446d_4_k_cu_54babb5d6thrust24THRUST_300001_SM_1000_NS6system6detail10sequential3seqE[1];
.global .align 1 .b8 _ZN34_INTERNAL_9327446d_4_k_cu_54babb5d6thrust24THRUST_300001_SM_1000_NS12placeholders2_1E[1];
.global .align 1 .b8 _ZN34_INTERNAL_9327446d_4_k_cu_54babb5d6thrust24THRUST_300001_SM_1000_NS12placeholders2_2E[1];
.global .align 1 .b8 _ZN34_INTERNAL_9327446d_4_k_cu_54babb5d6thrust24THRUST_300001_SM_1000_NS12placeholders2_3E[1];
.global .align 1 .b8 _ZN34_INTERNAL_9327446d_4_k_cu_54babb5d6thrust24THRUST_300001_SM_1000_NS12placeholders2_4E[1];
.global .align 1 .b8 _ZN34_INTERNAL_9327446d_4_k_cu_54babb5d6thrust24THRUST_300001_SM_1000_NS12placeholders2_5E[1];
.global .align 1 .b8 _ZN34_INTERNAL_9327446d_4_k_cu_54babb5d6thrust24THRUST_300001_SM_1000_NS12placeholders2_6E[1];
.global .align 1 .b8 _ZN34_INTERNAL_9327446d_4_k_cu_54babb5d6thrust24THRUST_300001_SM_1000_NS12placeholders2_7E[1];
.global .align 1 .b8 _ZN34_INTERNAL_9327446d_4_k_cu_54babb5d6thrust24THRUST_300001_SM_1000_NS12placeholders2_8E[1];
.global .align 1 .b8 _ZN34_INTERNAL_9327446d_4_k_cu_54babb5d6thrust24THRUST_300001_SM_1000_NS12placeholders2_9E[1];
.global .align 1 .b8 _ZN34_INTERNAL_9327446d_4_k_cu_54babb5d6thrust24THRUST_300001_SM_1000_NS12placeholders3_10E[1];
.global .align 1 .b8 _ZN34_INTERNAL_9327446d_4_k_cu_54babb5d6thrust24THRUST_300001_SM_1000_NS3seqE[1];
.extern .shared .align 128 .b8 _ZN3cub18CUB_300001_SM_10006detail9transform4smemE[];

.visible .entry _ZN3cub18CUB_300001_SM_10006detail11EmptyKernelIvEEvv()
{


	ret;

}
	// .globl	_ZN3cub18CUB_300001_SM_10006detail9transform16transform_kernelINS2_10policy_hubILb1EN4cuda3std3__45tupleIJN6thrust24THRUST_300001_SM_1000_NS6detail15normal_iteratorINSA_10device_ptrIfEEEESF_EEEE10policy1000Ei13saxpy_functorSF_JPfSK_EEEvT0_iT1_T2_DpNS2_10kernel_argIT3_EE
.visible .entry _ZN3cub18CUB_300001_SM_10006detail9transform16transform_kernelINS2_10policy_hubILb1EN4cuda3std3__45tupleIJN6thrust24THRUST_300001_SM_1000_NS6detail15normal_iteratorINSA_10device_ptrIfEEEESF_EEEE10policy1000Ei13saxpy_functorSF_JPfSK_EEEvT0_iT1_T2_DpNS2_10kernel_argIT3_EE(
	.param .u32 _ZN3cub18CUB_300001_SM_10006detail9transform16transform_kernelINS2_10policy_hubILb1EN4cuda3std3__45tupleIJN6thrust24THRUST_300001_SM_1000_NS6detail15normal_iteratorINSA_10device_ptrIfEEEESF_EEEE10policy1000Ei13saxpy_functorSF_JPfSK_EEEvT0_iT1_T2_DpNS2_10kernel_argIT3_EE_param_0,
	.param .u32 _ZN3cub18CUB_300001_SM_10006detail9transform16transform_kernelINS2_10policy_hubILb1EN4cuda3std3__45tupleIJN6thrust24THRUST_300001_SM_1000_NS6detail15normal_iteratorINSA_10device_ptrIfEEEESF_EEEE10policy1000Ei13saxpy_functorSF_JPfSK_EEEvT0_iT1_T2_DpNS2_10kernel_argIT3_EE_param_1,
	.param .align 4 .b8 _ZN3cub18CUB_300001_SM_10006detail9transform16transform_kernelINS2_10policy_hubILb1EN4cuda3std3__45tupleIJN6thrust24THRUST_300001_SM_1000_NS6detail15normal_iteratorINSA_10device_ptrIfEEEESF_EEEE10policy1000Ei13saxpy_functorSF_JPfSK_EEEvT0_iT1_T2_DpNS2_10kernel_argIT3_EE_param_2[4],
	.param .align 8 .b8 _ZN3cub18CUB_300001_SM_10006detail9transform16transform_kernelINS2_10policy_hubILb1EN4cuda3std3__45tupleIJN6thrust24THRUST_300001_SM_1000_NS6detail15normal_iteratorINSA_10device_ptrIfEEEESF_EEEE10policy1000Ei13saxpy_functorSF_JPfSK_EEEvT0_iT1_T2_DpNS2_10kernel_argIT3_EE_param_3[8],
	.param .align 8 .b8 _ZN3cub18CUB_300001_SM_10006detail9transform16transform_kernelINS2_10policy_hubILb1EN4cuda3std3__45tupleIJN6thrust24THRUST_300001_SM_1000_NS6detail15normal_iteratorINSA_10device_ptrIfEEEESF_EEEE10policy1000Ei13saxpy_functorSF_JPfSK_EEEvT0_iT1_T2_DpNS2_10kernel_argIT3_EE_param_4[16],
	.param .align 8 .b8 _ZN3cub18CUB_300001_SM_10006detail9transform16transform_kernelINS2_10policy_hubILb1EN4cuda3std3__45tupleIJN6thrust24THRUST_300001_SM_1000_NS6detail15normal_iteratorINSA_10device_ptrIfEEEESF_EEEE10policy1000Ei13saxpy_functorSF_JPfSK_EEEvT0_iT1_T2_DpNS2_10kernel_argIT3_EE_param_5[16]
)
.maxntid 128
{
	.reg .pred 	%p<38>;
	.reg .b32 	%r<81>;
	.reg .b32 	%f<93>;
	.reg .b64 	%rd<97>;

	ld.param.f32 	%f2, [_ZN3cub18CUB_300001_SM_10006detail9transform16transform_kernelINS2_10policy_hubILb1EN4cuda3std3__45tupleIJN6thrust24THRUST_300001_SM_1000_NS6detail15normal_iteratorINSA_10device_ptrIfEEEESF_EEEE10policy1000Ei13saxpy_functorSF_JPfSK_EEEvT0_iT1_T2_DpNS2_10kernel_argIT3_EE_param_2];
	ld.param.u32 	%r45, [_ZN3cub18CUB_300001_SM_10006detail9transform16transform_kernelINS2_10policy_hubILb1EN4cuda3std3__45tupleIJN6thrust24THRUST_300001_SM_1000_NS6detail15normal_iteratorINSA_10device_ptrIfEEEESF_EEEE10policy1000Ei13saxpy_functorSF_JPfSK_EEEvT0_iT1_T2_DpNS2_10kernel_argIT3_EE_param_0];
	ld.param.u64 	%rd27, [_ZN3cub18CUB_300001_SM_10006detail9transform16transform_kernelINS2_10policy_hubILb1EN4cuda3std3__45tupleIJN6thrust24THRUST_300001_SM_1000_NS6detail15normal_iteratorINSA_10device_ptrIfEEEESF_EEEE10policy1000Ei13saxpy_functorSF_JPfSK_EEEvT0_iT1_T2_DpNS2_10kernel_argIT3_EE_param_5];
	ld.param.u64 	%rd25, [_ZN3cub18CUB_300001_SM_10006detail9transform16transform_kernelINS2_10policy_hubILb1EN4cuda3std3__45tupleIJN6thrust24THRUST_300001_SM_1000_NS6detail15normal_iteratorINSA_10device_ptrIfEEEESF_EEEE10policy1000Ei13saxpy_functorSF_JPfSK_EEEvT0_iT1_T2_DpNS2_10kernel_argIT3_EE_param_4];
	ld.param.u64 	%rd29, [_ZN3cub18CUB_300001_SM_10006detail9transform16transform_kernelINS2_10policy_hubILb1EN4cuda3std3__45tupleIJN6thrust24THRUST_300001_SM_1000_NS6detail15normal_iteratorINSA_10device_ptrIfEEEESF_EEEE10policy1000Ei13saxpy_functorSF_JPfSK_EEEvT0_iT1_T2_DpNS2_10kernel_argIT3_EE_param_3];
	ld.param.u32 	%r44, [_ZN3cub18CUB_300001_SM_10006detail9transform16transform_kernelINS2_10policy_hubILb1EN4cuda3std3__45tupleIJN6thrust24THRUST_300001_SM_1000_NS6detail15normal_iteratorINSA_10device_ptrIfEEEESF_EEEE10policy1000Ei13saxpy_functorSF_JPfSK_EEEvT0_iT1_T2_DpNS2_10kernel_argIT3_EE_param_1];
	cvta.to.global.u64 	%rd1, %rd29;
	cvta.to.global.u64 	%rd2, %rd25;
	cvta.to.global.u64 	%rd3, %rd27;
	shl.b32 	%r1, %r44, 7;
	mov.u32 	%r46, %ctaid.x;
	mul.lo.s32 	%r2, %r1, %r46;
	sub.s32 	%r3, %r45, %r2;
	min.s32 	%r4, %r1, %r3;
	shl.b32 	%r5, %r4, 2;
	mov.u32 	%r6, %tid.x;
	shl.b32 	%r71, %r6, 7;
	setp.ge.s32 	%p1, %r71, %r5;
	@%p1 bra 	$L__BB1_5;
	mul.wide.u32 	%rd4, %r6, 128;
	add.s64 	%rd30, %rd2, %rd4;
	mul.wide.s32 	%rd5, %r2, 4;
	add.s64 	%rd94, %rd30, %rd5;
	mov.u32 	%r70, %r71;
$L__BB1_2:
	.pragma "nounroll";
	// begin inline asm
	prefetch.global.L2 [%rd94];
	// end inline asm
	add.s32 	%r70, %r70, 16384;
	add.s64 	%rd94, %rd94, 16384;
	setp.lt.s32 	%p2, %r70, %r5;
	@%p2 bra 	$L__BB1_2;
	add.s64 	%rd32, %rd3, %rd4;
	add.s64 	%rd95, %rd32, %rd5;
$L__BB1_4:
	.pragma "nounroll";
	// begin inline asm
	prefetch.global.L2 [%rd95];
	// end inline asm
	add.s32 	%r71, %r71, 16384;
	add.s64 	%rd95, %rd95, 16384;
	setp.lt.s32 	%p3, %r71, %r5;
	@%p3 bra 	$L__BB1_4;
$L__BB1_5:
	mul.wide.s32 	%rd96, %r2, 4;
	add.s64 	%rd12, %rd2, %rd96;
	add.s64 	%rd13, %rd3, %rd96;
	add.s64 	%rd14, %rd1, %rd96;
	setp.gt.s32 	%p4, %r1, %r3;
	@%p4 bra 	$L__BB1_18;
	setp.lt.s32 	%p5, %r44, 1;
	@%p5 bra 	$L__BB1_59;
	setp.lt.u32 	%p6, %r44, 8;
	mov.b32 	%r79, 0;
	@%p6 bra 	$L__BB1_10;
	and.b32  	%r48, %r44, 2147483640;
	neg.s32 	%r73, %r48;
	mul.wide.u32 	%rd35, %r6, 4;
	add.s64 	%rd15, %rd1, %rd35;
	add.s64 	%rd36, %rd96, 1536;
	add.s64 	%rd17, %rd2, %rd36;
	add.s32 	%r72, %r6, 128;
	add.s64 	%rd18, %rd3, %rd36;
	add.s64 	%rd19, %rd1, %rd36;
$L__BB1_9:
	.pragma "nounroll";
	and.b32  	%r79, %r44, 2147483640;
	mul.wide.s32 	%rd37, %r72, 4;
	add.s64 	%rd38, %rd17, %rd37;
	add.s64 	%rd39, %rd18, %rd37;
	add.s64 	%rd40, %rd19, %rd37;
	cvta.to.global.u64 	%rd41, %rd25;
	mul.wide.u32 	%rd42, %r6, 4;
	add.s64 	%rd43, %rd41, %rd42;
	add.s64 	%rd44, %rd43, %rd96;
	cvta.to.global.u64 	%rd45, %rd27;
	add.s64 	%rd46, %rd45, %rd42;
	add.s64 	%rd47, %rd46, %rd96;
	ld.global.f32 	%f3, [%rd44];
	ld.global.f32 	%f4, [%rd47];
	fma.rn.f32 	%f5, %f2, %f3, %f4;
	add.s64 	%rd48, %rd15, %rd96;
	st.global.f32 	[%rd48], %f5;
	ld.global.f32 	%f6, [%rd38+-1536];
	ld.global.f32 	%f7, [%rd39+-1536];
	fma.rn.f32 	%f8, %f2, %f6, %f7;
	st.global.f32 	[%rd40+-1536], %f8;
	ld.global.f32 	%f9, [%rd38+-1024];
	ld.global.f32 	%f10, [%rd39+-1024];
	fma.rn.f32 	%f11, %f2, %f9, %f10;
	st.global.f32 	[%rd40+-1024], %f11;
	ld.global.f32 	%f12, [%rd38+-512];
	ld.global.f32 	%f13, [%rd39+-512];
	fma.rn.f32 	%f14, %f2, %f12, %f13;
	st.global.f32 	[%rd40+-512], %f14;
	ld.global.f32 	%f15, [%rd38];
	ld.global.f32 	%f16, [%rd39];
	fma.rn.f32 	%f17, %f2, %f15, %f16;
	st.global.f32 	[%rd40], %f17;
	ld.global.f32 	%f18, [%rd38+512];
	ld.global.f32 	%f19, [%rd39+512];
	fma.rn.f32 	%f20, %f2, %f18, %f19;
	st.global.f32 	[%rd40+512], %f20;
	ld.global.f32 	%f21, [%rd38+1024];
	ld.global.f32 	%f22, [%rd39+1024];
	fma.rn.f32 	%f23, %f2, %f21, %f22;
	st.global.f32 	[%rd40+1024], %f23;
	ld.global.f32 	%f24, [%rd38+1536];
	ld.global.f32 	%f25, [%rd39+1536];
	fma.rn.f32 	%f26, %f2, %f24, %f25;
	st.global.f32 	[%rd40+1536], %f26;
	add.s32 	%r73, %r73, 8;
	add.s64 	%rd96, %rd96, 4096;
	add.s32 	%r72, %r72, 1024;
	setp.eq.s32 	%p7, %r73, 0;
	@%p7 bra 	$L__BB1_10;
	bra.uni 	$L__BB1_9;
$L__BB1_10:
	and.b32  	%r38, %r44, 7;
	setp.eq.s32 	%p8, %r38, 0;
	@%p8 bra 	$L__BB1_59;
	and.b32  	%r39, %r44, 3;
	setp.lt.u32 	%p9, %r38, 4;
	@%p9 bra 	$L__BB1_13;
	shl.b32 	%r49, %r79, 7;
	add.s32 	%r50, %r49, %r6;
	mul.wide.s32 	%rd49, %r50, 4;
	add.s64 	%rd50, %rd12, %rd49;
	add.s64 	%rd51, %rd13, %rd49;
	ld.global.f32 	%f27, [%rd50];
	ld.global.f32 	%f28, [%rd51];
	fma.rn.f32 	%f29, %f2, %f27, %f28;
	add.s64 	%rd52, %rd14, %rd49;
	st.global.f32 	[%rd52], %f29;
	ld.global.f32 	%f30, [%rd50+512];
	ld.global.f32 	%f31, [%rd51+512];
	fma.rn.f32 	%f32, %f2, %f30, %f31;
	st.global.f32 	[%rd52+512], %f32;
	ld.global.f32 	%f33, [%rd50+1024];
	ld.global.f32 	%f34, [%rd51+1024];
	fma.rn.f32 	%f35, %f2, %f33, %f34;
	st.global.f32 	[%rd52+1024], %f35;
	ld.global.f32 	%f36, [%rd50+1536];
	ld.global.f32 	%f37, [%rd51+1536];
	fma.rn.f32 	%f38, %f2, %f36, %f37;
	st.global.f32 	[%rd52+1536], %f38;
	add.s32 	%r79, %r79, 4;
$L__BB1_13:
	setp.eq.s32 	%p10, %r39, 0;
	@%p10 bra 	$L__BB1_59;
	setp.eq.s32 	%p11, %r39, 1;
	@%p11 bra 	$L__BB1_16;
	shl.b32 	%r51, %r79, 7;
	add.s32 	%r52, %r51, %r6;
	mul.wide.s32 	%rd53, %r52, 4;
	add.s64 	%rd54, %rd12, %rd53;
	add.s64 	%rd55, %rd13, %rd53;
	ld.global.f32 	%f39, [%rd54];
	ld.global.f32 	%f40, [%rd55];
	fma.rn.f32 	%f41, %f2, %f39, %f40;
	add.s64 	%rd56, %rd14, %rd53;
	st.global.f32 	[%rd56], %f41;
	ld.global.f32 	%f42, [%rd54+512];
	ld.global.f32 	%f43, [%rd55+512];
	fma.rn.f32 	%f44, %f2, %f42, %f43;
	st.global.f32 	[%rd56+512], %f44;
	add.s32 	%r79, %r79, 2;
$L__BB1_16:
	and.b32  	%r53, %r44, 1;
	setp.eq.b32 	%p12, %r53, 1;
	not.pred 	%p13, %p12;
	@%p13 bra 	$L__BB1_59;
	shl.b32 	%r54, %r79, 7;
	add.s32 	%r55, %r54, %r6;
	mul.wide.s32 	%rd57, %r55, 4;
	add.s64 	%rd58, %rd12, %rd57;
	add.s64 	%rd59, %rd13, %rd57;
	ld.global.f32 	%f45, [%rd58];
	ld.global.f32 	%f46, [%rd59];
	fma.rn.f32 	%f47, %f2, %f45, %f46;
	add.s64 	%rd60, %rd14, %rd57;
	st.global.f32 	[%rd60], %f47;
	bra.uni 	$L__BB1_59;
$L__BB1_18:
	setp.lt.s32 	%p14, %r44, 1;
	@%p14 bra 	$L__BB1_59;
	and.b32  	%r14, %r44, 7;
	setp.lt.u32 	%p15, %r44, 8;
	mov.b32 	%r75, 0;
	@%p15 bra 	$L__BB1_38;
	and.b32  	%r75, %r44, 2147483640;
	mov.b32 	%r74, 0;
$L__BB1_21:
	.pragma "nounroll";
	shl.b32 	%r58, %r74, 7;
	add.s32 	%r22, %r58, %r6;
	setp.ge.s32 	%p16, %r22, %r4;
	@%p16 bra 	$L__BB1_23;
	mul.wide.u32 	%rd61, %r22, 4;
	add.s64 	%rd62, %rd12, %rd61;
	add.s64 	%rd63, %rd13, %rd61;
	ld.global.f32 	%f48, [%rd62];
	ld.global.f32 	%f49, [%rd63];
	fma.rn.f32 	%f50, %f2, %f48, %f49;
	add.s64 	%rd64, %rd14, %rd61;
	st.global.f32 	[%rd64], %f50;
$L__BB1_23:
	add.s32 	%r59, %r22, 128;
	setp.ge.s32 	%p17, %r59, %r4;
	mul.wide.s32 	%rd65, %r59, 4;
	add.s64 	%rd22, %rd12, %rd65;
	add.s64 	%rd23, %rd13, %rd65;
	add.s64 	%rd24, %rd14, %rd65;
	@%p17 bra 	$L__BB1_25;
	ld.global.f32 	%f51, [%rd22];
	ld.global.f32 	%f52, [%rd23];
	fma.rn.f32 	%f53, %f2, %f51, %f52;
	st.global.f32 	[%rd24], %f53;
$L__BB1_25:
	add.s32 	%r60, %r22, 256;
	setp.ge.s32 	%p18, %r60, %r4;
	@%p18 bra 	$L__BB1_27;
	ld.global.f32 	%f54, [%rd22+512];
	ld.global.f32 	%f55, [%rd23+512];
	fma.rn.f32 	%f56, %f2, %f54, %f55;
	st.global.f32 	[%rd24+512], %f56;
$L__BB1_27:
	add.s32 	%r61, %r22, 384;
	setp.ge.s32 	%p19, %r61, %r4;
	@%p19 bra 	$L__BB1_29;
	ld.global.f32 	%f57, [%rd22+1024];
	ld.global.f32 	%f58, [%rd23+1024];
	fma.rn.f32 	%f59, %f2, %f57, %f58;
	st.global.f32 	[%rd24+1024], %f59;
$L__BB1_29:
	add.s32 	%r62, %r22, 512;
	setp.ge.s32 	%p20, %r62, %r4;
	@%p20 bra 	$L__BB1_31;
	ld.global.f32 	%f60, [%rd22+1536];
	ld.global.f32 	%f61, [%rd23+1536];
	fma.rn.f32 	%f62, %f2, %f60, %f61;
	st.global.f32 	[%rd24+1536], %f62;
$L__BB1_31:
	add.s32 	%r63, %r22, 640;
	setp.ge.s32 	%p21, %r63, %r4;
	@%p21 bra 	$L__BB1_33;
	ld.global.f32 	%f63, [%rd22+2048];
	ld.global.f32 	%f64, [%rd23+2048];
	fma.rn.f32 	%f65, %f2, %f63, %f64;
	st.global.f32 	[%rd24+2048], %f65;
$L__BB1_33:
	add.s32 	%r64, %r22, 768;
	setp.ge.s32 	%p22, %r64, %r4;
	@%p22 bra 	$L__BB1_35;
	ld.global.f32 	%f66, [%rd22+2560];
	ld.global.f32 	%f67, [%rd23+2560];
	fma.rn.f32 	%f68, %f2, %f66, %f67;
	st.global.f32 	[%rd24+2560], %f68;
$L__BB1_35:
	add.s32 	%r65, %r22, 896;
	setp.ge.s32 	%p23, %r65, %r4;
	@%p23 bra 	$L__BB1_37;
	ld.global.f32 	%f69, [%rd22+3072];
	ld.global.f32 	%f70, [%rd23+3072];
	fma.rn.f32 	%f71, %f2, %f69, %f70;
	st.global.f32 	[%rd24+3072], %f71;
$L__BB1_37:
	add.s32 	%r74, %r74, 8;
	setp.ne.s32 	%p24, %r74, %r75;
	@%p24 bra 	$L__BB1_21;
$L__BB1_38:
	setp.eq.s32 	%p25, %r14, 0;
	@%p25 bra 	$L__BB1_59;
	and.b32  	%r25, %r44, 3;
	setp.lt.u32 	%p26, %r14, 4;
	@%p26 bra 	$L__BB1_49;
	shl.b32 	%r66, %r75, 7;
	add.s32 	%r26, %r66, %r6;
	setp.ge.s32 	%p27, %r26, %r4;
	@%p27 bra 	$L__BB1_42;
	mul.wide.s32 	%rd66, %r26, 4;
	add.s64 	%rd67, %rd12, %rd66;
	add.s64 	%rd68, %rd13, %rd66;
	ld.global.f32 	%f72, [%rd67];
	ld.global.f32 	%f73, [%rd68];
	fma.rn.f32 	%f74, %f2, %f72, %f73;
	add.s64 	%rd69, %rd14, %rd66;
	st.global.f32 	[%rd69], %f74;
$L__BB1_42:
	add.s32 	%r27, %r26, 128;
	setp.ge.s32 	%p28, %r27, %r4;
	@%p28 bra 	$L__BB1_44;
	mul.wide.s32 	%rd70, %r27, 4;
	add.s64 	%rd71, %rd12, %rd70;
	add.s64 	%rd72, %rd13, %rd70;
	ld.global.f32 	%f75, [%rd71];
	ld.global.f32 	%f76, [%rd72];
	fma.rn.f32 	%f77, %f2, %f75, %f76;
	add.s64 	%rd73, %rd14, %rd70;
	st.global.f32 	[%rd73], %f77;
$L__BB1_44:
	add.s32 	%r28, %r26, 256;
	setp.ge.s32 	%p29, %r28, %r4;
	@%p29 bra 	$L__BB1_46;
	mul.wide.s32 	%rd74, %r28, 4;
	add.s64 	%rd75, %rd12, %rd74;
	add.s64 	%rd76, %rd13, %rd74;
	ld.global.f32 	%f78, [%rd75];
	ld.global.f32 	%f79, [%rd76];
	fma.rn.f32 	%f80, %f2, %f78, %f79;
	add.s64 	%rd77, %rd14, %rd74;
	st.global.f32 	[%rd77], %f80;
$L__BB1_46:
	add.s32 	%r29, %r26, 384;
	setp.ge.s32 	%p30, %r29, %r4;
	@%p30 bra 	$L__BB1_48;
	mul.wide.s32 	%rd78, %r29, 4;
	add.s64 	%rd79, %rd12, %rd78;
	add.s64 	%rd80, %rd13, %rd78;
	ld.global.f32 	%f81, [%rd79];
	ld.global.f32 	%f82, [%rd80];
	fma.rn.f32 	%f83, %f2, %f81, %f82;
	add.s64 	%rd81, %rd14, %rd78;
	st.global.f32 	[%rd81], %f83;
$L__BB1_48:
	add.s32 	%r75, %r75, 4;
$L__BB1_49:
	setp.eq.s32 	%p31, %r25, 0;
	@%p31 bra 	$L__BB1_59;
	setp.eq.s32 	%p32, %r25, 1;
	@%p32 bra 	$L__BB1_56;
	shl.b32 	%r67, %r75, 7;
	add.s32 	%r32, %r67, %r6;
	setp.ge.s32 	%p33, %r32, %r4;
	@%p33 bra 	$L__BB1_53;
	mul.wide.s32 	%rd82, %r32, 4;
	add.s64 	%rd83, %rd12, %rd82;
	add.s64 	%rd84, %rd13, %rd82;
	ld.global.f32 	%f84, [%rd83];
	ld.global.f32 	%f85, [%rd84];
	fma.rn.f32 	%f86, %f2, %f84, %f85;
	add.s64 	%rd85, %rd14, %rd82;
	st.global.f32 	[%rd85], %f86;
$L__BB1_53:
	add.s32 	%r33, %r32, 128;
	setp.ge.s32 	%p34, %r33, %r4;
	@%p34 bra 	$L__BB1_55;
	mul.wide.s32 	%rd86, %r33, 4;
	add.s64 	%rd87, %rd12, %rd86;
	add.s64 	%rd88, %rd13, %rd86;
	ld.global.f32 	%f87, [%rd87];
	ld.global.f32 	%f88, [%rd88];
	fma.rn.f32 	%f89, %f2, %f87, %f88;
	add.s64 	%rd89, %rd14, %rd86;
	st.global.f32 	[%rd89], %f89;
$L__BB1_55:
	add.s32 	%r75, %r75, 2;
$L__BB1_56:
	and.b32  	%r68, %r44, 1;
	setp.eq.b32 	%p35, %r68, 1;
	not.pred 	%p36, %p35;
	@%p36 bra 	$L__BB1_59;
	shl.b32 	%r69, %r75, 7;
	add.s32 	%r36, %r69, %r6;
	setp.ge.s32 	%p37, %r36, %r4;
	@%p37 bra 	$L__BB1_59;
	mul.wide.s32 	%rd90, %r36, 4;
	add.s64 	%rd91, %rd12, %rd90;
	add.s64 	%rd92, %rd13, %rd90;
	ld.global.f32 	%f90, [%rd91];
	ld.global.f32 	%f91, [%rd92];
	fma.rn.f32 	%f92, %f2, %f90, %f91;
	add.s64 	%rd93, %rd14, %rd90;
	st.global.f32 	[%rd93], %f92;
$L__BB1_59:
	ret;

}
	// .globl	_ZN3cub18CUB_300001_SM_10006detail9transform16transform_kernelINS2_10policy_hubILb1EN4cuda3std3__45tupleIJN6thrust24THRUST_300001_SM_1000_NS6detail15normal_iteratorINSA_10device_ptrIfEEEESF_EEEE10policy1000El13saxpy_functorSF_JPfSK_EEEvT0_iT1_T2_DpNS2_10kernel_argIT3_EE
.visible .entry _ZN3cub18CUB_300001_SM_10006detail9transform16transform_kernelINS2_10policy_hubILb1EN4cuda3std3__45tupleIJN6thrust24THRUST_300001_SM_1000_NS6detail15normal_iteratorINSA_10device_ptrIfEEEESF_EEEE10policy1000El13saxpy_functorSF_JPfSK_EEEvT0_iT1_T2_DpNS2_10kernel_argIT3_EE(
	.param .u64 _ZN3cub18CUB_300001_SM_10006detail9transform16transform_kernelINS2_10policy_hubILb1EN4cuda3std3__45tupleIJN6thrust24THRUST_300001_SM_1000_NS6detail15normal_iteratorINSA_10device_ptrIfEEEESF_EEEE10policy1000El13saxpy_functorSF_JPfSK_EEEvT0_iT1_T2_DpNS2_10kernel_argIT3_EE_param_0,
	.param .u32 _ZN3cub18CUB_300001_SM_10006detail9transform16transform_kernelINS2_10policy_hubILb1EN4cuda3std3__45tupleIJN6thrust24THRUST_300001_SM_1000_NS6detail15normal_iteratorINSA_10device_ptrIfEEEESF_EEEE10policy1000El13saxpy_functorSF_JPfSK_EEEvT0_iT1_T2_DpNS2_10kernel_argIT3_EE_param_1,
	.param .align 4 .b8 _ZN3cub18CUB_300001_SM_10006detail9transform16transform_kernelINS2_10policy_hubILb1EN4cuda3std3__45tupleIJN6thrust24THRUST_300001_SM_1000_NS6detail15normal_iteratorINSA_10device_ptrIfEEEESF_EEEE10policy1000El13saxpy_functorSF_JPfSK_EEEvT0_iT1_T2_DpNS2_10kernel_argIT3_EE_param_2[4],
	.param .align 8 .b8 _ZN3cub18CUB_300001_SM_10006detail9transform16transform_kernelINS2_10policy_hubILb1EN4cuda3std3__45tupleIJN6thrust24THRUST_300001_SM_1000_NS6detail15normal_iteratorINSA_10device_ptrIfEEEESF_EEEE10policy1000El13saxpy_functorSF_JPfSK_EEEvT0_iT1_T2_DpNS2_10kernel_argIT3_EE_param_3[8],
	.param .align 8 .b8 _ZN3cub18CUB_300001_SM_10006detail9transform16transform_kernelINS2_10policy_hubILb1EN4cuda3std3__45tupleIJN6thrust24THRUST_300001_SM_1000_NS6detail15normal_iteratorINSA_10device_ptrIfEEEESF_EEEE10policy1000El13saxpy_functorSF_JPfSK_EEEvT0_iT1_T2_DpNS2_10kernel_argIT3_EE_param_4[16],
	.param .align 8 .b8 _ZN3cub18CUB_300001_SM_10006detail9transform16transform_kernelINS2_10policy_hubILb1EN4cuda3std3__45tupleIJN6thrust24THRUST_300001_SM_1000_NS6detail15normal_iteratorINSA_10device_ptrIfEEEESF_EEEE10policy1000El13saxpy_functorSF_JPfSK_EEEvT0_iT1_T2_DpNS2_10kernel_argIT3_EE_param_5[16]
)
.maxntid 128
{
	.reg .pred 	%p<38>;
	.reg .b32 	%r<78>;
	.reg .b32 	%f<93>;
	.reg .b64 	%rd<103>;

	ld.param.f32 	%f2, [_ZN3cub18CUB_300001_SM_10006detail9transform16transform_kernelINS2_10policy_hubILb1EN4cuda3std3__45tupleIJN6thrust24THRUST_300001_SM_1000_NS6detail15normal_iteratorINSA_10device_ptrIfEEEESF_EEEE10policy1000El13saxpy_functorSF_JPfSK_EEEvT0_iT1_T2_DpNS2_10kernel_argIT3_EE_param_2];
	ld.param.u64 	%rd30, [_ZN3cub18CUB_300001_SM_10006detail9transform16transform_kernelINS2_10policy_hubILb1EN4cuda3std3__45tupleIJN6thrust24THRUST_300001_SM_1000_NS6detail15normal_iteratorINSA_10device_ptrIfEEEESF_EEEE10policy1000El13saxpy_functorSF_JPfSK_EEEvT0_iT1_T2_DpNS2_10kernel_argIT3_EE_param_0];
	ld.param.u64 	%rd28, [_ZN3cub18CUB_300001_SM_10006detail9transform16transform_kernelINS2_10policy_hubILb1EN4cuda3std3__45tupleIJN6thrust24THRUST_300001_SM_1000_NS6detail15normal_iteratorINSA_10device_ptrIfEEEESF_EEEE10policy1000El13saxpy_functorSF_JPfSK_EEEvT0_iT1_T2_DpNS2_10kernel_argIT3_EE_param_5];
	ld.param.u64 	%rd26, [_ZN3cub18CUB_300001_SM_10006detail9transform16transform_kernelINS2_10policy_hubILb1EN4cuda3std3__45tupleIJN6thrust24THRUST_300001_SM_1000_NS6detail15normal_iteratorINSA_10device_ptrIfEEEESF_EEEE10policy1000El13saxpy_functorSF_JPfSK_EEEvT0_iT1_T2_DpNS2_10kernel_argIT3_EE_param_4];
	ld.param.u64 	%rd31, [_ZN3cub18CUB_300001_SM_10006detail9transform16transform_kernelINS2_10policy_hubILb1EN4cuda3std3__45tupleIJN6thrust24THRUST_300001_SM_1000_NS6detail15normal_iteratorINSA_10device_ptrIfEEEESF_EEEE10policy1000El13saxpy_functorSF_JPfSK_EEEvT0_iT1_T2_DpNS2_10kernel_argIT3_EE_param_3];
	ld.param.u32 	%r42, [_ZN3cub18CUB_300001_SM_10006detail9transform16transform_kernelINS2_10policy_hubILb1EN4cuda3std3__45tupleIJN6thrust24THRUST_300001_SM_1000_NS6detail15normal_iteratorINSA_10device_ptrIfEEEESF_EEEE10policy1000El13saxpy_functorSF_JPfSK_EEEvT0_iT1_T2_DpNS2_10kernel_argIT3_EE_param_1];
	cvta.to.global.u64 	%rd1, %rd31;
	cvta.to.global.u64 	%rd2, %rd26;
	cvta.to.global.u64 	%rd3, %rd28;
	shl.b32 	%r1, %r42, 7;
	mov.u32 	%r43, %ctaid.x;
	cvt.u64.u32 	%rd32, %r43;
	cvt.s64.s32 	%rd33, %r1;
	mul.lo.s64 	%rd4, %rd33, %rd32;
	sub.s64 	%rd34, %rd30, %rd4;
	min.s64 	%rd35, %rd34, %rd33;
	cvt.u32.u64 	%r2, %rd35;
	shl.b32 	%r3, %r2, 2;
	mov.u32 	%r4, %tid.x;
	shl.b32 	%r68, %r4, 7;
	setp.ge.s32 	%p1, %r68, %r3;
	@%p1 bra 	$L__BB2_5;
	shl.b64 	%rd5, %rd4, 2;
	add.s64 	%rd36, %rd2, %rd5;
	mul.wide.u32 	%rd6, %r4, 128;
	add.s64 	%rd100, %rd36, %rd6;
	mov.u32 	%r67, %r68;
$L__BB2_2:
	.pragma "nounroll";
	// begin inline asm
	prefetch.global.L2 [%rd100];
	// end inline asm
	add.s32 	%r67, %r67, 16384;
	add.s64 	%rd100, %rd100, 16384;
	setp.lt.s32 	%p2, %r67, %r3;
	@%p2 bra 	$L__BB2_2;
	add.s64 	%rd38, %rd3, %rd5;
	add.s64 	%rd101, %rd38, %rd6;
$L__BB2_4:
	.pragma "nounroll";
	// begin inline asm
	prefetch.global.L2 [%rd101];
	// end inline asm
	add.s32 	%r68, %r68, 16384;
	add.s64 	%rd101, %rd101, 16384;
	setp.lt.s32 	%p3, %r68, %r3;
	@%p3 bra 	$L__BB2_4;
$L__BB2_5:
	shl.b64 	%rd102, %rd4, 2;
	add.s64 	%rd13, %rd2, %rd102;
	add.s64 	%rd14, %rd3, %rd102;
	add.s64 	%rd15, %rd1, %rd102;
	setp.eq.s32 	%p4, %r1, %r2;
	@%p4 bra 	$L__BB2_47;
	setp.lt.s32 	%p5, %r42, 1;
	@%p5 bra 	$L__BB2_59;
	and.b32  	%r10, %r42, 7;
	setp.lt.u32 	%p6, %r42, 8;
	mov.b32 	%r75, 0;
	@%p6 bra 	$L__BB2_26;
	and.b32  	%r75, %r42, 2147483640;
	mov.b32 	%r71, 0;
$L__BB2_9:
	.pragma "nounroll";
	shl.b32 	%r46, %r71, 7;
	add.s32 	%r20, %r46, %r4;
	setp.ge.s32 	%p7, %r20, %r2;
	@%p7 bra 	$L__BB2_11;
	mul.wide.u32 	%rd41, %r20, 4;
	add.s64 	%rd42, %rd13, %rd41;
	add.s64 	%rd43, %rd14, %rd41;
	ld.global.f32 	%f3, [%rd42];
	ld.global.f32 	%f4, [%rd43];
	fma.rn.f32 	%f5, %f2, %f3, %f4;
	add.s64 	%rd44, %rd15, %rd41;
	st.global.f32 	[%rd44], %f5;
$L__BB2_11:
	add.s32 	%r47, %r20, 128;
	setp.ge.s32 	%p8, %r47, %r2;
	mul.wide.s32 	%rd45, %r47, 4;
	add.s64 	%rd23, %rd13, %rd45;
	add.s64 	%rd24, %rd14, %rd45;
	add.s64 	%rd25, %rd15, %rd45;
	@%p8 bra 	$L__BB2_13;
	ld.global.f32 	%f6, [%rd23];
	ld.global.f32 	%f7, [%rd24];
	fma.rn.f32 	%f8, %f2, %f6, %f7;
	st.global.f32 	[%rd25], %f8;
$L__BB2_13:
	add.s32 	%r48, %r20, 256;
	setp.ge.s32 	%p9, %r48, %r2;
	@%p9 bra 	$L__BB2_15;
	ld.global.f32 	%f9, [%rd23+512];
	ld.global.f32 	%f10, [%rd24+512];
	fma.rn.f32 	%f11, %f2, %f9, %f10;
	st.global.f32 	[%rd25+512], %f11;
$L__BB2_15:
	add.s32 	%r49, %r20, 384;
	setp.ge.s32 	%p10, %r49, %r2;
	@%p10 bra 	$L__BB2_17;
	ld.global.f32 	%f12, [%rd23+1024];
	ld.global.f32 	%f13, [%rd24+1024];
	fma.rn.f32 	%f14, %f2, %f12, %f13;
	st.global.f32 	[%rd25+1024], %f14;
$L__BB2_17:
	add.s32 	%r50, %r20, 512;
	setp.ge.s32 	%p11, %r50, %r2;
	@%p11 bra 	$L__BB2_19;
	ld.global.f32 	%f15, [%rd23+1536];
	ld.global.f32 	%f16, [%rd24+1536];
	fma.rn.f32 	%f17, %f2, %f15, %f16;
	st.global.f32 	[%rd25+1536], %f17;
$L__BB2_19:
	add.s32 	%r51, %r20, 640;
	setp.ge.s32 	%p12, %r51, %r2;
	@%p12 bra 	$L__BB2_21;
	ld.global.f32 	%f18, [%rd23+2048];
	ld.global.f32 	%f19, [%rd24+2048];
	fma.rn.f32 	%f20, %f2, %f18, %f19;
	st.global.f32 	[%rd25+2048], %f20;
$L__BB2_21:
	add.s32 	%r52, %r20, 768;
	setp.ge.s32 	%p13, %r52, %r2;
	@%p13 bra 	$L__BB2_23;
	ld.global.f32 	%f21, [%rd23+2560];
	ld.global.f32 	%f22, [%rd24+2560];
	fma.rn.f32 	%f23, %f2, %f21, %f22;
	st.global.f32 	[%rd25+2560], %f23;
$L__BB2_23:
	add.s32 	%r53, %r20, 896;
	setp.ge.s32 	%p14, %r53, %r2;
	@%p14 bra 	$L__BB2_25;
	ld.global.f32 	%f24, [%rd23+3072];
	ld.global.f32 	%f25, [%rd24+3072];
	fma.rn.f32 	%f26, %f2, %f24, %f25;
	st.global.f32 	[%rd25+3072], %f26;
$L__BB2_25:
	add.s32 	%r71, %r71, 8;
	setp.eq.s32 	%p15, %r71, %r75;
	@%p15 bra 	$L__BB2_26;
	bra.uni 	$L__BB2_9;
$L__BB2_26:
	setp.eq.s32 	%p16, %r10, 0;
	@%p16 bra 	$L__BB2_59;
	and.b32  	%r30, %r42, 3;
	setp.lt.u32 	%p17, %r10, 4;
	@%p17 bra 	$L__BB2_37;
	shl.b32 	%r54, %r75, 7;
	add.s32 	%r31, %r54, %r4;
	setp.ge.s32 	%p18, %r31, %r2;
	@%p18 bra 	$L__BB2_30;
	mul.wide.s32 	%rd46, %r31, 4;
	add.s64 	%rd47, %rd13, %rd46;
	add.s64 	%rd48, %rd14, %rd46;
	ld.global.f32 	%f27, [%rd47];
	ld.global.f32 	%f28, [%rd48];
	fma.rn.f32 	%f29, %f2, %f27, %f28;
	add.s64 	%rd49, %rd15, %rd46;
	st.global.f32 	[%rd49], %f29;
$L__BB2_30:
	add.s32 	%r32, %r31, 128;
	setp.ge.s32 	%p19, %r32, %r2;
	@%p19 bra 	$L__BB2_32;
	mul.wide.s32 	%rd50, %r32, 4;
	add.s64 	%rd51, %rd13, %rd50;
	add.s64 	%rd52, %rd14, %rd50;
	ld.global.f32 	%f30, [%rd51];
	ld.global.f32 	%f31, [%rd52];
	fma.rn.f32 	%f32, %f2, %f30, %f31;
	add.s64 	%rd53, %rd15, %rd50;
	st.global.f32 	[%rd53], %f32;
$L__BB2_32:
	add.s32 	%r33, %r31, 256;
	setp.ge.s32 	%p20, %r33, %r2;
	@%p20 bra 	$L__BB2_34;
	mul.wide.s32 	%rd54, %r33, 4;
	add.s64 	%rd55, %rd13, %rd54;
	add.s64 	%rd56, %rd14, %rd54;
	ld.global.f32 	%f33, [%rd55];
	ld.global.f32 	%f34, [%rd56];
	fma.rn.f32 	%f35, %f2, %f33, %f34;
	add.s64 	%rd57, %rd15, %rd54;
	st.global.f32 	[%rd57], %f35;
$L__BB2_34:
	add.s32 	%r34, %r31, 384;
	setp.ge.s32 	%p21, %r34, %r2;
	@%p21 bra 	$L__BB2_36;
	mul.wide.s32 	%rd58, %r34, 4;
	add.s64 	%rd59, %rd13, %rd58;
	add.s64 	%rd60, %rd14, %rd58;
	ld.global.f32 	%f36, [%rd59];
	ld.global.f32 	%f37, [%rd60];
	fma.rn.f32 	%f38, %f2, %f36, %f37;
	add.s64 	%rd61, %rd15, %rd58;
	st.global.f32 	[%rd61], %f38;
$L__BB2_36:
	add.s32 	%r75, %r75, 4;
$L__BB2_37:
	setp.eq.s32 	%p22, %r30, 0;
	@%p22 bra 	$L__BB2_59;
	setp.eq.s32 	%p23, %r30, 1;
	@%p23 bra 	$L__BB2_44;
	shl.b32 	%r55, %r75, 7;
	add.s32 	%r37, %r55, %r4;
	setp.ge.s32 	%p24, %r37, %r2;
	@%p24 bra 	$L__BB2_41;
	mul.wide.s32 	%rd62, %r37, 4;
	add.s64 	%rd63, %rd13, %rd62;
	add.s64 	%rd64, %rd14, %rd62;
	ld.global.f32 	%f39, [%rd63];
	ld.global.f32 	%f40, [%rd64];
	fma.rn.f32 	%f41, %f2, %f39, %f40;
	add.s64 	%rd65, %rd15, %rd62;
	st.global.f32 	[%rd65], %f41;
$L__BB2_41:
	add.s32 	%r38, %r37, 128;
	setp.ge.s32 	%p25, %r38, %r2;
	@%p25 bra 	$L__BB2_43;
	mul.wide.s32 	%rd66, %r38, 4;
	add.s64 	%rd67, %rd13, %rd66;
	add.s64 	%rd68, %rd14, %rd66;
	ld.global.f32 	%f42, [%rd67];
	ld.global.f32 	%f43, [%rd68];
	fma.rn.f32 	%f44, %f2, %f42, %f43;
	add.s64 	%rd69, %rd15, %rd66;
	st.global.f32 	[%rd69], %f44;
$L__BB2_43:
	add.s32 	%r75, %r75, 2;
$L__BB2_44:
	and.b32  	%r56, %r42, 1;
	setp.eq.b32 	%p26, %r56, 1;
	not.pred 	%p27, %p26;
	@%p27 bra 	$L__BB2_59;
	shl.b32 	%r57, %r75, 7;
	add.s32 	%r41, %r57, %r4;
	setp.ge.s32 	%p28, %r41, %r2;
	@%p28 bra 	$L__BB2_59;
	mul.wide.s32 	%rd70, %r41, 4;
	add.s64 	%rd71, %rd13, %rd70;
	add.s64 	%rd72, %rd14, %rd70;
	ld.global.f32 	%f45, [%rd71];
	ld.global.f32 	%f46, [%rd72];
	fma.rn.f32 	%f47, %f2, %f45, %f46;
	add.s64 	%rd73, %rd15, %rd70;
	st.global.f32 	[%rd73], %f47;
	bra.uni 	$L__BB2_59;
$L__BB2_47:
	setp.lt.s32 	%p29, %r42, 1;
	@%p29 bra 	$L__BB2_59;
	setp.lt.u32 	%p30, %r42, 8;
	mov.b32 	%r73, 0;
	@%p30 bra 	$L__BB2_51;
	and.b32  	%r73, %r42, 2147483640;
	neg.s32 	%r70, %r73;
	mul.wide.u32 	%rd74, %r4, 4;
	add.s64 	%rd16, %rd1, %rd74;
	add.s64 	%rd75, %rd102, 1536;
	add.s64 	%rd18, %rd2, %rd75;
	add.s32 	%r69, %r4, 128;
	add.s64 	%rd19, %rd3, %rd75;
	add.s64 	%rd20, %rd1, %rd75;
$L__BB2_50:
	.pragma "nounroll";
	mul.wide.s32 	%rd76, %r69, 4;
	add.s64 	%rd77, %rd18, %rd76;
	add.s64 	%rd78, %rd19, %rd76;
	add.s64 	%rd79, %rd20, %rd76;
	cvta.to.global.u64 	%rd80, %rd26;
	mul.wide.u32 	%rd81, %r4, 4;
	add.s64 	%rd82, %rd80, %rd81;
	add.s64 	%rd83, %rd82, %rd102;
	cvta.to.global.u64 	%rd84, %rd28;
	add.s64 	%rd85, %rd84, %rd81;
	add.s64 	%rd86, %rd85, %rd102;
	ld.global.f32 	%f48, [%rd83];
	ld.global.f32 	%f49, [%rd86];
	fma.rn.f32 	%f50, %f2, %f48, %f49;
	add.s64 	%rd87, %rd16, %rd102;
	st.global.f32 	[%rd87], %f50;
	ld.global.f32 	%f51, [%rd77+-1536];
	ld.global.f32 	%f52, [%rd78+-1536];
	fma.rn.f32 	%f53, %f2, %f51, %f52;
	st.global.f32 	[%rd79+-1536], %f53;
	ld.global.f32 	%f54, [%rd77+-1024];
	ld.global.f32 	%f55, [%rd78+-1024];
	fma.rn.f32 	%f56, %f2, %f54, %f55;
	st.global.f32 	[%rd79+-1024], %f56;
	ld.global.f32 	%f57, [%rd77+-512];
	ld.global.f32 	%f58, [%rd78+-512];
	fma.rn.f32 	%f59, %f2, %f57, %f58;
	st.global.f32 	[%rd79+-512], %f59;
	ld.global.f32 	%f60, [%rd77];
	ld.global.f32 	%f61, [%rd78];
	fma.rn.f32 	%f62, %f2, %f60, %f61;
	st.global.f32 	[%rd79], %f62;
	ld.global.f32 	%f63, [%rd77+512];
	ld.global.f32 	%f64, [%rd78+512];
	fma.rn.f32 	%f65, %f2, %f63, %f64;
	st.global.f32 	[%rd79+512], %f65;
	ld.global.f32 	%f66, [%rd77+1024];
	ld.global.f32 	%f67, [%rd78+1024];
	fma.rn.f32 	%f68, %f2, %f66, %f67;
	st.global.f32 	[%rd79+1024], %f68;
	ld.global.f32 	%f69, [%rd77+1536];
	ld.global.f32 	%f70, [%rd78+1536];
	fma.rn.f32 	%f71, %f2, %f69, %f70;
	st.global.f32 	[%rd79+1536], %f71;
	add.s32 	%r70, %r70, 8;
	add.s64 	%rd102, %rd102, 4096;
	add.s32 	%r69, %r69, 1024;
	setp.eq.s32 	%p31, %r70, 0;
	@%p31 bra 	$L__BB2_51;
	bra.uni 	$L__BB2_50;
$L__BB2_51:
	and.b32  	%r23, %r42, 7;
	setp.eq.s32 	%p32, %r23, 0;
	@%p32 bra 	$L__BB2_59;
	and.b32  	%r24, %r42, 3;
	setp.lt.u32 	%p33, %r23, 4;
	@%p33 bra 	$L__BB2_54;
	shl.b32 	%r60, %r73, 7;
	add.s32 	%r61, %r60, %r4;
	mul.wide.s32 	%rd88, %r61, 4;
	add.s64 	%rd89, %rd13, %rd88;
	add.s64 	%rd90, %rd14, %rd88;
	ld.global.f32 	%f72, [%rd89];
	ld.global.f32 	%f73, [%rd90];
	fma.rn.f32 	%f74, %f2, %f72, %f73;
	add.s64 	%rd91, %rd15, %rd88;
	st.global.f32 	[%rd91], %f74;
	ld.global.f32 	%f75, [%rd89+512];
	ld.global.f32 	%f76, [%rd90+512];
	fma.rn.f32 	%f77, %f2, %f75, %f76;
	st.global.f32 	[%rd91+512], %f77;
	ld.global.f32 	%f78, [%rd89+1024];
	ld.global.f32 	%f79, [%rd90+1024];
	fma.rn.f32 	%f80, %f2, %f78, %f79;
	st.global.f32 	[%rd91+1024], %f80;
	ld.global.f32 	%f81, [%rd89+1536];
	ld.global.f32 	%f82, [%rd90+1536];
	fma.rn.f32 	%f83, %f2, %f81, %f82;
	st.global.f32 	[%rd91+1536], %f83;
	add.s32 	%r73, %r73, 4;
$L__BB2_54:
	setp.eq.s32 	%p34, %r24, 0;
	@%p34 bra 	$L__BB2_59;
	setp.eq.s32 	%p35, %r24, 1;
	@%p35 bra 	$L__BB2_57;
	shl.b32 	%r62, %r73, 7;
	add.s32 	%r63, %r62, %r4;
	mul.wide.s32 	%rd92, %r63, 4;
	add.s64 	%rd93, %rd13, %rd92;
	add.s64 	%rd94, %rd14, %rd92;
	ld.global.f32 	%f84, [%rd93];
	ld.global.f32 	%f85, [%rd94];
	fma.rn.f32 	%f86, %f2, %f84, %f85;
	add.s64 	%rd95, %rd15, %rd92;
	st.global.f32 	[%rd95], %f86;
	ld.global.f32 	%f87, [%rd93+512];
	ld.global.f32 	%f88, [%rd94+512];
	fma.rn.f32 	%f89, %f2, %f87, %f88;
	st.global.f32 	[%rd95+512], %f89;
	add.s32 	%r73, %r73, 2;
$L__BB2_57:
	and.b32  	%r64, %r42, 1;
	setp.eq.b32 	%p36, %r64, 1;
	not.pred 	%p37, %p36;
	@%p37 bra 	$L__BB2_59;
	shl.b32 	%r65, %r73, 7;
	add.s32 	%r66, %r65, %r4;
	mul.wide.s32 	%rd96, %r66, 4;
	add.s64 	%rd97, %rd13, %rd96;
	add.s64 	%rd98, %rd14, %rd96;
	ld.global.f32 	%f90, [%rd97];
	ld.global.f32 	%f91, [%rd98];
	fma.rn.f32 	%f92, %f2, %f90, %f91;
	add.s64 	%rd99, %rd15, %rd96;
	st.global.f32 	[%rd99], %f92;
$L__BB2_59:
	ret;

}
	// .globl	_ZN3cub18CUB_300001_SM_10006detail9transform16transform_kernelINS2_10policy_hubILb0EN4cuda3std3__45tupleIJN6thrust24THRUST_300001_SM_1000_NS6detail15normal_iteratorINSA_10device_ptrIfEEEESF_EEEE10policy1000EiNS7_10multipliesIfEESF_JPfSL_EEEvT0_iT1_T2_DpNS2_10kernel_argIT3_EE
.visible .entry _ZN3cub18CUB_300001_SM_10006detail9transform16transform_kernelINS2_10policy_hubILb0EN4cuda3std3__45tupleIJN6thrust24THRUST_300001_SM_1000_NS6detail15normal_iteratorINSA_10device_ptrIfEEEESF_EEEE10policy1000EiNS7_10multipliesIfEESF_JPfSL_EEEvT0_iT1_T2_DpNS2_10kernel_argIT3_EE(
	.param .u32 _ZN3cub18CUB_300001_SM_10006detail9transform16transform_kernelINS2_10policy_hubILb0EN4cuda3std3__45tupleIJN6thrust24THRUST_300001_SM_1000_NS6detail15normal_iteratorINSA_10device_ptrIfEEEESF_EEEE10policy1000EiNS7_10multipliesIfEESF_JPfSL_EEEvT0_iT1_T2_DpNS2_10kernel_argIT3_EE_param_0,
	.param .u32 _ZN3cub18CUB_300001_SM_10006detail9transform16transform_kernelINS2_10policy_hubILb0EN4cuda3std3__45tupleIJN6thrust24THRUST_300001_SM_1000_NS6detail15normal_iteratorINSA_10device_ptrIfEEEESF_EEEE10policy1000EiNS7_10multipliesIfEESF_JPfSL_EEEvT0_iT1_T2_DpNS2_10kernel_argIT3_EE_param_1,
	.param .align 1 .b8 _ZN3cub18CUB_300001_SM_10006detail9transform16transform_kernelINS2_10policy_hubILb0EN4cuda3std3__45tupleIJN6thrust24THRUST_300001_SM_1000_NS6detail15normal_iteratorINSA_10device_ptrIfEEEESF_EEEE10policy1000EiNS7_10multipliesIfEESF_JPfSL_EEEvT0_iT1_T2_DpNS2_10kernel_argIT3_EE_param_2[1],
	.param .align 8 .b8 _ZN3cub18CUB_300001_SM_10006detail9transform16transform_kernelINS2_10policy_hubILb0EN4cuda3std3__45tupleIJN6thrust24THRUST_300001_SM_1000_NS6detail15normal_iteratorINSA_10device_ptrIfEEEESF_EEEE10policy1000EiNS7_10multipliesIfEESF_JPfSL_EEEvT0_iT1_T2_DpNS2_10kernel_argIT3_EE_param_3[8],
	.param .align 8 .b8 _ZN3cub18CUB_300001_SM_10006detail9transform16transform_kernelINS2_10policy_hubILb0EN4cuda3std3__45tupleIJN6thrust24THRUST_300001_SM_1000_NS6detail15normal_iteratorINSA_10device_ptrIfEEEESF_EEEE10policy1000EiNS7_10multipliesIfEESF_JPfSL_EEEvT0_iT1_T2_DpNS2_10kernel_argIT3_EE_param_4[16],
	.param .align 8 .b8 _ZN3cub18CUB_300001_SM_10006detail9transform16transform_kernelINS2_10policy_hubILb0EN4cuda3std3__45tupleIJN6thrust24THRUST_300001_SM_1000_NS6detail15normal_iteratorINSA_10device_ptrIfEEEESF_EEEE10policy1000EiNS7_10multipliesIfEESF_JPfSL_EEEvT0_iT1_T2_DpNS2_10kernel_argIT3_EE_param_5[16]
)
.maxntid 128
{
	.reg .pred 	%p<28>;
	.reg .b32 	%r<188>;
	.reg .b32 	%f<7>;
	.reg .b64 	%rd<143>;
	// demoted variable
	.shared .align 8 .u64 _ZZN3cub18CUB_300001_SM_10006detail9transform23transform_kernel_ublkcpINS2_19async_copy_policy_tILi128EEEiN4cuda3std3__410multipliesIfEEN6thrust24THRUST_300001_SM_1000_NS6detail15normal_iteratorINSC_10device_ptrIfEEEEJffEEEvT0_iT1_T2_DpNS2_16aligned_base_ptrIT3_EEE3bar;
	ld.param.u64 	%rd66, [_ZN3cub18CUB_300001_SM_10006detail9transform16transform_kernelINS2_10policy_hubILb0EN4cuda3std3__45tupleIJN6thrust24THRUST_300001_SM_1000_NS6detail15normal_iteratorINSA_10device_ptrIfEEEESF_EEEE10policy1000EiNS7_10multipliesIfEESF_JPfSL_EEEvT0_iT1_T2_DpNS2_10kernel_argIT3_EE_param_5];
	ld.param.u64 	%rd64, [_ZN3cub18CUB_300001_SM_10006detail9transform16transform_kernelINS2_10policy_hubILb0EN4cuda3std3__45tupleIJN6thrust24THRUST_300001_SM_1000_NS6detail15normal_iteratorINSA_10device_ptrIfEEEESF_EEEE10policy1000EiNS7_10multipliesIfEESF_JPfSL_EEEvT0_iT1_T2_DpNS2_10kernel_argIT3_EE_param_4];
	ld.param.u32 	%r71, [_ZN3cub18CUB_300001_SM_10006detail9transform16transform_kernelINS2_10policy_hubILb0EN4cuda3std3__45tupleIJN6thrust24THRUST_300001_SM_1000_NS6detail15normal_iteratorINSA_10device_ptrIfEEEESF_EEEE10policy1000EiNS7_10multipliesIfEESF_JPfSL_EEEvT0_iT1_T2_DpNS2_10kernel_argIT3_EE_param_0];
	ld.param.u64 	%rd67, [_ZN3cub18CUB_300001_SM_10006detail9transform16transform_kernelINS2_10policy_hubILb0EN4cuda3std3__45tupleIJN6thrust24THRUST_300001_SM_1000_NS6detail15normal_iteratorINSA_10device_ptrIfEEEESF_EEEE10policy1000EiNS7_10multipliesIfEESF_JPfSL_EEEvT0_iT1_T2_DpNS2_10kernel_argIT3_EE_param_5+8];
	ld.param.u64 	%rd65, [_ZN3cub18CUB_300001_SM_10006detail9transform16transform_kernelINS2_10policy_hubILb0EN4cuda3std3__45tupleIJN6thrust24THRUST_300001_SM_1000_NS6detail15normal_iteratorINSA_10device_ptrIfEEEESF_EEEE10policy1000EiNS7_10multipliesIfEESF_JPfSL_EEEvT0_iT1_T2_DpNS2_10kernel_argIT3_EE_param_4+8];
	ld.param.u64 	%rd68, [_ZN3cub18CUB_300001_SM_10006detail9transform16transform_kernelINS2_10policy_hubILb0EN4cuda3std3__45tupleIJN6thrust24THRUST_300001_SM_1000_NS6detail15normal_iteratorINSA_10device_ptrIfEEEESF_EEEE10policy1000EiNS7_10multipliesIfEESF_JPfSL_EEEvT0_iT1_T2_DpNS2_10kernel_argIT3_EE_param_3];
	ld.param.u32 	%r70, [_ZN3cub18CUB_300001_SM_10006detail9transform16transform_kernelINS2_10policy_hubILb0EN4cuda3std3__45tupleIJN6thrust24THRUST_300001_SM_1000_NS6detail15normal_iteratorINSA_10device_ptrIfEEEESF_EEEE10policy1000EiNS7_10multipliesIfEESF_JPfSL_EEEvT0_iT1_T2_DpNS2_10kernel_argIT3_EE_param_1];
	cvta.to.global.u64 	%rd1, %rd68;
	cvt.u32.u64 	%r1, %rd65;
	cvt.u32.u64 	%r2, %rd67;
	shl.b32 	%r3, %r70, 7;
	mov.u32 	%r72, %ctaid.x;
	mul.lo.s32 	%r4, %r3, %r72;
	sub.s32 	%r5, %r71, %r4;
	min.s32 	%r6, %r3, %r5;
	setp.eq.s32 	%p1, %r72, 0;
	add.s32 	%r74, %r72, 2;
	mov.u32 	%r75, %nctaid.x;
	setp.ge.u32 	%p2, %r74, %r75;
	shl.b32 	%r7, %r70, 9;
	or.pred  	%p3, %p1, %p2;
	@%p3 bra 	$L__BB3_5;
	mov.b32 	%r139, -1;
	// begin inline asm
	{
	 .reg .pred P_OUT; 
	elect.sync _|P_OUT, %r139;
	selp.b32 %r138, 1, 0, P_OUT; 
}
	// end inline asm
	mov.u32 	%r140, %tid.x;
	setp.gt.u32 	%p18, %r140, 31;
	setp.eq.s32 	%p19, %r138, 0;
	or.pred  	%p20, %p18, %p19;
	@%p20 bra 	$L__BB3_3;
	mov.u32 	%r141, _ZZN3cub18CUB_300001_SM_10006detail9transform23transform_kernel_ublkcpINS2_19async_copy_policy_tILi128EEEiN4cuda3std3__410multipliesIfEEN6thrust24THRUST_300001_SM_1000_NS6detail15normal_iteratorINSC_10device_ptrIfEEEEJffEEEvT0_iT1_T2_DpNS2_16aligned_base_ptrIT3_EEE3bar;
	mov.b32 	%r142, 1;
	// begin inline asm
	mbarrier.init.shared.b64 [%r141], %r142;
	// end inline asm
	// begin inline asm
	fence.proxy.async.shared::cta; // 6.
	// end inline asm
	mul.wide.s32 	%rd120, %r4, 4;
	add.s32 	%r151, %r7, 15;
	add.s32 	%r152, %r151, %r1;
	and.b32  	%r144, %r152, -16;
	cvta.to.global.u64 	%rd121, %rd64;
	add.s64 	%rd117, %rd121, %rd120;
	mov.u32 	%r143, _ZN3cub18CUB_300001_SM_10006detail9transform4smemE;
	// begin inline asm
	cp.async.bulk.shared::cluster.global.mbarrier::complete_tx::bytes [%r143], [%rd117], %r144, [%r141];
	// end inline asm
	add.s32 	%r153, %r151, %r2;
	and.b32  	%r147, %r153, -16;
	add.s32 	%r154, %r143, %r7;
	add.s32 	%r146, %r154, 128;
	cvta.to.global.u64 	%rd122, %rd66;
	add.s64 	%rd118, %rd122, %rd120;
	// begin inline asm
	cp.async.bulk.shared::cluster.global.mbarrier::complete_tx::bytes [%r146], [%rd118], %r147, [%r141];
	// end inline asm
	add.s32 	%r150, %r147, %r144;
	// begin inline asm
	mbarrier.arrive.expect_tx.release.cta.shared::cta.b64 %rd119, [%r141], %r150; // 8. 
	// end inline asm
$L__BB3_3:
	bar.sync 	0;
	mov.u32 	%r156, _ZZN3cub18CUB_300001_SM_10006detail9transform23transform_kernel_ublkcpINS2_19async_copy_policy_tILi128EEEiN4cuda3std3__410multipliesIfEEN6thrust24THRUST_300001_SM_1000_NS6detail15normal_iteratorINSC_10device_ptrIfEEEEJffEEEvT0_iT1_T2_DpNS2_16aligned_base_ptrIT3_EEE3bar;
$L__BB3_4:
	mov.b32 	%r157, 0;
	// begin inline asm
	{
	 .reg .pred P_OUT; 
	mbarrier.try_wait.parity.shared::cta.b64  P_OUT, [%r156], %r157;                                // 7a. 
	selp.b32 %r155, 1, 0, P_OUT; 
}
	// end inline asm
	setp.eq.s32 	%p21, %r155, 0;
	@%p21 bra 	$L__BB3_4;
	bra.uni 	$L__BB3_26;
$L__BB3_5:
	cvt.s64.s32 	%rd4, %r1;
	cvt.s64.s32 	%rd5, %r4;
	shl.b32 	%r77, %r6, 2;
	cvt.s64.s32 	%rd69, %r77;
	shr.u64 	%rd6, %rd69, 2;
	mov.u32 	%r8, %ntid.x;
	mov.u32 	%r9, %ntid.y;
	mul.lo.s32 	%r78, %r8, %r9;
	mov.u32 	%r10, %ntid.z;
	mul.lo.s32 	%r11, %r78, %r10;
	mov.u32 	%r79, %tid.x;
	mov.u32 	%r80, %tid.y;
	mov.u32 	%r81, %tid.z;
	mad.lo.s32 	%r82, %r81, %r9, %r80;
	mad.lo.s32 	%r83, %r82, %r8, %r79;
	cvt.u64.u32 	%rd140, %r83;
	setp.le.u64 	%p4, %rd6, %rd140;
	@%p4 bra 	$L__BB3_15;
	cvt.u32.u64 	%r84, %rd140;
	cvt.u64.u32 	%rd8, %r11;
	add.s32 	%r85, %r84, %r11;
	cvt.u64.u32 	%rd70, %r85;
	max.u64 	%rd71, %rd6, %rd70;
	setp.gt.u64 	%p5, %rd6, %rd70;
	selp.u64 	%rd9, 1, 0, %p5;
	add.s64 	%rd72, %rd9, %rd70;
	sub.s64 	%rd10, %rd71, %rd72;
	and.b64  	%rd73, %rd10, -4294967296;
	setp.ne.s64 	%p6, %rd73, 0;
	@%p6 bra 	$L__BB3_8;
	cvt.u32.u64 	%r86, %rd8;
	cvt.u32.u64 	%r87, %rd10;
	div.u32 	%r88, %r87, %r86;
	cvt.u64.u32 	%rd129, %r88;
	bra.uni 	$L__BB3_9;
$L__BB3_8:
	div.u64 	%rd129, %rd10, %rd8;
$L__BB3_9:
	add.s64 	%rd14, %rd129, %rd9;
	and.b64  	%rd74, %rd14, 3;
	setp.eq.s64 	%p7, %rd74, 3;
	mov.u64 	%rd133, %rd140;
	@%p7 bra 	$L__BB3_12;
	shl.b64 	%rd75, %rd140, 2;
	shl.b64 	%rd76, %rd5, 2;
	add.s64 	%rd77, %rd75, %rd76;
	add.s64 	%rd78, %rd77, %rd4;
	add.s64 	%rd131, %rd64, %rd78;
	mov.u32 	%r90, _ZN3cub18CUB_300001_SM_10006detail9transform4smemE;
	add.s32 	%r91, %r1, %r90;
	shl.b32 	%r92, %r84, 2;
	add.s32 	%r170, %r91, %r92;
	mul.lo.s32 	%r93, %r10, %r9;
	mul.lo.s32 	%r94, %r93, %r8;
	shl.b32 	%r13, %r94, 2;
	add.s64 	%rd79, %rd14, 1;
	and.b64  	%rd80, %rd79, 3;
	neg.s64 	%rd130, %rd80;
	mov.u64 	%rd133, %rd140;
$L__BB3_11:
	.pragma "nounroll";
	// begin inline asm
	cp.async.ca.shared.global [%r170], [%rd131], 4, 4;
	// end inline asm
	add.s64 	%rd133, %rd133, %rd8;
	shl.b64 	%rd82, %rd8, 2;
	add.s64 	%rd131, %rd131, %rd82;
	add.s32 	%r170, %r170, %r13;
	add.s64 	%rd130, %rd130, 1;
	setp.ne.s64 	%p8, %rd130, 0;
	@%p8 bra 	$L__BB3_11;
$L__BB3_12:
	setp.lt.u64 	%p9, %rd14, 3;
	@%p9 bra 	$L__BB3_15;
	shl.b64 	%rd24, %rd8, 2;
	shl.b64 	%rd83, %rd133, 2;
	shl.b64 	%rd84, %rd5, 2;
	add.s64 	%rd25, %rd83, %rd84;
	shl.b64 	%rd85, %rd8, 3;
	add.s64 	%rd26, %rd25, %rd85;
	add.s64 	%rd86, %rd133, %rd5;
	shl.b64 	%rd87, %rd86, 2;
	mad.lo.s64 	%rd27, %rd8, 12, %rd87;
	cvt.u32.u64 	%r96, %rd65;
	mov.u32 	%r97, _ZN3cub18CUB_300001_SM_10006detail9transform4smemE;
	add.s32 	%r98, %r96, %r97;
	mul.lo.s32 	%r99, %r10, %r9;
	mul.lo.s32 	%r100, %r99, %r8;
	shl.b32 	%r101, %r100, 2;
	cvt.u32.u64 	%r102, %rd133;
	shl.b32 	%r103, %r102, 2;
	add.s32 	%r171, %r98, %r103;
	add.s32 	%r174, %r171, %r101;
	shl.b32 	%r104, %r100, 3;
	add.s32 	%r173, %r171, %r104;
	mad.lo.s32 	%r172, %r100, 12, %r171;
	cvt.s64.s32 	%rd88, %rd65;
	add.s64 	%rd134, %rd64, %rd88;
$L__BB3_14:
	add.s64 	%rd89, %rd134, %rd25;
	// begin inline asm
	cp.async.ca.shared.global [%r171], [%rd89], 4, 4;
	// end inline asm
	add.s64 	%rd93, %rd25, %rd24;
	add.s64 	%rd90, %rd134, %rd93;
	// begin inline asm
	cp.async.ca.shared.global [%r174], [%rd90], 4, 4;
	// end inline asm
	add.s64 	%rd91, %rd134, %rd26;
	// begin inline asm
	cp.async.ca.shared.global [%r173], [%rd91], 4, 4;
	// end inline asm
	add.s64 	%rd92, %rd134, %rd27;
	// begin inline asm
	cp.async.ca.shared.global [%r172], [%rd92], 4, 4;
	// end inline asm
	add.s64 	%rd133, %rd133, %rd24;
	mul.wide.u32 	%rd94, %r11, 16;
	add.s64 	%rd134, %rd134, %rd94;
	mul.lo.s32 	%r109, %r10, %r9;
	mul.lo.s32 	%r110, %r109, %r8;
	shl.b32 	%r111, %r110, 4;
	add.s32 	%r174, %r174, %r111;
	add.s32 	%r173, %r173, %r111;
	add.s32 	%r172, %r172, %r111;
	add.s32 	%r171, %r171, %r111;
	setp.lt.u64 	%p10, %rd133, %rd6;
	@%p10 bra 	$L__BB3_14;
$L__BB3_15:
	setp.le.u64 	%p11, %rd6, %rd140;
	// begin inline asm
	cp.async.commit_group;
	// end inline asm
	cvt.s64.s32 	%rd33, %r2;
	@%p11 bra 	$L__BB3_25;
	cvt.u32.u64 	%r112, %rd140;
	cvt.u64.u32 	%rd34, %r11;
	add.s32 	%r113, %r112, %r11;
	cvt.u64.u32 	%rd95, %r113;
	max.u64 	%rd96, %rd6, %rd95;
	setp.gt.u64 	%p12, %rd6, %rd95;
	selp.u64 	%rd35, 1, 0, %p12;
	add.s64 	%rd97, %rd35, %rd95;
	sub.s64 	%rd36, %rd96, %rd97;
	and.b64  	%rd98, %rd36, -4294967296;
	setp.ne.s64 	%p13, %rd98, 0;
	@%p13 bra 	$L__BB3_18;
	cvt.u32.u64 	%r114, %rd34;
	cvt.u32.u64 	%r115, %rd36;
	div.u32 	%r116, %r115, %r114;
	cvt.u64.u32 	%rd136, %r116;
	bra.uni 	$L__BB3_19;
$L__BB3_18:
	div.u64 	%rd136, %rd36, %rd34;
$L__BB3_19:
	add.s64 	%rd40, %rd136, %rd35;
	and.b64  	%rd99, %rd40, 3;
	setp.eq.s64 	%p14, %rd99, 3;
	@%p14 bra 	$L__BB3_22;
	shl.b64 	%rd100, %rd140, 2;
	shl.b64 	%rd101, %rd5, 2;
	add.s64 	%rd102, %rd100, %rd101;
	add.s64 	%rd103, %rd102, %rd33;
	add.s64 	%rd138, %rd66, %rd103;
	shl.b64 	%rd42, %rd34, 2;
	mov.u32 	%r118, _ZN3cub18CUB_300001_SM_10006detail9transform4smemE;
	add.s32 	%r119, %r2, %r118;
	add.s32 	%r120, %r119, %r7;
	shl.b32 	%r121, %r112, 2;
	add.s32 	%r175, %r120, %r121;
	mul.lo.s32 	%r122, %r10, %r9;
	mul.lo.s32 	%r123, %r122, %r8;
	shl.b32 	%r29, %r123, 2;
	add.s64 	%rd104, %rd40, 1;
	and.b64  	%rd105, %rd104, 3;
	neg.s64 	%rd137, %rd105;
$L__BB3_21:
	.pragma "nounroll";
	add.s32 	%r124, %r175, 128;
	// begin inline asm
	cp.async.ca.shared.global [%r124], [%rd138], 4, 4;
	// end inline asm
	add.s64 	%rd140, %rd140, %rd34;
	add.s64 	%rd138, %rd138, %rd42;
	add.s32 	%r175, %r175, %r29;
	add.s64 	%rd137, %rd137, 1;
	setp.ne.s64 	%p15, %rd137, 0;
	@%p15 bra 	$L__BB3_21;
$L__BB3_22:
	setp.lt.u64 	%p16, %rd40, 3;
	@%p16 bra 	$L__BB3_25;
	shl.b64 	%rd51, %rd34, 2;
	shl.b64 	%rd107, %rd140, 2;
	shl.b64 	%rd108, %rd5, 2;
	add.s64 	%rd52, %rd107, %rd108;
	add.s64 	%rd53, %rd52, %rd51;
	shl.b64 	%rd54, %rd34, 4;
	shl.b64 	%rd109, %rd34, 3;
	add.s64 	%rd55, %rd52, %rd109;
	add.s64 	%rd110, %rd140, %rd5;
	shl.b64 	%rd111, %rd110, 2;
	mad.lo.s64 	%rd56, %rd34, 12, %rd111;
	mov.u32 	%r125, _ZN3cub18CUB_300001_SM_10006detail9transform4smemE;
	add.s32 	%r126, %r2, %r125;
	mul.lo.s32 	%r127, %r10, %r9;
	mul.lo.s32 	%r128, %r127, %r8;
	shl.b32 	%r129, %r128, 2;
	cvt.u32.u64 	%r130, %rd140;
	shl.b32 	%r131, %r130, 2;
	add.s32 	%r132, %r126, %r7;
	add.s32 	%r176, %r132, %r131;
	add.s32 	%r179, %r176, %r129;
	shl.b32 	%r33, %r128, 4;
	shl.b32 	%r133, %r128, 3;
	add.s32 	%r178, %r176, %r133;
	mad.lo.s32 	%r177, %r128, 12, %r176;
	add.s64 	%rd141, %rd66, %rd33;
$L__BB3_24:
	add.s64 	%rd113, %rd141, %rd52;
	add.s32 	%r134, %r176, 128;
	// begin inline asm
	cp.async.ca.shared.global [%r134], [%rd113], 4, 4;
	// end inline asm
	add.s64 	%rd114, %rd141, %rd53;
	add.s32 	%r135, %r179, 128;
	// begin inline asm
	cp.async.ca.shared.global [%r135], [%rd114], 4, 4;
	// end inline asm
	add.s64 	%rd115, %rd141, %rd55;
	add.s32 	%r136, %r178, 128;
	// begin inline asm
	cp.async.ca.shared.global [%r136], [%rd115], 4, 4;
	// end inline asm
	add.s64 	%rd116, %rd141, %rd56;
	add.s32 	%r137, %r177, 128;
	// begin inline asm
	cp.async.ca.shared.global [%r137], [%rd116], 4, 4;
	// end inline asm
	add.s64 	%rd140, %rd140, %rd51;
	add.s64 	%rd141, %rd141, %rd54;
	add.s32 	%r179, %r179, %r33;
	add.s32 	%r178, %r178, %r33;
	add.s32 	%r177, %r177, %r33;
	add.s32 	%r176, %r176, %r33;
	setp.lt.u64 	%p17, %rd140, %rd6;
	@%p17 bra 	$L__BB3_24;
$L__BB3_25:
	// begin inline asm
	cp.async.commit_group;
	// end inline asm
	// begin inline asm
	cp.async.wait_group 0;
	// end inline asm
	barrier.sync 	0;
$L__BB3_26:
	cvt.u32.u64 	%r45, %rd65;
	setp.gt.s32 	%p22, %r3, %r5;
	@%p22 bra 	$L__BB3_30;
	setp.lt.s32 	%p23, %r70, 1;
	@%p23 bra 	$L__BB3_35;
	mov.u32 	%r180, %tid.x;
	neg.s32 	%r183, %r70;
	add.s32 	%r158, %r2, %r7;
	shl.b32 	%r159, %r180, 2;
	add.s32 	%r160, %r158, %r159;
	mov.u32 	%r161, _ZN3cub18CUB_300001_SM_10006detail9transform4smemE;
	add.s32 	%r162, %r160, %r161;
	add.s32 	%r182, %r162, 128;
	add.s32 	%r163, %r45, %r159;
	add.s32 	%r181, %r161, %r163;
	mul.wide.s32 	%rd123, %r4, 4;
	add.s64 	%rd62, %rd1, %rd123;
$L__BB3_29:
	.pragma "nounroll";
	mul.wide.s32 	%rd124, %r180, 4;
	add.s64 	%rd125, %rd62, %rd124;
	ld.shared.f32 	%f1, [%r181];
	ld.shared.f32 	%f2, [%r182];
	mul.f32 	%f3, %f1, %f2;
	st.global.f32 	[%rd125], %f3;
	add.s32 	%r183, %r183, 1;
	setp.eq.s32 	%p24, %r183, 0;
	add.s32 	%r182, %r182, 512;
	add.s32 	%r181, %r181, 512;
	add.s32 	%r180, %r180, 128;
	@%p24 bra 	$L__BB3_35;
	bra.uni 	$L__BB3_29;
$L__BB3_30:
	setp.lt.s32 	%p25, %r70, 1;
	@%p25 bra 	$L__BB3_35;
	mov.u32 	%r184, %tid.x;
	neg.s32 	%r187, %r70;
	add.s32 	%r164, %r2, %r7;
	shl.b32 	%r165, %r184, 2;
	add.s32 	%r166, %r164, %r165;
	mov.u32 	%r167, _ZN3cub18CUB_300001_SM_10006detail9transform4smemE;
	add.s32 	%r168, %r166, %r167;
	add.s32 	%r186, %r168, 128;
	add.s32 	%r169, %r45, %r165;
	add.s32 	%r185, %r167, %r169;
	mul.wide.s32 	%rd126, %r4, 4;
	add.s64 	%rd63, %rd1, %rd126;
$L__BB3_32:
	.pragma "nounroll";
	setp.ge.s32 	%p26, %r184, %r6;
	@%p26 bra 	$L__BB3_34;
	ld.shared.f32 	%f4, [%r185];
	ld.shared.f32 	%f5, [%r186];
	mul.f32 	%f6, %f4, %f5;
	mul.wide.s32 	%rd127, %r184, 4;
	add.s64 	%rd128, %rd63, %rd127;
	st.global.f32 	[%rd128], %f6;
$L__BB3_34:
	add.s32 	%r187, %r187, 1;
	setp.ne.s32 	%p27, %r187, 0;
	add.s32 	%r186, %r186, 512;
	add.s32 	%r185, %r185, 512;
	add.s32 	%r184, %r184, 128;
	@%p27 bra 	$L__BB3_32;
$L__BB3_35:
	ret;

}
	// .globl	_ZN3cub18CUB_300001_SM_10006detail9transform16transform_kernelINS2_10policy_hubILb0EN4cuda3std3__45tupleIJN6thrust24THRUST_300001_SM_1000_NS6detail15normal_iteratorINSA_10device_ptrIfEEEESF_EEEE10policy1000ElNS7_10multipliesIfEESF_JPfSL_EEEvT0_iT1_T2_DpNS2_10kernel_argIT3_EE
.visible .entry _ZN3cub18CUB_300001_SM_10006detail9transform16transform_kernelINS2_10policy_hubILb0EN4cuda3std3__45tupleIJN6thrust24THRUST_300001_SM_1000_NS6detail15normal_iteratorINSA_10device_ptrIfEEEESF_EEEE10policy1000ElNS7_10multipliesIfEESF_JPfSL_EEEvT0_iT1_T2_DpNS2_10kernel_argIT3_EE(
	.param .u64 _ZN3cub18CUB_300001_SM_10006detail9transform16transform_kernelINS2_10policy_hubILb0EN4cuda3std3__45tupleIJN6thrust24THRUST_300001_SM_1000_NS6detail15normal_iteratorINSA_10device_ptrIfEEEESF_EEEE10policy1000ElNS7_10multipliesIfEESF_JPfSL_EEEvT0_iT1_T2_DpNS2_10kernel_argIT3_EE_param_0,
	.param .u32 _ZN3cub18CUB_300001_SM_10006detail9transform16transform_kernelINS2_10policy_hubILb0EN4cuda3std3__45tupleIJN6thrust24THRUST_300001_SM_1000_NS6detail15normal_iteratorINSA_10device_ptrIfEEEESF_EEEE10policy1000ElNS7_10multipliesIfEESF_JPfSL_EEEvT0_iT1_T2_DpNS2_10kernel_argIT3_EE_param_1,
	.param .align 1 .b8 _ZN3cub18CUB_300001_SM_10006detail9transform16transform_kernelINS2_10policy_hubILb0EN4cuda3std3__45tupleIJN6thrust24THRUST_300001_SM_1000_NS6detail15normal_iteratorINSA_10device_ptrIfEEEESF_EEEE10policy1000ElNS7_10multipliesIfEESF_JPfSL_EEEvT0_iT1_T2_DpNS2_10kernel_argIT3_EE_param_2[1],
	.param .align 8 .b8 _ZN3cub18CUB_300001_SM_10006detail9transform16transform_kernelINS2_10policy_hubILb0EN4cuda3std3__45tupleIJN6thrust24THRUST_300001_SM_1000_NS6detail15normal_iteratorINSA_10device_ptrIfEEEESF_EEEE10policy1000ElNS7_10multipliesIfEESF_JPfSL_EEEvT0_iT1_T2_DpNS2_10kernel_argIT3_EE_param_3[8],
	.param .align 8 .b8 _ZN3cub18CUB_300001_SM_10006detail9transform16transform_kernelINS2_10policy_hubILb0EN4cuda3std3__45tupleIJN6thrust24THRUST_300001_SM_1000_NS6detail15normal_iteratorINSA_10device_ptrIfEEEESF_EEEE10policy1000ElNS7_10multipliesIfEESF_JPfSL_EEEvT0_iT1_T2_DpNS2_10kernel_argIT3_EE_param_4[16],
	.param .align 8 .b8 _ZN3cub18CUB_300001_SM_10006detail9transform16transform_kernelINS2_10policy_hubILb0EN4cuda3std3__45tupleIJN6thrust24THRUST_300001_SM_1000_NS6detail15normal_iteratorINSA_10device_ptrIfEEEESF_EEEE10policy1000ElNS7_10multipliesIfEESF_JPfSL_EEEvT0_iT1_T2_DpNS2_10kernel_argIT3_EE_param_5[16]
)
.maxntid 128
{
	.reg .pred 	%p<28>;
	.reg .b32 	%r<181>;
	.reg .b32 	%f<7>;
	.reg .b64 	%rd<147>;
	// demoted variable
	.shared .align 8 .u64 _ZZN3cub18CUB_300001_SM_10006detail9transform23transform_kernel_ublkcpINS2_19async_copy_policy_tILi128EEElN4cuda3std3__410multipliesIfEEN6thrust24THRUST_300001_SM_1000_NS6detail15normal_iteratorINSC_10device_ptrIfEEEEJffEEEvT0_iT1_T2_DpNS2_16aligned_base_ptrIT3_EEE3bar;
	ld.param.u64 	%rd68, [_ZN3cub18CUB_300001_SM_10006detail9transform16transform_kernelINS2_10policy_hubILb0EN4cuda3std3__45tupleIJN6thrust24THRUST_300001_SM_1000_NS6detail15normal_iteratorINSA_10device_ptrIfEEEESF_EEEE10policy1000ElNS7_10multipliesIfEESF_JPfSL_EEEvT0_iT1_T2_DpNS2_10kernel_argIT3_EE_param_5];
	ld.param.u64 	%rd66, [_ZN3cub18CUB_300001_SM_10006detail9transform16transform_kernelINS2_10policy_hubILb0EN4cuda3std3__45tupleIJN6thrust24THRUST_300001_SM_1000_NS6detail15normal_iteratorINSA_10device_ptrIfEEEESF_EEEE10policy1000ElNS7_10multipliesIfEESF_JPfSL_EEEvT0_iT1_T2_DpNS2_10kernel_argIT3_EE_param_4];
	ld.param.u64 	%rd70, [_ZN3cub18CUB_300001_SM_10006detail9transform16transform_kernelINS2_10policy_hubILb0EN4cuda3std3__45tupleIJN6thrust24THRUST_300001_SM_1000_NS6detail15normal_iteratorINSA_10device_ptrIfEEEESF_EEEE10policy1000ElNS7_10multipliesIfEESF_JPfSL_EEEvT0_iT1_T2_DpNS2_10kernel_argIT3_EE_param_0];
	ld.param.u64 	%rd69, [_ZN3cub18CUB_300001_SM_10006detail9transform16transform_kernelINS2_10policy_hubILb0EN4cuda3std3__45tupleIJN6thrust24THRUST_300001_SM_1000_NS6detail15normal_iteratorINSA_10device_ptrIfEEEESF_EEEE10policy1000ElNS7_10multipliesIfEESF_JPfSL_EEEvT0_iT1_T2_DpNS2_10kernel_argIT3_EE_param_5+8];
	ld.param.u64 	%rd67, [_ZN3cub18CUB_300001_SM_10006detail9transform16transform_kernelINS2_10policy_hubILb0EN4cuda3std3__45tupleIJN6thrust24THRUST_300001_SM_1000_NS6detail15normal_iteratorINSA_10device_ptrIfEEEESF_EEEE10policy1000ElNS7_10multipliesIfEESF_JPfSL_EEEvT0_iT1_T2_DpNS2_10kernel_argIT3_EE_param_4+8];
	ld.param.u64 	%rd71, [_ZN3cub18CUB_300001_SM_10006detail9transform16transform_kernelINS2_10policy_hubILb0EN4cuda3std3__45tupleIJN6thrust24THRUST_300001_SM_1000_NS6detail15normal_iteratorINSA_10device_ptrIfEEEESF_EEEE10policy1000ElNS7_10multipliesIfEESF_JPfSL_EEEvT0_iT1_T2_DpNS2_10kernel_argIT3_EE_param_3];
	ld.param.u32 	%r68, [_ZN3cub18CUB_300001_SM_10006detail9transform16transform_kernelINS2_10policy_hubILb0EN4cuda3std3__45tupleIJN6thrust24THRUST_300001_SM_1000_NS6detail15normal_iteratorINSA_10device_ptrIfEEEESF_EEEE10policy1000ElNS7_10multipliesIfEESF_JPfSL_EEEvT0_iT1_T2_DpNS2_10kernel_argIT3_EE_param_1];
	cvta.to.global.u64 	%rd1, %rd71;
	cvt.u32.u64 	%r1, %rd67;
	cvt.u32.u64 	%r2, %rd69;
	shl.b32 	%r3, %r68, 7;
	mov.u32 	%r69, %ctaid.x;
	cvt.u64.u32 	%rd72, %r69;
	cvt.s64.s32 	%rd73, %r3;
	mul.lo.s64 	%rd4, %rd73, %rd72;
	sub.s64 	%rd74, %rd70, %rd4;
	min.s64 	%rd75, %rd74, %rd73;
	cvt.u32.u64 	%r4, %rd75;
	setp.eq.s32 	%p1, %r69, 0;
	add.s32 	%r71, %r69, 2;
	mov.u32 	%r72, %nctaid.x;
	setp.ge.u32 	%p2, %r71, %r72;
	shl.b32 	%r5, %r68, 9;
	or.pred  	%p3, %p1, %p2;
	@%p3 bra 	$L__BB4_5;
	mov.b32 	%r132, -1;
	// begin inline asm
	{
	 .reg .pred P_OUT; 
	elect.sync _|P_OUT, %r132;
	selp.b32 %r131, 1, 0, P_OUT; 
}
	// end inline asm
	mov.u32 	%r133, %tid.x;
	setp.gt.u32 	%p18, %r133, 31;
	setp.eq.s32 	%p19, %r131, 0;
	or.pred  	%p20, %p18, %p19;
	@%p20 bra 	$L__BB4_3;
	mov.u32 	%r134, _ZZN3cub18CUB_300001_SM_10006detail9transform23transform_kernel_ublkcpINS2_19async_copy_policy_tILi128EEElN4cuda3std3__410multipliesIfEEN6thrust24THRUST_300001_SM_1000_NS6detail15normal_iteratorINSC_10device_ptrIfEEEEJffEEEvT0_iT1_T2_DpNS2_16aligned_base_ptrIT3_EEE3bar;
	mov.b32 	%r135, 1;
	// begin inline asm
	mbarrier.init.shared.b64 [%r134], %r135;
	// end inline asm
	// begin inline asm
	fence.proxy.async.shared::cta; // 6.
	// end inline asm
	shl.b64 	%rd124, %rd4, 2;
	add.s32 	%r144, %r5, 15;
	add.s32 	%r145, %r144, %r1;
	and.b32  	%r137, %r145, -16;
	cvta.to.global.u64 	%rd125, %rd66;
	add.s64 	%rd121, %rd125, %rd124;
	mov.u32 	%r136, _ZN3cub18CUB_300001_SM_10006detail9transform4smemE;
	// begin inline asm
	cp.async.bulk.shared::cluster.global.mbarrier::complete_tx::bytes [%r136], [%rd121], %r137, [%r134];
	// end inline asm
	add.s32 	%r146, %r144, %r2;
	and.b32  	%r140, %r146, -16;
	add.s32 	%r147, %r136, %r5;
	add.s32 	%r139, %r147, 128;
	cvta.to.global.u64 	%rd126, %rd68;
	add.s64 	%rd122, %rd126, %rd124;
	// begin inline asm
	cp.async.bulk.shared::cluster.global.mbarrier::complete_tx::bytes [%r139], [%rd122], %r140, [%r134];
	// end inline asm
	add.s32 	%r143, %r140, %r137;
	// begin inline asm
	mbarrier.arrive.expect_tx.release.cta.shared::cta.b64 %rd123, [%r134], %r143; // 8. 
	// end inline asm
$L__BB4_3:
	bar.sync 	0;
	mov.u32 	%r149, _ZZN3cub18CUB_300001_SM_10006detail9transform23transform_kernel_ublkcpINS2_19async_copy_policy_tILi128EEElN4cuda3std3__410multipliesIfEEN6thrust24THRUST_300001_SM_1000_NS6detail15normal_iteratorINSC_10device_ptrIfEEEEJffEEEvT0_iT1_T2_DpNS2_16aligned_base_ptrIT3_EEE3bar;
$L__BB4_4:
	mov.b32 	%r150, 0;
	// begin inline asm
	{
	 .reg .pred P_OUT; 
	mbarrier.try_wait.parity.shared::cta.b64  P_OUT, [%r149], %r150;                                // 7a. 
	selp.b32 %r148, 1, 0, P_OUT; 
}
	// end inline asm
	setp.eq.s32 	%p21, %r148, 0;
	@%p21 bra 	$L__BB4_4;
	bra.uni 	$L__BB4_26;
$L__BB4_5:
	cvt.s64.s32 	%rd5, %r1;
	shl.b32 	%r74, %r4, 2;
	cvt.s64.s32 	%rd76, %r74;
	shr.u64 	%rd6, %rd76, 2;
	mov.u32 	%r6, %ntid.x;
	mov.u32 	%r7, %ntid.y;
	mul.lo.s32 	%r75, %r6, %r7;
	mov.u32 	%r8, %ntid.z;
	mul.lo.s32 	%r9, %r75, %r8;
	mov.u32 	%r76, %tid.x;
	mov.u32 	%r77, %tid.y;
	mov.u32 	%r78, %tid.z;
	mad.lo.s32 	%r79, %r78, %r7, %r77;
	mad.lo.s32 	%r80, %r79, %r6, %r76;
	cvt.u64.u32 	%rd144, %r80;
	setp.le.u64 	%p4, %rd6, %rd144;
	@%p4 bra 	$L__BB4_15;
	cvt.u32.u64 	%r81, %rd144;
	cvt.u64.u32 	%rd8, %r9;
	add.s32 	%r82, %r81, %r9;
	cvt.u64.u32 	%rd77, %r82;
	max.u64 	%rd78, %rd6, %rd77;
	setp.gt.u64 	%p5, %rd6, %rd77;
	selp.u64 	%rd9, 1, 0, %p5;
	add.s64 	%rd79, %rd9, %rd77;
	sub.s64 	%rd10, %rd78, %rd79;
	and.b64  	%rd80, %rd10, -4294967296;
	setp.ne.s64 	%p6, %rd80, 0;
	@%p6 bra 	$L__BB4_8;
	cvt.u32.u64 	%r83, %rd8;
	cvt.u32.u64 	%r84, %rd10;
	div.u32 	%r85, %r84, %r83;
	cvt.u64.u32 	%rd133, %r85;
	bra.uni 	$L__BB4_9;
$L__BB4_8:
	div.u64 	%rd133, %rd10, %rd8;
$L__BB4_9:
	add.s64 	%rd14, %rd133, %rd9;
	and.b64  	%rd81, %rd14, 3;
	setp.eq.s64 	%p7, %rd81, 3;
	mov.u64 	%rd137, %rd144;
	@%p7 bra 	$L__BB4_12;
	shl.b64 	%rd82, %rd4, 2;
	shl.b64 	%rd83, %rd144, 2;
	add.s64 	%rd84, %rd82, %rd83;
	add.s64 	%rd85, %rd84, %rd5;
	add.s64 	%rd135, %rd66, %rd85;
	shl.b64 	%rd16, %rd8, 2;
	mov.u32 	%r87, _ZN3cub18CUB_300001_SM_10006detail9transform4smemE;
	add.s32 	%r88, %r1, %r87;
	shl.b32 	%r89, %r81, 2;
	add.s32 	%r163, %r88, %r89;
	mul.lo.s32 	%r90, %r8, %r7;
	mul.lo.s32 	%r91, %r90, %r6;
	shl.b32 	%r11, %r91, 2;
	add.s64 	%rd86, %rd14, 1;
	and.b64  	%rd87, %rd86, 3;
	neg.s64 	%rd134, %rd87;
	mov.u64 	%rd137, %rd144;
$L__BB4_11:
	.pragma "nounroll";
	// begin inline asm
	cp.async.ca.shared.global [%r163], [%rd135], 4, 4;
	// end inline asm
	add.s64 	%rd137, %rd137, %rd8;
	add.s64 	%rd135, %rd135, %rd16;
	add.s32 	%r163, %r163, %r11;
	add.s64 	%rd134, %rd134, 1;
	setp.ne.s64 	%p8, %rd134, 0;
	@%p8 bra 	$L__BB4_11;
$L__BB4_12:
	setp.lt.u64 	%p9, %rd14, 3;
	@%p9 bra 	$L__BB4_15;
	shl.b64 	%rd25, %rd8, 2;
	shl.b64 	%rd89, %rd4, 2;
	shl.b64 	%rd90, %rd137, 2;
	add.s64 	%rd26, %rd89, %rd90;
	shl.b64 	%rd27, %rd8, 4;
	shl.b64 	%rd91, %rd8, 3;
	add.s64 	%rd28, %rd26, %rd91;
	add.s64 	%rd92, %rd137, %rd4;
	shl.b64 	%rd93, %rd92, 2;
	mad.lo.s64 	%rd29, %rd8, 12, %rd93;
	mov.u32 	%r93, _ZN3cub18CUB_300001_SM_10006detail9transform4smemE;
	add.s32 	%r94, %r1, %r93;
	mul.lo.s32 	%r95, %r8, %r7;
	mul.lo.s32 	%r96, %r95, %r6;
	shl.b32 	%r97, %r96, 2;
	cvt.u32.u64 	%r98, %rd137;
	shl.b32 	%r99, %r98, 2;
	add.s32 	%r164, %r94, %r99;
	add.s32 	%r167, %r164, %r97;
	shl.b32 	%r15, %r96, 4;
	shl.b32 	%r100, %r96, 3;
	add.s32 	%r166, %r164, %r100;
	mad.lo.s32 	%r165, %r96, 12, %r164;
	cvt.s64.s32 	%rd94, %r1;
	add.s64 	%rd138, %rd66, %rd94;
$L__BB4_14:
	add.s64 	%rd95, %rd138, %rd26;
	// begin inline asm
	cp.async.ca.shared.global [%r164], [%rd95], 4, 4;
	// end inline asm
	add.s64 	%rd99, %rd26, %rd25;
	add.s64 	%rd96, %rd138, %rd99;
	// begin inline asm
	cp.async.ca.shared.global [%r167], [%rd96], 4, 4;
	// end inline asm
	add.s64 	%rd97, %rd138, %rd28;
	// begin inline asm
	cp.async.ca.shared.global [%r166], [%rd97], 4, 4;
	// end inline asm
	add.s64 	%rd98, %rd138, %rd29;
	// begin inline asm
	cp.async.ca.shared.global [%r165], [%rd98], 4, 4;
	// end inline asm
	add.s64 	%rd137, %rd137, %rd25;
	add.s64 	%rd138, %rd138, %rd27;
	add.s32 	%r167, %r167, %r15;
	add.s32 	%r166, %r166, %r15;
	add.s32 	%r165, %r165, %r15;
	add.s32 	%r164, %r164, %r15;
	setp.lt.u64 	%p10, %rd137, %rd6;
	@%p10 bra 	$L__BB4_14;
$L__BB4_15:
	setp.le.u64 	%p11, %rd6, %rd144;
	// begin inline asm
	cp.async.commit_group;
	// end inline asm
	cvt.s64.s32 	%rd35, %r2;
	@%p11 bra 	$L__BB4_25;
	cvt.u32.u64 	%r105, %rd144;
	cvt.u64.u32 	%rd36, %r9;
	add.s32 	%r106, %r105, %r9;
	cvt.u64.u32 	%rd100, %r106;
	max.u64 	%rd101, %rd6, %rd100;
	setp.gt.u64 	%p12, %rd6, %rd100;
	selp.u64 	%rd37, 1, 0, %p12;
	add.s64 	%rd102, %rd37, %rd100;
	sub.s64 	%rd38, %rd101, %rd102;
	and.b64  	%rd103, %rd38, -4294967296;
	setp.ne.s64 	%p13, %rd103, 0;
	@%p13 bra 	$L__BB4_18;
	cvt.u32.u64 	%r107, %rd36;
	cvt.u32.u64 	%r108, %rd38;
	div.u32 	%r109, %r108, %r107;
	cvt.u64.u32 	%rd140, %r109;
	bra.uni 	$L__BB4_19;
$L__BB4_18:
	div.u64 	%rd140, %rd38, %rd36;
$L__BB4_19:
	add.s64 	%rd42, %rd140, %rd37;
	and.b64  	%rd104, %rd42, 3;
	setp.eq.s64 	%p14, %rd104, 3;
	@%p14 bra 	$L__BB4_22;
	shl.b64 	%rd105, %rd4, 2;
	shl.b64 	%rd106, %rd144, 2;
	add.s64 	%rd107, %rd105, %rd106;
	add.s64 	%rd108, %rd107, %rd35;
	add.s64 	%rd142, %rd68, %rd108;
	shl.b64 	%rd44, %rd36, 2;
	mov.u32 	%r111, _ZN3cub18CUB_300001_SM_10006detail9transform4smemE;
	add.s32 	%r112, %r2, %r111;
	add.s32 	%r113, %r112, %r5;
	shl.b32 	%r114, %r105, 2;
	add.s32 	%r168, %r113, %r114;
	mul.lo.s32 	%r115, %r8, %r7;
	mul.lo.s32 	%r116, %r115, %r6;
	shl.b32 	%r28, %r116, 2;
	add.s64 	%rd109, %rd42, 1;
	and.b64  	%rd110, %rd109, 3;
	neg.s64 	%rd141, %rd110;
$L__BB4_21:
	.pragma "nounroll";
	add.s32 	%r117, %r168, 128;
	// begin inline asm
	cp.async.ca.shared.global [%r117], [%rd142], 4, 4;
	// end inline asm
	add.s64 	%rd144, %rd144, %rd36;
	add.s64 	%rd142, %rd142, %rd44;
	add.s32 	%r168, %r168, %r28;
	add.s64 	%rd141, %rd141, 1;
	setp.ne.s64 	%p15, %rd141, 0;
	@%p15 bra 	$L__BB4_21;
$L__BB4_22:
	setp.lt.u64 	%p16, %rd42, 3;
	@%p16 bra 	$L__BB4_25;
	shl.b64 	%rd53, %rd36, 2;
	shl.b64 	%rd112, %rd4, 2;
	shl.b64 	%rd113, %rd144, 2;
	add.s64 	%rd54, %rd112, %rd113;
	add.s64 	%rd55, %rd54, %rd53;
	shl.b64 	%rd56, %rd36, 4;
	shl.b64 	%rd114, %rd36, 3;
	add.s64 	%rd57, %rd54, %rd114;
	add.s64 	%rd115, %rd144, %rd4;
	shl.b64 	%rd116, %rd115, 2;
	mad.lo.s64 	%rd58, %rd36, 12, %rd116;
	mov.u32 	%r118, _ZN3cub18CUB_300001_SM_10006detail9transform4smemE;
	add.s32 	%r119, %r2, %r118;
	mul.lo.s32 	%r120, %r8, %r7;
	mul.lo.s32 	%r121, %r120, %r6;
	shl.b32 	%r122, %r121, 2;
	cvt.u32.u64 	%r123, %rd144;
	shl.b32 	%r124, %r123, 2;
	add.s32 	%r125, %r119, %r5;
	add.s32 	%r169, %r125, %r124;
	add.s32 	%r172, %r169, %r122;
	shl.b32 	%r32, %r121, 4;
	shl.b32 	%r126, %r121, 3;
	add.s32 	%r171, %r169, %r126;
	mad.lo.s32 	%r170, %r121, 12, %r169;
	add.s64 	%rd145, %rd68, %rd35;
$L__BB4_24:
	add.s64 	%rd117, %rd145, %rd54;
	add.s32 	%r127, %r169, 128;
	// begin inline asm
	cp.async.ca.shared.global [%r127], [%rd117], 4, 4;
	// end inline asm
	add.s64 	%rd118, %rd145, %rd55;
	add.s32 	%r128, %r172, 128;
	// begin inline asm
	cp.async.ca.shared.global [%r128], [%rd118], 4, 4;
	// end inline asm
	add.s64 	%rd119, %rd145, %rd57;
	add.s32 	%r129, %r171, 128;
	// begin inline asm
	cp.async.ca.shared.global [%r129], [%rd119], 4, 4;
	// end inline asm
	add.s64 	%rd120, %rd145, %rd58;
	add.s32 	%r130, %r170, 128;
	// begin inline asm
	cp.async.ca.shared.global [%r130], [%rd120], 4, 4;
	// end inline asm
	add.s64 	%rd144, %rd144, %rd53;
	add.s64 	%rd145, %rd145, %rd56;
	add.s32 	%r172, %r172, %r32;
	add.s32 	%r171, %r171, %r32;
	add.s32 	%r170, %r170, %r32;
	add.s32 	%r169, %r169, %r32;
	setp.lt.u64 	%p17, %rd144, %rd6;
	@%p17 bra 	$L__BB4_24;
$L__BB4_25:
	// begin inline asm
	cp.async.commit_group;
	// end inline asm
	// begin inline asm
	cp.async.wait_group 0;
	// end inline asm
	barrier.sync 	0;
$L__BB4_26:
	setp.eq.s32 	%p22, %r3, %r4;
	@%p22 bra 	$L__BB4_32;
	setp.lt.s32 	%p23, %r68, 1;
	@%p23 bra 	$L__BB4_35;
	mov.u32 	%r177, %tid.x;
	neg.s32 	%r180, %r68;
	add.s32 	%r151, %r2, %r5;
	shl.b32 	%r152, %r177, 2;
	add.s32 	%r153, %r151, %r152;
	mov.u32 	%r154, _ZN3cub18CUB_300001_SM_10006detail9transform4smemE;
	add.s32 	%r155, %r153, %r154;
	add.s32 	%r179, %r155, 128;
	add.s32 	%r156, %r1, %r152;
	add.s32 	%r178, %r154, %r156;
	shl.b64 	%rd127, %rd4, 2;
	add.s64 	%rd64, %rd1, %rd127;
$L__BB4_29:
	.pragma "nounroll";
	setp.ge.s32 	%p24, %r177, %r4;
	@%p24 bra 	$L__BB4_31;
	ld.shared.f32 	%f1, [%r178];
	ld.shared.f32 	%f2, [%r179];
	mul.f32 	%f3, %f1, %f2;
	mul.wide.s32 	%rd128, %r177, 4;
	add.s64 	%rd129, %rd64, %rd128;
	st.global.f32 	[%rd129], %f3;
$L__BB4_31:
	add.s32 	%r180, %r180, 1;
	setp.ne.s32 	%p25, %r180, 0;
	add.s32 	%r179, %r179, 512;
	add.s32 	%r178, %r178, 512;
	add.s32 	%r177, %r177, 128;
	@%p25 bra 	$L__BB4_29;
	bra.uni 	$L__BB4_35;
$L__BB4_32:
	setp.lt.s32 	%p26, %r68, 1;
	@%p26 bra 	$L__BB4_35;
	mov.u32 	%r173, %tid.x;
	neg.s32 	%r176, %r68;
	add.s32 	%r157, %r2, %r5;
	shl.b32 	%r158, %r173, 2;
	add.s32 	%r159, %r157, %r158;
	mov.u32 	%r160, _ZN3cub18CUB_300001_SM_10006detail9transform4smemE;
	add.s32 	%r161, %r159, %r160;
	add.s32 	%r175, %r161, 128;
	add.s32 	%r162, %r1, %r158;
	add.s32 	%r174, %r160, %r162;
	shl.b64 	%rd130, %rd4, 2;
	add.s64 	%rd65, %rd1, %rd130;
$L__BB4_34:
	.pragma "nounroll";
	mul.wide.s32 	%rd131, %r173, 4;
	add.s64 	%rd132, %rd65, %rd131;
	ld.shared.f32 	%f4, [%r174];
	ld.shared.f32 	%f5, [%r175];
	mul.f32 	%f6, %f4, %f5;
	st.global.f32 	[%rd132], %f6;
	add.s32 	%r176, %r176, 1;
	setp.eq.s32 	%p27, %r176, 0;
	add.s32 	%r175, %r175, 512;
	add.s32 	%r174, %r174, 512;
	add.s32 	%r173, %r173, 128;
	@%p27 bra 	$L__BB4_35;
	bra.uni 	$L__BB4_34;
$L__BB4_35:
	ret;

}
	// .globl	_ZN3cub18CUB_300001_SM_10006detail9transform16transform_kernelINS2_10policy_hubILb0EN4cuda3std3__45tupleIJN6thrust24THRUST_300001_SM_1000_NS6detail15normal_iteratorINSA_10device_ptrIfEEEESF_EEEE10policy1000EiNS7_4plusIfEESF_JPfSL_EEEvT0_iT1_T2_DpNS2_10kernel_argIT3_EE
.visible .entry _ZN3cub18CUB_300001_SM_10006detail9transform16transform_kernelINS2_10policy_hubILb0EN4cuda3std3__45tupleIJN6thrust24THRUST_300001_SM_1000_NS6detail15normal_iteratorINSA_10device_ptrIfEEEESF_EEEE10policy1000EiNS7_4plusIfEESF_JPfSL_EEEvT0_iT1_T2_DpNS2_10kernel_argIT3_EE(
	.param .u32 _ZN3cub18CUB_300001_SM_10006detail9transform16transform_kernelINS2_10policy_hubILb0EN4cuda3std3__45tupleIJN6thrust24THRUST_300001_SM_1000_NS6detail15normal_iteratorINSA_10device_ptrIfEEEESF_EEEE10policy1000EiNS7_4plusIfEESF_JPfSL_EEEvT0_iT1_T2_DpNS2_10kernel_argIT3_EE_param_0,
	.param .u32 _ZN3cub18CUB_300001_SM_10006detail9transform16transform_kernelINS2_10policy_hubILb0EN4cuda3std3__45tupleIJN6thrust24THRUST_300001_SM_1000_NS6detail15normal_iteratorINSA_10device_ptrIfEEEESF_EEEE10policy1000EiNS7_4plusIfEESF_JPfSL_EEEvT0_iT1_T2_DpNS2_10kernel_argIT3_EE_param_1,
	.param .align 1 .b8 _ZN3cub18CUB_300001_SM_10006detail9transform16transform_kernelINS2_10policy_hubILb0EN4cuda3std3__45tupleIJN6thrust24THRUST_300001_SM_1000_NS6detail15normal_iteratorINSA_10device_ptrIfEEEESF_EEEE10policy1000EiNS7_4plusIfEESF_JPfSL_EEEvT0_iT1_T2_DpNS2_10kernel_argIT3_EE_param_2[1],
	.param .align 8 .b8 _ZN3cub18CUB_300001_SM_10006detail9transform16transform_kernelINS2_10policy_hubILb0EN4cuda3std3__45tupleIJN6thrust24THRUST_300001_SM_1000_NS6detail15normal_iteratorINSA_10device_ptrIfEEEESF_EEEE10policy1000EiNS7_4plusIfEESF_JPfSL_EEEvT0_iT1_T2_DpNS2_10kernel_argIT3_EE_param_3[8],
	.param .align 8 .b8 _ZN3cub18CUB_300001_SM_10006detail9transform16transform_kernelINS2_10policy_hubILb0EN4cuda3std3__45tupleIJN6thrust24THRUST_300001_SM_1000_NS6detail15normal_iteratorINSA_10device_ptrIfEEEESF_EEEE10policy1000EiNS7_4plusIfEESF_JPfSL_EEEvT0_iT1_T2_DpNS2_10kernel_argIT3_EE_param_4[16],
	.param .align 8 .b8 _ZN3cub18CUB_300001_SM_10006detail9transform16transform_kernelINS2_10policy_hubILb0EN4cuda3std3__45tupleIJN6thrust24THRUST_300001_SM_1000_NS6detail15normal_iteratorINSA_10device_ptrIfEEEESF_EEEE10policy1000EiNS7_4plusIfEESF_JPfSL_EEEvT0_iT1_T2_DpNS2_10kernel_argIT3_EE_param_5[16]
)
.maxntid 128
{
	.reg .pred 	%p<28>;
	.reg .b32 	%r<188>;
	.reg .b32 	%f<7>;
	.reg .b64 	%rd<143>;
	// demoted variable
	.shared .align 8 .u64 _ZZN3cub18CUB_300001_SM_10006detail9transform23transform_kernel_ublkcpINS2_19async_copy_policy_tILi128EEEiN4cuda3std3__44plusIfEEN6thrust24THRUST_300001_SM_1000_NS6detail15normal_iteratorINSC_10device_ptrIfEEEEJffEEEvT0_iT1_T2_DpNS2_16aligned_base_ptrIT3_EEE3bar;
	ld.param.u64 	%rd66, [_ZN3cub18CUB_300001_SM_10006detail9transform16transform_kernelINS2_10policy_hubILb0EN4cuda3std3__45tupleIJN6thrust24THRUST_300001_SM_1000_NS6detail15normal_iteratorINSA_10device_ptrIfEEEESF_EEEE10policy1000EiNS7_4plusIfEESF_JPfSL_EEEvT0_iT1_T2_DpNS2_10kernel_argIT3_EE_param_5];
	ld.param.u64 	%rd64, [_ZN3cub18CUB_300001_SM_10006detail9transform16transform_kernelINS2_10policy_hubILb0EN4cuda3std3__45tupleIJN6thrust24THRUST_300001_SM_1000_NS6detail15normal_iteratorINSA_10device_ptrIfEEEESF_EEEE10policy1000EiNS7_4plusIfEESF_JPfSL_EEEvT0_iT1_T2_DpNS2_10kernel_argIT3_EE_param_4];
	ld.param.u32 	%r71, [_ZN3cub18CUB_300001_SM_10006detail9transform16transform_kernelINS2_10policy_hubILb0EN4cuda3std3__45tupleIJN6thrust24THRUST_300001_SM_1000_NS6detail15normal_iteratorINSA_10device_ptrIfEEEESF_EEEE10policy1000EiNS7_4plusIfEESF_JPfSL_EEEvT0_iT1_T2_DpNS2_10kernel_argIT3_EE_param_0];
	ld.param.u64 	%rd67, [_ZN3cub18CUB_300001_SM_10006detail9transform16transform_kernelINS2_10policy_hubILb0EN4cuda3std3__45tupleIJN6thrust24THRUST_300001_SM_1000_NS6detail15normal_iteratorINSA_10device_ptrIfEEEESF_EEEE10policy1000EiNS7_4plusIfEESF_JPfSL_EEEvT0_iT1_T2_DpNS2_10kernel_argIT3_EE_param_5+8];
	ld.param.u64 	%rd65, [_ZN3cub18CUB_300001_SM_10006detail9transform16transform_kernelINS2_10policy_hubILb0EN4cuda3std3__45tupleIJN6thrust24THRUST_300001_SM_1000_NS6detail15normal_iteratorINSA_10device_ptrIfEEEESF_EEEE10policy1000EiNS7_4plusIfEESF_JPfSL_EEEvT0_iT1_T2_DpNS2_10kernel_argIT3_EE_param_4+8];
	ld.param.u64 	%rd68, [_ZN3cub18CUB_300001_SM_10006detail9transform16transform_kernelINS2_10policy_hubILb0EN4cuda3std3__45tupleIJN6thrust24THRUST_300001_SM_1000_NS6detail15normal_iteratorINSA_10device_ptrIfEEEESF_EEEE10policy1000EiNS7_4plusIfEESF_JPfSL_EEEvT0_iT1_T2_DpNS2_10kernel_argIT3_EE_param_3];
	ld.param.u32 	%r70, [_ZN3cub18CUB_300001_SM_10006detail9transform16transform_kernelINS2_10policy_hubILb0EN4cuda3std3__45tupleIJN6thrust24THRUST_300001_SM_1000_NS6detail15normal_iteratorINSA_10device_ptrIfEEEESF_EEEE10policy1000EiNS7_4plusIfEESF_JPfSL_EEEvT0_iT1_T2_DpNS2_10kernel_argIT3_EE_param_1];
	cvta.to.global.u64 	%rd1, %rd68;
	cvt.u32.u64 	%r1, %rd65;
	cvt.u32.u64 	%r2, %rd67;
	shl.b32 	%r3, %r70, 7;
	mov.u32 	%r72, %ctaid.x;
	mul.lo.s32 	%r4, %r3, %r72;
	sub.s32 	%r5, %r71, %r4;
	min.s32 	%r6, %r3, %r5;
	setp.eq.s32 	%p1, %r72, 0;
	add.s32 	%r74, %r72, 2;
	mov.u32 	%r75, %nctaid.x;
	setp.ge.u32 	%p2, %r74, %r75;
	shl.b32 	%r7, %r70, 9;
	or.pred  	%p3, %p1, %p2;
	@%p3 bra 	$L__BB5_5;
	mov.b32 	%r139, -1;
	// begin inline asm
	{
	 .reg .pred P_OUT; 
	elect.sync _|P_OUT, %r139;
	selp.b32 %r138, 1, 0, P_OUT; 
}
	// end inline asm
	mov.u32 	%r140, %tid.x;
	setp.gt.u32 	%p18, %r140, 31;
	setp.eq.s32 	%p19, %r138, 0;
	or.pred  	%p20, %p18, %p19;
	@%p20 bra 	$L__BB5_3;
	mov.u32 	%r141, _ZZN3cub18CUB_300001_SM_10006detail9transform23transform_kernel_ublkcpINS2_19async_copy_policy_tILi128EEEiN4cuda3std3__44plusIfEEN6thrust24THRUST_300001_SM_1000_NS6detail15normal_iteratorINSC_10device_ptrIfEEEEJffEEEvT0_iT1_T2_DpNS2_16aligned_base_ptrIT3_EEE3bar;
	mov.b32 	%r142, 1;
	// begin inline asm
	mbarrier.init.shared.b64 [%r141], %r142;
	// end inline asm
	// begin inline asm
	fence.proxy.async.shared::cta; // 6.
	// end inline asm
	mul.wide.s32 	%rd120, %r4, 4;
	add.s32 	%r151, %r7, 15;
	add.s32 	%r152, %r151, %r1;
	and.b32  	%r144, %r152, -16;
	cvta.to.global.u64 	%rd121, %rd64;
	add.s64 	%rd117, %rd121, %rd120;
	mov.u32 	%r143, _ZN3cub18CUB_300001_SM_10006detail9transform4smemE;
	// begin inline asm
	cp.async.bulk.shared::cluster.global.mbarrier::complete_tx::bytes [%r143], [%rd117], %r144, [%r141];
	// end inline asm
	add.s32 	%r153, %r151, %r2;
	and.b32  	%r147, %r153, -16;
	add.s32 	%r154, %r143, %r7;
	add.s32 	%r146, %r154, 128;
	cvta.to.global.u64 	%rd122, %rd66;
	add.s64 	%rd118, %rd122, %rd120;
	// begin inline asm
	cp.async.bulk.shared::cluster.global.mbarrier::complete_tx::bytes [%r146], [%rd118], %r147, [%r141];
	// end inline asm
	add.s32 	%r150, %r147, %r144;
	// begin inline asm
	mbarrier.arrive.expect_tx.release.cta.shared::cta.b64 %rd119, [%r141], %r150; // 8. 
	// end inline asm
$L__BB5_3:
	bar.sync 	0;
	mov.u32 	%r156, _ZZN3cub18CUB_300001_SM_10006detail9transform23transform_kernel_ublkcpINS2_19async_copy_policy_tILi128EEEiN4cuda3std3__44plusIfEEN6thrust24THRUST_300001_SM_1000_NS6detail15normal_iteratorINSC_10device_ptrIfEEEEJffEEEvT0_iT1_T2_DpNS2_16aligned_base_ptrIT3_EEE3bar;
$L__BB5_4:
	mov.b32 	%r157, 0;
	// begin inline asm
	{
	 .reg .pred P_OUT; 
	mbarrier.try_wait.parity.shared::cta.b64  P_OUT, [%r156], %r157;                                // 7a. 
	selp.b32 %r155, 1, 0, P_OUT; 
}
	// end inline asm
	setp.eq.s32 	%p21, %r155, 0;
	@%p21 bra 	$L__BB5_4;
	bra.uni 	$L__BB5_26;
$L__BB5_5:
	cvt.s64.s32 	%rd4, %r1;
	cvt.s64.s32 	%rd5, %r4;
	shl.b32 	%r77, %r6, 2;
	cvt.s64.s32 	%rd69, %r77;
	shr.u64 	%rd6, %rd69, 2;
	mov.u32 	%r8, %ntid.x;
	mov.u32 	%r9, %ntid.y;
	mul.lo.s32 	%r78, %r8, %r9;
	mov.u32 	%r10, %ntid.z;
	mul.lo.s32 	%r11, %r78, %r10;
	mov.u32 	%r79, %tid.x;
	mov.u32 	%r80, %tid.y;
	mov.u32 	%r81, %tid.z;
	mad.lo.s32 	%r82, %r81, %r9, %r80;
	mad.lo.s32 	%r83, %r82, %r8, %r79;
	cvt.u64.u32 	%rd140, %r83;
	setp.le.u64 	%p4, %rd6, %rd140;
	@%p4 bra 	$L__BB5_15;
	cvt.u32.u64 	%r84, %rd140;
	cvt.u64.u32 	%rd8, %r11;
	add.s32 	%r85, %r84, %r11;
	cvt.u64.u32 	%rd70, %r85;
	max.u64 	%rd71, %rd6, %rd70;
	setp.gt.u64 	%p5, %rd6, %rd70;
	selp.u64 	%rd9, 1, 0, %p5;
	add.s64 	%rd72, %rd9, %rd70;
	sub.s64 	%rd10, %rd71, %rd72;
	and.b64  	%rd73, %rd10, -4294967296;
	setp.ne.s64 	%p6, %rd73, 0;
	@%p6 bra 	$L__BB5_8;
	cvt.u32.u64 	%r86, %rd8;
	cvt.u32.u64 	%r87, %rd10;
	div.u32 	%r88, %r87, %r86;
	cvt.u64.u32 	%rd129, %r88;
	bra.uni 	$L__BB5_9;
$L__BB5_8:
	div.u64 	%rd129, %rd10, %rd8;
$L__BB5_9:
	add.s64 	%rd14, %rd129, %rd9;
	and.b64  	%rd74, %rd14, 3;
	setp.eq.s64 	%p7, %rd74, 3;
	mov.u64 	%rd133, %rd140;
	@%p7 bra 	$L__BB5_12;
	shl.b64 	%rd75, %rd140, 2;
	shl.b64 	%rd76, %rd5, 2;
	add.s64 	%rd77, %rd75, %rd76;
	add.s64 	%rd78, %rd77, %rd4;
	add.s64 	%rd131, %rd64, %rd78;
	mov.u32 	%r90, _ZN3cub18CUB_300001_SM_10006detail9transform4smemE;
	add.s32 	%r91, %r1, %r90;
	shl.b32 	%r92, %r84, 2;
	add.s32 	%r170, %r91, %r92;
	mul.lo.s32 	%r93, %r10, %r9;
	mul.lo.s32 	%r94, %r93, %r8;
	shl.b32 	%r13, %r94, 2;
	add.s64 	%rd79, %rd14, 1;
	and.b64  	%rd80, %rd79, 3;
	neg.s64 	%rd130, %rd80;
	mov.u64 	%rd133, %rd140;
$L__BB5_11:
	.pragma "nounroll";
	// begin inline asm
	cp.async.ca.shared.global [%r170], [%rd131], 4, 4;
	// end inline asm
	add.s64 	%rd133, %rd133, %rd8;
	shl.b64 	%rd82, %rd8, 2;
	add.s64 	%rd131, %rd131, %rd82;
	add.s32 	%r170, %r170, %r13;
	add.s64 	%rd130, %rd130, 1;
	setp.ne.s64 	%p8, %rd130, 0;
	@%p8 bra 	$L__BB5_11;
$L__BB5_12:
	setp.lt.u64 	%p9, %rd14, 3;
	@%p9 bra 	$L__BB5_15;
	shl.b64 	%rd24, %rd8, 2;
	shl.b64 	%rd83, %rd133, 2;
	shl.b64 	%rd84, %rd5, 2;
	add.s64 	%rd25, %rd83, %rd84;
	shl.b64 	%rd85, %rd8, 3;
	add.s64 	%rd26, %rd25, %rd85;
	add.s64 	%rd86, %rd133, %rd5;
	shl.b64 	%rd87, %rd86, 2;
	mad.lo.s64 	%rd27, %rd8, 12, %rd87;
	cvt.u32.u64 	%r96, %rd65;
	mov.u32 	%r97, _ZN3cub18CUB_300001_SM_10006detail9transform4smemE;
	add.s32 	%r98, %r96, %r97;
	mul.lo.s32 	%r99, %r10, %r9;
	mul.lo.s32 	%r100, %r99, %r8;
	shl.b32 	%r101, %r100, 2;
	cvt.u32.u64 	%r102, %rd133;
	shl.b32 	%r103, %r102, 2;
	add.s32 	%r171, %r98, %r103;
	add.s32 	%r174, %r171, %r101;
	shl.b32 	%r104, %r100, 3;
	add.s32 	%r173, %r171, %r104;
	mad.lo.s32 	%r172, %r100, 12, %r171;
	cvt.s64.s32 	%rd88, %rd65;
	add.s64 	%rd134, %rd64, %rd88;
$L__BB5_14:
	add.s64 	%rd89, %rd134, %rd25;
	// begin inline asm
	cp.async.ca.shared.global [%r171], [%rd89], 4, 4;
	// end inline asm
	add.s64 	%rd93, %rd25, %rd24;
	add.s64 	%rd90, %rd134, %rd93;
	// begin inline asm
	cp.async.ca.shared.global [%r174], [%rd90], 4, 4;
	// end inline asm
	add.s64 	%rd91, %rd134, %rd26;
	// begin inline asm
	cp.async.ca.shared.global [%r173], [%rd91], 4, 4;
	// end inline asm
	add.s64 	%rd92, %rd134, %rd27;
	// begin inline asm
	cp.async.ca.shared.global [%r172], [%rd92], 4, 4;
	// end inline asm
	add.s64 	%rd133, %rd133, %rd24;
	mul.wide.u32 	%rd94, %r11, 16;
	add.s64 	%rd134, %rd134, %rd94;
	mul.lo.s32 	%r109, %r10, %r9;
	mul.lo.s32 	%r110, %r109, %r8;
	shl.b32 	%r111, %r110, 4;
	add.s32 	%r174, %r174, %r111;
	add.s32 	%r173, %r173, %r111;
	add.s32 	%r172, %r172, %r111;
	add.s32 	%r171, %r171, %r111;
	setp.lt.u64 	%p10, %rd133, %rd6;
	@%p10 bra 	$L__BB5_14;
$L__BB5_15:
	setp.le.u64 	%p11, %rd6, %rd140;
	// begin inline asm
	cp.async.commit_group;
	// end inline asm
	cvt.s64.s32 	%rd33, %r2;
	@%p11 bra 	$L__BB5_25;
	cvt.u32.u64 	%r112, %rd140;
	cvt.u64.u32 	%rd34, %r11;
	add.s32 	%r113, %r112, %r11;
	cvt.u64.u32 	%rd95, %r113;
	max.u64 	%rd96, %rd6, %rd95;
	setp.gt.u64 	%p12, %rd6, %rd95;
	selp.u64 	%rd35, 1, 0, %p12;
	add.s64 	%rd97, %rd35, %rd95;
	sub.s64 	%rd36, %rd96, %rd97;
	and.b64  	%rd98, %rd36, -4294967296;
	setp.ne.s64 	%p13, %rd98, 0;
	@%p13 bra 	$L__BB5_18;
	cvt.u32.u64 	%r114, %rd34;
	cvt.u32.u64 	%r115, %rd36;
	div.u32 	%r116, %r115, %r114;
	cvt.u64.u32 	%rd136, %r116;
	bra.uni 	$L__BB5_19;
$L__BB5_18:
	div.u64 	%rd136, %rd36, %rd34;
$L__BB5_19:
	add.s64 	%rd40, %rd136, %rd35;
	and.b64  	%rd99, %rd40, 3;
	setp.eq.s64 	%p14, %rd99, 3;
	@%p14 bra 	$L__BB5_22;
	shl.b64 	%rd100, %rd140, 2;
	shl.b64 	%rd101, %rd5, 2;
	add.s64 	%rd102, %rd100, %rd101;
	add.s64 	%rd103, %rd102, %rd33;
	add.s64 	%rd138, %rd66, %rd103;
	shl.b64 	%rd42, %rd34, 2;
	mov.u32 	%r118, _ZN3cub18CUB_300001_SM_10006detail9transform4smemE;
	add.s32 	%r119, %r2, %r118;
	add.s32 	%r120, %r119, %r7;
	shl.b32 	%r121, %r112, 2;
	add.s32 	%r175, %r120, %r121;
	mul.lo.s32 	%r122, %r10, %r9;
	mul.lo.s32 	%r123, %r122, %r8;
	shl.b32 	%r29, %r123, 2;
	add.s64 	%rd104, %rd40, 1;
	and.b64  	%rd105, %rd104, 3;
	neg.s64 	%rd137, %rd105;
$L__BB5_21:
	.pragma "nounroll";
	add.s32 	%r124, %r175, 128;
	// begin inline asm
	cp.async.ca.shared.global [%r124], [%rd138], 4, 4;
	// end inline asm
	add.s64 	%rd140, %rd140, %rd34;
	add.s64 	%rd138, %rd138, %rd42;
	add.s32 	%r175, %r175, %r29;
	add.s64 	%rd137, %rd137, 1;
	setp.ne.s64 	%p15, %rd137, 0;
	@%p15 bra 	$L__BB5_21;
$L__BB5_22:
	setp.lt.u64 	%p16, %rd40, 3;
	@%p16 bra 	$L__BB5_25;
	shl.b64 	%rd51, %rd34, 2;
	shl.b64 	%rd107, %rd140, 2;
	shl.b64 	%rd108, %rd5, 2;
	add.s64 	%rd52, %rd107, %rd108;
	add.s64 	%rd53, %rd52, %rd51;
	shl.b64 	%rd54, %rd34, 4;
	shl.b64 	%rd109, %rd34, 3;
	add.s64 	%rd55, %rd52, %rd109;
	add.s64 	%rd110, %rd140, %rd5;
	shl.b64 	%rd111, %rd110, 2;
	mad.lo.s64 	%rd56, %rd34, 12, %rd111;
	mov.u32 	%r125, _ZN3cub18CUB_300001_SM_10006detail9transform4smemE;
	add.s32 	%r126, %r2, %r125;
	mul.lo.s32 	%r127, %r10, %r9;
	mul.lo.s32 	%r128, %r127, %r8;
	shl.b32 	%r129, %r128, 2;
	cvt.u32.u64 	%r130, %rd140;
	shl.b32 	%r131, %r130, 2;
	add.s32 	%r132, %r126, %r7;
	add.s32 	%r176, %r132, %r131;
	add.s32 	%r179, %r176, %r129;
	shl.b32 	%r33, %r128, 4;
	shl.b32 	%r133, %r128, 3;
	add.s32 	%r178, %r176, %r133;
	mad.lo.s32 	%r177, %r128, 12, %r176;
	add.s64 	%rd141, %rd66, %rd33;
$L__BB5_24:
	add.s64 	%rd113, %rd141, %rd52;
	add.s32 	%r134, %r176, 128;
	// begin inline asm
	cp.async.ca.shared.global [%r134], [%rd113], 4, 4;
	// end inline asm
	add.s64 	%rd114, %rd141, %rd53;
	add.s32 	%r135, %r179, 128;
	// begin inline asm
	cp.async.ca.shared.global [%r135], [%rd114], 4, 4;
	// end inline asm
	add.s64 	%rd115, %rd141, %rd55;
	add.s32 	%r136, %r178, 128;
	// begin inline asm
	cp.async.ca.shared.global [%r136], [%rd115], 4, 4;
	// end inline asm
	add.s64 	%rd116, %rd141, %rd56;
	add.s32 	%r137, %r177, 128;
	// begin inline asm
	cp.async.ca.shared.global [%r137], [%rd116], 4, 4;
	// end inline asm
	add.s64 	%rd140, %rd140, %rd51;
	add.s64 	%rd141, %rd141, %rd54;
	add.s32 	%r179, %r179, %r33;
	add.s32 	%r178, %r178, %r33;
	add.s32 	%r177, %r177, %r33;
	add.s32 	%r176, %r176, %r33;
	setp.lt.u64 	%p17, %rd140, %rd6;
	@%p17 bra 	$L__BB5_24;
$L__BB5_25:
	// begin inline asm
	cp.async.commit_group;
	// end inline asm
	// begin inline asm
	cp.async.wait_group 0;
	// end inline asm
	barrier.sync 	0;
$L__BB5_26:
	cvt.u32.u64 	%r45, %rd65;
	setp.gt.s32 	%p22, %r3, %r5;
	@%p22 bra 	$L__BB5_30;
	setp.lt.s32 	%p23, %r70, 1;
	@%p23 bra 	$L__BB5_35;
	mov.u32 	%r180, %tid.x;
	neg.s32 	%r183, %r70;
	add.s32 	%r158, %r2, %r7;
	shl.b32 	%r159, %r180, 2;
	add.s32 	%r160, %r158, %r159;
	mov.u32 	%r161, _ZN3cub18CUB_300001_SM_10006detail9transform4smemE;
	add.s32 	%r162, %r160, %r161;
	add.s32 	%r182, %r162, 128;
	add.s32 	%r163, %r45, %r159;
	add.s32 	%r181, %r161, %r163;
	mul.wide.s32 	%rd123, %r4, 4;
	add.s64 	%rd62, %rd1, %rd123;
$L__BB5_29:
	.pragma "nounroll";
	mul.wide.s32 	%rd124, %r180, 4;
	add.s64 	%rd125, %rd62, %rd124;
	ld.shared.f32 	%f1, [%r181];
	ld.shared.f32 	%f2, [%r182];
	add.f32 	%f3, %f1, %f2;
	st.global.f32 	[%rd125], %f3;
	add.s32 	%r183, %r183, 1;
	setp.eq.s32 	%p24, %r183, 0;
	add.s32 	%r182, %r182, 512;
	add.s32 	%r181, %r181, 512;
	add.s32 	%r180, %r180, 128;
	@%p24 bra 	$L__BB5_35;
	bra.uni 	$L__BB5_29;
$L__BB5_30:
	setp.lt.s32 	%p25, %r70, 1;
	@%p25 bra 	$L__BB5_35;
	mov.u32 	%r184, %tid.x;
	neg.s32 	%r187, %r70;
	add.s32 	%r164, %r2, %r7;
	shl.b32 	%r165, %r184, 2;
	add.s32 	%r166, %r164, %r165;
	mov.u32 	%r167, _ZN3cub18CUB_300001_SM_10006detail9transform4smemE;
	add.s32 	%r168, %r166, %r167;
	add.s32 	%r186, %r168, 128;
	add.s32 	%r169, %r45, %r165;
	add.s32 	%r185, %r167, %r169;
	mul.wide.s32 	%rd126, %r4, 4;
	add.s64 	%rd63, %rd1, %rd126;
$L__BB5_32:
	.pragma "nounroll";
	setp.ge.s32 	%p26, %r184, %r6;
	@%p26 bra 	$L__BB5_34;
	ld.shared.f32 	%f4, [%r185];
	ld.shared.f32 	%f5, [%r186];
	add.f32 	%f6, %f4, %f5;
	mul.wide.s32 	%rd127, %r184, 4;
	add.s64 	%rd128, %rd63, %rd127;
	st.global.f32 	[%rd128], %f6;
$L__BB5_34:
	add.s32 	%r187, %r187, 1;
	setp.ne.s32 	%p27, %r187, 0;
	add.s32 	%r186, %r186, 512;
	add.s32 	%r185, %r185, 512;
	add.s32 	%r184, %r184, 128;
	@%p27 bra 	$L__BB5_32;
$L__BB5_35:
	ret;

}
	// .globl	_ZN3cub18CUB_300001_SM_10006detail9transform16transform_kernelINS2_10policy_hubILb0EN4cuda3std3__45tupleIJN6thrust24THRUST_300001_SM_1000_NS6detail15normal_iteratorINSA_10device_ptrIfEEEESF_EEEE10policy1000ElNS7_4plusIfEESF_JPfSL_EEEvT0_iT1_T2_DpNS2_10kernel_argIT3_EE
.visible .entry _ZN3cub18CUB_300001_SM_10006detail9transform16transform_kernelINS2_10policy_hubILb0EN4cuda3std3__45tupleIJN6thrust24THRUST_300001_SM_1000_NS6detail15normal_iteratorINSA_10device_ptrIfEEEESF_EEEE10policy1000ElNS7_4plusIfEESF_JPfSL_EEEvT0_iT1_T2_DpNS2_10kernel_argIT3_EE(
	.param .u64 _ZN3cub18CUB_300001_SM_10006detail9transform16transform_kernelINS2_10policy_hubILb0EN4cuda3std3__45tupleIJN6thrust24THRUST_300001_SM_1000_NS6detail15normal_iteratorINSA_10device_ptrIfEEEESF_EEEE10policy1000ElNS7_4plusIfEESF_JPfSL_EEEvT0_iT1_T2_DpNS2_10kernel_argIT3_EE_param_0,
	.param .u32 _ZN3cub18CUB_300001_SM_10006detail9transform16transform_kernelINS2_10policy_hubILb0EN4cuda3std3__45tupleIJN6thrust24THRUST_300001_SM_1000_NS6detail15normal_iteratorINSA_10device_ptrIfEEEESF_EEEE10policy1000ElNS7_4plusIfEESF_JPfSL_EEEvT0_iT1_T2_DpNS2_10kernel_argIT3_EE_param_1,
	.param .align 1 .b8 _ZN3cub18CUB_300001_SM_10006detail9transform16transform_kernelINS2_10policy_hubILb0EN4cuda3std3__45tupleIJN6thrust24THRUST_300001_SM_1000_NS6detail15normal_iteratorINSA_10device_ptrIfEEEESF_EEEE10policy1000ElNS7_4plusIfEESF_JPfSL_EEEvT0_iT1_T2_DpNS2_10kernel_argIT3_EE_param_2[1],
	.param .align 8 .b8 _ZN3cub18CUB_300001_SM_10006detail9transform16transform_kernelINS2_10policy_hubILb0EN4cuda3std3__45tupleIJN6thrust24THRUST_300001_SM_1000_NS6detail15normal_iteratorINSA_10device_ptrIfEEEESF_EEEE10policy1000ElNS7_4plusIfEESF_JPfSL_EEEvT0_iT1_T2_DpNS2_10kernel_argIT3_EE_param_3[8],
	.param .align 8 .b8 _ZN3cub18CUB_300001_SM_10006detail9transform16transform_kernelINS2_10policy_hubILb0EN4cuda3std3__45tupleIJN6thrust24THRUST_300001_SM_1000_NS6detail15normal_iteratorINSA_10device_ptrIfEEEESF_EEEE10policy1000ElNS7_4plusIfEESF_JPfSL_EEEvT0_iT1_T2_DpNS2_10kernel_argIT3_EE_param_4[16],
	.param .align 8 .b8 _ZN3cub18CUB_300001_SM_10006detail9transform16transform_kernelINS2_10policy_hubILb0EN4cuda3std3__45tupleIJN6thrust24THRUST_300001_SM_1000_NS6detail15normal_iteratorINSA_10device_ptrIfEEEESF_EEEE10policy1000ElNS7_4plusIfEESF_JPfSL_EEEvT0_iT1_T2_DpNS2_10kernel_argIT3_EE_param_5[16]
)
.maxntid 128
{
	.reg .pred 	%p<28>;
	.reg .b32 	%r<181>;
	.reg .b32 	%f<7>;
	.reg .b64 	%rd<147>;
	// demoted variable
	.shared .align 8 .u64 _ZZN3cub18CUB_300001_SM_10006detail9transform23transform_kernel_ublkcpINS2_19async_copy_policy_tILi128EEElN4cuda3std3__44plusIfEEN6thrust24THRUST_300001_SM_1000_NS6detail15normal_iteratorINSC_10device_ptrIfEEEEJffEEEvT0_iT1_T2_DpNS2_16aligned_base_ptrIT3_EEE3bar;
	ld.param.u64 	%rd68, [_ZN3cub18CUB_300001_SM_10006detail9transform16transform_kernelINS2_10policy_hubILb0EN4cuda3std3__45tupleIJN6thrust24THRUST_300001_SM_1000_NS6detail15normal_iteratorINSA_10device_ptrIfEEEESF_EEEE10policy1000ElNS7_4plusIfEESF_JPfSL_EEEvT0_iT1_T2_DpNS2_10kernel_argIT3_EE_param_5];
	ld.param.u64 	%rd66, [_ZN3cub18CUB_300001_SM_10006detail9transform16transform_kernelINS2_10policy_hubILb0EN4cuda3std3__45tupleIJN6thrust24THRUST_300001_SM_1000_NS6detail15normal_iteratorINSA_10device_ptrIfEEEESF_EEEE10policy1000ElNS7_4plusIfEESF_JPfSL_EEEvT0_iT1_T2_DpNS2_10kernel_argIT3_EE_param_4];
	ld.param.u64 	%rd70, [_ZN3cub18CUB_300001_SM_10006detail9transform16transform_kernelINS2_10policy_hubILb0EN4cuda3std3__45tupleIJN6thrust24THRUST_300001_SM_1000_NS6detail15normal_iteratorINSA_10device_ptrIfEEEESF_EEEE10policy1000ElNS7_4plusIfEESF_JPfSL_EEEvT0_iT1_T2_DpNS2_10kernel_argIT3_EE_param_0];
	ld.param.u64 	%rd69, [_ZN3cub18CUB_300001_SM_10006detail9transform16transform_kernelINS2_10policy_hubILb0EN4cuda3std3__45tupleIJN6thrust24THRUST_300001_SM_1000_NS6detail15normal_iteratorINSA_10device_ptrIfEEEESF_EEEE10policy1000ElNS7_4plusIfEESF_JPfSL_EEEvT0_iT1_T2_DpNS2_10kernel_argIT3_EE_param_5+8];
	ld.param.u64 	%rd67, [_ZN3cub18CUB_300001_SM_10006detail9transform16transform_kernelINS2_10policy_hubILb0EN4cuda3std3__45tupleIJN6thrust24THRUST_300001_SM_1000_NS6detail15normal_iteratorINSA_10device_ptrIfEEEESF_EEEE10policy1000ElNS7_4plusIfEESF_JPfSL_EEEvT0_iT1_T2_DpNS2_10kernel_argIT3_EE_param_4+8];
	ld.param.u64 	%rd71, [_ZN3cub18CUB_300001_SM_10006detail9transform16transform_kernelINS2_10policy_hubILb0EN4cuda3std3__45tupleIJN6thrust24THRUST_300001_SM_1000_NS6detail15normal_iteratorINSA_10device_ptrIfEEEESF_EEEE10policy1000ElNS7_4plusIfEESF_JPfSL_EEEvT0_iT1_T2_DpNS2_10kernel_argIT3_EE_param_3];
	ld.param.u32 	%r68, [_ZN3cub18CUB_300001_SM_10006detail9transform16transform_kernelINS2_10policy_hubILb0EN4cuda3std3__45tupleIJN6thrust24THRUST_300001_SM_1000_NS6detail15normal_iteratorINSA_10device_ptrIfEEEESF_EEEE10policy1000ElNS7_4plusIfEESF_JPfSL_EEEvT0_iT1_T2_DpNS2_10kernel_argIT3_EE_param_1];
	cvta.to.global.u64 	%rd1, %rd71;
	cvt.u32.u64 	%r1, %rd67;
	cvt.u32.u64 	%r2, %rd69;
	shl.b32 	%r3, %r68, 7;
	mov.u32 	%r69, %ctaid.x;
	cvt.u64.u32 	%rd72, %r69;
	cvt.s64.s32 	%rd73, %r3;
	mul.lo.s64 	%rd4, %rd73, %rd72;
	sub.s64 	%rd74, %rd70, %rd4;
	min.s64 	%rd75, %rd74, %rd73;
	cvt.u32.u64 	%r4, %rd75;
	setp.eq.s32 	%p1, %r69, 0;
	add.s32 	%r71, %r69, 2;
	mov.u32 	%r72, %nctaid.x;
	setp.ge.u32 	%p2, %r71, %r72;
	shl.b32 	%r5, %r68, 9;
	or.pred  	%p3, %p1, %p2;
	@%p3 bra 	$L__BB6_5;
	mov.b32 	%r132, -1;
	// begin inline asm
	{
	 .reg .pred P_OUT; 
	elect.sync _|P_OUT, %r132;
	selp.b32 %r131, 1, 0, P_OUT; 
}
	// end inline asm
	mov.u32 	%r133, %tid.x;
	setp.gt.u32 	%p18, %r133, 31;
	setp.eq.s32 	%p19, %r131, 0;
	or.pred  	%p20, %p18, %p19;
	@%p20 bra 	$L__BB6_3;
	mov.u32 	%r134, _ZZN3cub18CUB_300001_SM_10006detail9transform23transform_kernel_ublkcpINS2_19async_copy_policy_tILi128EEElN4cuda3std3__44plusIfEEN6thrust24THRUST_300001_SM_1000_NS6detail15normal_iteratorINSC_10device_ptrIfEEEEJffEEEvT0_iT1_T2_DpNS2_16aligned_base_ptrIT3_EEE3bar;
	mov.b32 	%r135, 1;
	// begin inline asm
	mbarrier.init.shared.b64 [%r134], %r135;
	// end inline asm
	// begin inline asm
	fence.proxy.async.shared::cta; // 6.
	// end inline asm
	shl.b64 	%rd124, %rd4, 2;
	add.s32 	%r144, %r5, 15;
	add.s32 	%r145, %r144, %r1;
	and.b32  	%r137, %r145, -16;
	cvta.to.global.u64 	%rd125, %rd66;
	add.s64 	%rd121, %rd125, %rd124;
	mov.u32 	%r136, _ZN3cub18CUB_300001_SM_10006detail9transform4smemE;
	// begin inline asm
	cp.async.bulk.shared::cluster.global.mbarrier::complete_tx::bytes [%r136], [%rd121], %r137, [%r134];
	// end inline asm
	add.s32 	%r146, %r144, %r2;
	and.b32  	%r140, %r146, -16;
	add.s32 	%r147, %r136, %r5;
	add.s32 	%r139, %r147, 128;
	cvta.to.global.u64 	%rd126, %rd68;
	add.s64 	%rd122, %rd126, %rd124;
	// begin inline asm
	cp.async.bulk.shared::cluster.global.mbarrier::complete_tx::bytes [%r139], [%rd122], %r140, [%r134];
	// end inline asm
	add.s32 	%r143, %r140, %r137;
	// begin inline asm
	mbarrier.arrive.expect_tx.release.cta.shared::cta.b64 %rd123, [%r134], %r143; // 8. 
	// end inline asm
$L__BB6_3:
	bar.sync 	0;
	mov.u32 	%r149, _ZZN3cub18CUB_300001_SM_10006detail9transform23transform_kernel_ublkcpINS2_19async_copy_policy_tILi128EEElN4cuda3std3__44plusIfEEN6thrust24THRUST_300001_SM_1000_NS6detail15normal_iteratorINSC_10device_ptrIfEEEEJffEEEvT0_iT1_T2_DpNS2_16aligned_base_ptrIT3_EEE3bar;
$L__BB6_4:
	mov.b32 	%r150, 0;
	// begin inline asm
	{
	 .reg .pred P_OUT; 
	mbarrier.try_wait.parity.shared::cta.b64  P_OUT, [%r149], %r150;                                // 7a. 
	selp.b32 %r148, 1, 0, P_OUT; 
}
	// end inline asm
	setp.eq.s32 	%p21, %r148, 0;
	@%p21 bra 	$L__BB6_4;
	bra.uni 	$L__BB6_26;
$L__BB6_5:
	cvt.s64.s32 	%rd5, %r1;
	shl.b32 	%r74, %r4, 2;
	cvt.s64.s32 	%rd76, %r74;
	shr.u64 	%rd6, %rd76, 2;
	mov.u32 	%r6, %ntid.x;
	mov.u32 	%r7, %ntid.y;
	mul.lo.s32 	%r75, %r6, %r7;
	mov.u32 	%r8, %ntid.z;
	mul.lo.s32 	%r9, %r75, %r8;
	mov.u32 	%r76, %tid.x;
	mov.u32 	%r77, %tid.y;
	mov.u32 	%r78, %tid.z;
	mad.lo.s32 	%r79, %r78, %r7, %r77;
	mad.lo.s32 	%r80, %r79, %r6, %r76;
	cvt.u64.u32 	%rd144, %r80;
	setp.le.u64 	%p4, %rd6, %rd144;
	@%p4 bra 	$L__BB6_15;
	cvt.u32.u64 	%r81, %rd144;
	cvt.u64.u32 	%rd8, %r9;
	add.s32 	%r82, %r81, %r9;
	cvt.u64.u32 	%rd77, %r82;
	max.u64 	%rd78, %rd6, %rd77;
	setp.gt.u64 	%p5, %rd6, %rd77;
	selp.u64 	%rd9, 1, 0, %p5;
	add.s64 	%rd79, %rd9, %rd77;
	sub.s64 	%rd10, %rd78, %rd79;
	and.b64  	%rd80, %rd10, -4294967296;
	setp.ne.s64 	%p6, %rd80, 0;
	@%p6 bra 	$L__BB6_8;
	cvt.u32.u64 	%r83, %rd8;
	cvt.u32.u64 	%r84, %rd10;
	div.u32 	%r85, %r84, %r83;
	cvt.u64.u32 	%rd133, %r85;
	bra.uni 	$L__BB6_9;
$L__BB6_8:
	div.u64 	%rd133, %rd10, %rd8;
$L__BB6_9:
	add.s64 	%rd14, %rd133, %rd9;
	and.b64  	%rd81, %rd14, 3;
	setp.eq.s64 	%p7, %rd81, 3;
	mov.u64 	%rd137, %rd144;
	@%p7 bra 	$L__BB6_12;
	shl.b64 	%rd82, %rd4, 2;
	shl.b64 	%rd83, %rd144, 2;
	add.s64 	%rd84, %rd82, %rd83;
	add.s64 	%rd85, %rd84, %rd5;
	add.s64 	%rd135, %rd66, %rd85;
	shl.b64 	%rd16, %rd8, 2;
	mov.u32 	%r87, _ZN3cub18CUB_300001_SM_10006detail9transform4smemE;
	add.s32 	%r88, %r1, %r87;
	shl.b32 	%r89, %r81, 2;
	add.s32 	%r163, %r88, %r89;
	mul.lo.s32 	%r90, %r8, %r7;
	mul.lo.s32 	%r91, %r90, %r6;
	shl.b32 	%r11, %r91, 2;
	add.s64 	%rd86, %rd14, 1;
	and.b64  	%rd87, %rd86, 3;
	neg.s64 	%rd134, %rd87;
	mov.u64 	%rd137, %rd144;
$L__BB6_11:
	.pragma "nounroll";
	// begin inline asm
	cp.async.ca.shared.global [%r163], [%rd135], 4, 4;
	// end inline asm
	add.s64 	%rd137, %rd137, %rd8;
	add.s64 	%rd135, %rd135, %rd16;
	add.s32 	%r163, %r163, %r11;
	add.s64 	%rd134, %rd134, 1;
	setp.ne.s64 	%p8, %rd134, 0;
	@%p8 bra 	$L__BB6_11;
$L__BB6_12:
	setp.lt.u64 	%p9, %rd14, 3;
	@%p9 bra 	$L__BB6_15;
	shl.b64 	%rd25, %rd8, 2;
	shl.b64 	%rd89, %rd4, 2;
	shl.b64 	%rd90, %rd137, 2;
	add.s64 	%rd26, %rd89, %rd90;
	shl.b64 	%rd27, %rd8, 4;
	shl.b64 	%rd91, %rd8, 3;
	add.s64 	%rd28, %rd26, %rd91;
	add.s64 	%rd92, %rd137, %rd4;
	shl.b64 	%rd93, %rd92, 2;
	mad.lo.s64 	%rd29, %rd8, 12, %rd93;
	mov.u32 	%r93, _ZN3cub18CUB_300001_SM_10006detail9transform4smemE;
	add.s32 	%r94, %r1, %r93;
	mul.lo.s32 	%r95, %r8, %r7;
	mul.lo.s32 	%r96, %r95, %r6;
	shl.b32 	%r97, %r96, 2;
	cvt.u32.u64 	%r98, %rd137;
	shl.b32 	%r99, %r98, 2;
	add.s32 	%r164, %r94, %r99;
	add.s32 	%r167, %r164, %r97;
	shl.b32 	%r15, %r96, 4;
	shl.b32 	%r100, %r96, 3;
	add.s32 	%r166, %r164, %r100;
	mad.lo.s32 	%r165, %r96, 12, %r164;
	cvt.s64.s32 	%rd94, %r1;
	add.s64 	%rd138, %rd66, %rd94;
$L__BB6_14:
	add.s64 	%rd95, %rd138, %rd26;
	// begin inline asm
	cp.async.ca.shared.global [%r164], [%rd95], 4, 4;
	// end inline asm
	add.s64 	%rd99, %rd26, %rd25;
	add.s64 	%rd96, %rd138, %rd99;
	// begin inline asm
	cp.async.ca.shared.global [%r167], [%rd96], 4, 4;
	// end inline asm
	add.s64 	%rd97, %rd138, %rd28;
	// begin inline asm
	cp.async.ca.shared.global [%r166], [%rd97], 4, 4;
	// end inline asm
	add.s64 	%rd98, %rd138, %rd29;
	// begin inline asm
	cp.async.ca.shared.global [%r165], [%rd98], 4, 4;
	// end inline asm
	add.s64 	%rd137, %rd137, %rd25;
	add.s64 	%rd138, %rd138, %rd27;
	add.s32 	%r167, %r167, %r15;
	add.s32 	%r166, %r166, %r15;
	add.s32 	%r165, %r165, %r15;
	add.s32 	%r164, %r164, %r15;
	setp.lt.u64 	%p10, %rd137, %rd6;
	@%p10 bra 	$L__BB6_14;
$L__BB6_15:
	setp.le.u64 	%p11, %rd6, %rd144;
	// begin inline asm
	cp.async.commit_group;
	// end inline asm
	cvt.s64.s32 	%rd35, %r2;
	@%p11 bra 	$L__BB6_25;
	cvt.u32.u64 	%r105, %rd144;
	cvt.u64.u32 	%rd36, %r9;
	add.s32 	%r106, %r105, %r9;
	cvt.u64.u32 	%rd100, %r106;
	max.u64 	%rd101, %rd6, %rd100;
	setp.gt.u64 	%p12, %rd6, %rd100;
	selp.u64 	%rd37, 1, 0, %p12;
	add.s64 	%rd102, %rd37, %rd100;
	sub.s64 	%rd38, %rd101, %rd102;
	and.b64  	%rd103, %rd38, -4294967296;
	setp.ne.s64 	%p13, %rd103, 0;
	@%p13 bra 	$L__BB6_18;
	cvt.u32.u64 	%r107, %rd36;
	cvt.u32.u64 	%r108, %rd38;
	div.u32 	%r109, %r108, %r107;
	cvt.u64.u32 	%rd140, %r109;
	bra.uni 	$L__BB6_19;
$L__BB6_18:
	div.u64 	%rd140, %rd38, %rd36;
$L__BB6_19:
	add.s64 	%rd42, %rd140, %rd37;
	and.b64  	%rd104, %rd42, 3;
	setp.eq.s64 	%p14, %rd104, 3;
	@%p14 bra 	$L__BB6_22;
	shl.b64 	%rd105, %rd4, 2;
	shl.b64 	%rd106, %rd144, 2;
	add.s64 	%rd107, %rd105, %rd106;
	add.s64 	%rd108, %rd107, %rd35;
	add.s64 	%rd142, %rd68, %rd108;
	shl.b64 	%rd44, %rd36, 2;
	mov.u32 	%r111, _ZN3cub18CUB_300001_SM_10006detail9transform4smemE;
	add.s32 	%r112, %r2, %r111;
	add.s32 	%r113, %r112, %r5;
	shl.b32 	%r114, %r105, 2;
	add.s32 	%r168, %r113, %r114;
	mul.lo.s32 	%r115, %r8, %r7;
	mul.lo.s32 	%r116, %r115, %r6;
	shl.b32 	%r28, %r116, 2;
	add.s64 	%rd109, %rd42, 1;
	and.b64  	%rd110, %rd109, 3;
	neg.s64 	%rd141, %rd110;
$L__BB6_21:
	.pragma "nounroll";
	add.s32 	%r117, %r168, 128;
	// begin inline asm
	cp.async.ca.shared.global [%r117], [%rd142], 4, 4;
	// end inline asm
	add.s64 	%rd144, %rd144, %rd36;
	add.s64 	%rd142, %rd142, %rd44;
	add.s32 	%r168, %r168, %r28;
	add.s64 	%rd141, %rd141, 1;
	setp.ne.s64 	%p15, %rd141, 0;
	@%p15 bra 	$L__BB6_21;
$L__BB6_22:
	setp.lt.u64 	%p16, %rd42, 3;
	@%p16 bra 	$L__BB6_25;
	shl.b64 	%rd53, %rd36, 2;
	shl.b64 	%rd112, %rd4, 2;
	shl.b64 	%rd113, %rd144, 2;
	add.s64 	%rd54, %rd112, %rd113;
	add.s64 	%rd55, %rd54, %rd53;
	shl.b64 	%rd56, %rd36, 4;
	shl.b64 	%rd114, %rd36, 3;
	add.s64 	%rd57, %rd54, %rd114;
	add.s64 	%rd115, %rd144, %rd4;
	shl.b64 	%rd116, %rd115, 2;
	mad.lo.s64 	%rd58, %rd36, 12, %rd116;
	mov.u32 	%r118, _ZN3cub18CUB_300001_SM_10006detail9transform4smemE;
	add.s32 	%r119, %r2, %r118;
	mul.lo.s32 	%r120, %r8, %r7;
	mul.lo.s32 	%r121, %r120, %r6;
	shl.b32 	%r122, %r121, 2;
	cvt.u32.u64 	%r123, %rd144;
	shl.b32 	%r124, %r123, 2;
	add.s32 	%r125, %r119, %r5;
	add.s32 	%r169, %r125, %r124;
	add.s32 	%r172, %r169, %r122;
	shl.b32 	%r32, %r121, 4;
	shl.b32 	%r126, %r121, 3;
	add.s32 	%r171, %r169, %r126;
	mad.lo.s32 	%r170, %r121, 12, %r169;
	add.s64 	%rd145, %rd68, %rd35;
$L__BB6_24:
	add.s64 	%rd117, %rd145, %rd54;
	add.s32 	%r127, %r169, 128;
	// begin inline asm
	cp.async.ca.shared.global [%r127], [%rd117], 4, 4;
	// end inline asm
	add.s64 	%rd118, %rd145, %rd55;
	add.s32 	%r128, %r172, 128;
	// begin inline asm
	cp.async.ca.shared.global [%r128], [%rd118], 4, 4;
	// end inline asm
	add.s64 	%rd119, %rd145, %rd57;
	add.s32 	%r129, %r171, 128;
	// begin inline asm
	cp.async.ca.shared.global [%r129], [%rd119], 4, 4;
	// end inline asm
	add.s64 	%rd120, %rd145, %rd58;
	add.s32 	%r130, %r170, 128;
	// begin inline asm
	cp.async.ca.shared.global [%r130], [%rd120], 4, 4;
	// end inline asm
	add.s64 	%rd144, %rd144, %rd53;
	add.s64 	%rd145, %rd145, %rd56;
	add.s32 	%r172, %r172, %r32;
	add.s32 	%r171, %r171, %r32;
	add.s32 	%r170, %r170, %r32;
	add.s32 	%r169, %r169, %r32;
	setp.lt.u64 	%p17, %rd144, %rd6;
	@%p17 bra 	$L__BB6_24;
$L__BB6_25:
	// begin inline asm
	cp.async.commit_group;
	// end inline asm
	// begin inline asm
	cp.async.wait_group 0;
	// end inline asm
	barrier.sync 	0;
$L__BB6_26:
	setp.eq.s32 	%p22, %r3, %r4;
	@%p22 bra 	$L__BB6_32;
	setp.lt.s32 	%p23, %r68, 1;
	@%p23 bra 	$L__BB6_35;
	mov.u32 	%r177, %tid.x;
	neg.s32 	%r180, %r68;
	add.s32 	%r151, %r2, %r5;
	shl.b32 	%r152, %r177, 2;
	add.s32 	%r153, %r151, %r152;
	mov.u32 	%r154, _ZN3cub18CUB_300001_SM_10006detail9transform4smemE;
	add.s32 	%r155, %r153, %r154;
	add.s32 	%r179, %r155, 128;
	add.s32 	%r156, %r1, %r152;
	add.s32 	%r178, %r154, %r156;
	shl.b64 	%rd127, %rd4, 2;
	add.s64 	%rd64, %rd1, %rd127;
$L__BB6_29:
	.pragma "nounroll";
	setp.ge.s32 	%p24, %r177, %r4;
	@%p24 bra 	$L__BB6_31;
	ld.shared.f32 	%f1, [%r178];
	ld.shared.f32 	%f2, [%r179];
	add.f32 	%f3, %f1, %f2;
	mul.wide.s32 	%rd128, %r177, 4;
	add.s64 	%rd129, %rd64, %rd128;
	st.global.f32 	[%rd129], %f3;
$L__BB6_31:
	add.s32 	%r180, %r180, 1;
	setp.ne.s32 	%p25, %r180, 0;
	add.s32 	%r179, %r179, 512;
	add.s32 	%r178, %r178, 512;
	add.s32 	%r177, %r177, 128;
	@%p25 bra 	$L__BB6_29;
	bra.uni 	$L__BB6_35;
$L__BB6_32:
	setp.lt.s32 	%p26, %r68, 1;
	@%p26 bra 	$L__BB6_35;
	mov.u32 	%r173, %tid.x;
	neg.s32 	%r176, %r68;
	add.s32 	%r157, %r2, %r5;
	shl.b32 	%r158, %r173, 2;
	add.s32 	%r159, %r157, %r158;
	mov.u32 	%r160, _ZN3cub18CUB_300001_SM_10006detail9transform4smemE;
	add.s32 	%r161, %r159, %r160;
	add.s32 	%r175, %r161, 128;
	add.s32 	%r162, %r1, %r158;
	add.s32 	%r174, %r160, %r162;
	shl.b64 	%rd130, %rd4, 2;
	add.s64 	%rd65, %rd1, %rd130;
$L__BB6_34:
	.pragma "nounroll";
	mul.wide.s32 	%rd131, %r173, 4;
	add.s64 	%rd132, %rd65, %rd131;
	ld.shared.f32 	%f4, [%r174];
	ld.shared.f32 	%f5, [%r175];
	add.f32 	%f6, %f4, %f5;
	st.global.f32 	[%rd132], %f6;
	add.s32 	%r176, %r176, 1;
	setp.eq.s32 	%p27, %r176, 0;
	add.s32 	%r175, %r175, 512;
	add.s32 	%r174, %r174, 512;
	add.s32 	%r173, %r173, 128;
	@%p27 bra 	$L__BB6_35;
	bra.uni 	$L__BB6_34;
$L__BB6_35:
	ret;

}
	// .globl	_ZN3cub18CUB_300001_SM_10006detail8for_each13static_kernelINS2_12policy_hub_t12policy_500_tEmN6thrust24THRUST_300001_SM_1000_NS8cuda_cub20__uninitialized_fill7functorINS7_10device_ptrIfEEfEEEEvT0_T1_
.visible .entry _ZN3cub18CUB_300001_SM_10006detail8for_each13static_kernelINS2_12policy_hub_t12policy_500_tEmN6thrust24THRUST_300001_SM_1000_NS8cuda_cub20__uninitialized_fill7functorINS7_10device_ptrIfEEfEEEEvT0_T1_(
	.param .u64 _ZN3cub18CUB_300001_SM_10006detail8for_each13static_kernelINS2_12policy_hub_t12policy_500_tEmN6thrust24THRUST_300001_SM_1000_NS8cuda_cub20__uninitialized_fill7functorINS7_10device_ptrIfEEfEEEEvT0_T1__param_0,
	.param .align 8 .b8 _ZN3cub18CUB_300001_SM_10006detail8for_each13static_kernelINS2_12policy_hub_t12policy_500_tEmN6thrust24THRUST_300001_SM_1000_NS8cuda_cub20__uninitialized_fill7functorINS7_10device_ptrIfEEfEEEEvT0_T1__param_1[16]
)
.maxntid 256
{
	.reg .pred 	%p<4>;
	.reg .b16 	%rs<5>;
	.reg .b32 	%r<10>;
	.reg .b32 	%f<3>;
	.reg .b64 	%rd<16>;

	ld.param.f32 	%f2, [_ZN3cub18CUB_300001_SM_10006detail8for_each13static_kernelINS2_12policy_hub_t12policy_500_tEmN6thrust24THRUST_300001_SM_1000_NS8cuda_cub20__uninitialized_fill7functorINS7_10device_ptrIfEEfEEEEvT0_T1__param_1+8];
	ld.param.u64 	%rd4, [_ZN3cub18CUB_300001_SM_10006detail8for_each13static_kernelINS2_12policy_hub_t12policy_500_tEmN6thrust24THRUST_300001_SM_1000_NS8cuda_cub20__uninitialized_fill7functorINS7_10device_ptrIfEEfEEEEvT0_T1__param_1];
	ld.param.u64 	%rd5, [_ZN3cub18CUB_300001_SM_10006detail8for_each13static_kernelINS2_12policy_hub_t12policy_500_tEmN6thrust24THRUST_300001_SM_1000_NS8cuda_cub20__uninitialized_fill7functorINS7_10device_ptrIfEEfEEEEvT0_T1__param_0];
	mov.u32 	%r7, %ctaid.x;
	mul.wide.u32 	%rd1, %r7, 512;
	sub.s64 	%rd2, %rd5, %rd1;
	setp.lt.u64 	%p1, %rd2, 512;
	@%p1 bra 	$L__BB7_2;
	mov.u32 	%r9, %tid.x;
	cvta.to.global.u64 	%rd11, %rd4;
	cvt.u64.u32 	%rd12, %r9;
	add.s64 	%rd13, %rd1, %rd12;
	shl.b64 	%rd14, %rd13, 2;
	add.s64 	%rd15, %rd11, %rd14;
	st.global.f32 	[%rd15], %f2;
	st.global.f32 	[%rd15+1024], %f2;
	bra.uni 	$L__BB7_6;
$L__BB7_2:
	cvta.to.global.u64 	%rd6, %rd4;
	mov.u32 	%r1, %tid.x;
	cvt.u64.u32 	%rd7, %r1;
	setp.le.u64 	%p2, %rd2, %rd7;
	add.s64 	%rd8, %rd1, %rd7;
	shl.b64 	%rd9, %rd8, 2;
	add.s64 	%rd3, %rd6, %rd9;
	@%p2 bra 	$L__BB7_4;
	st.global.f32 	[%rd3], %f2;
$L__BB7_4:
	add.s32 	%r8, %r1, 256;
	cvt.u64.u32 	%rd10, %r8;
	setp.le.u64 	%p3, %rd2, %rd10;
	@%p3 bra 	$L__BB7_6;
	st.global.f32 	[%rd3+1024], %f2;
$L__BB7_6:
	ret;

}
	// .globl	_ZN3cub18CUB_300001_SM_10006detail8for_each13static_kernelINS2_12policy_hub_t12policy_500_tElN6thrust24THRUST_300001_SM_1000_NS8cuda_cub6__fill7functorINS7_6detail15normal_iteratorINS7_10device_ptrIfEEEEfEEEEvT0_T1_
.visible .entry _ZN3cub18CUB_300001_SM_10006detail8for_each13static_kernelINS2_12policy_hub_t12policy_500_tElN6thrust24THRUST_300001_SM_1000_NS8cuda_cub6__fill7functorINS7_6detail15normal_iteratorINS7_10device_ptrIfEEEEfEEEEvT0_T1_(
	.param .u64 _ZN3cub18CUB_300001_SM_10006detail8for_each13static_kernelINS2_12policy_hub_t12policy_500_tElN6thrust24THRUST_300001_SM_1000_NS8cuda_cub6__fill7functorINS7_6detail15normal_iteratorINS7_10device_ptrIfEEEEfEEEEvT0_T1__param_0,
	.param .align 8 .b8 _ZN3cub18CUB_300001_SM_10006detail8for_each13static_kernelINS2_12policy_hub_t12policy_500_tElN6thrust24THRUST_300001_SM_1000_NS8cuda_cub6__fill7functorINS7_6detail15normal_iteratorINS7_10device_ptrIfEEEEfEEEEvT0_T1__param_1[16]
)
.maxntid 256
{
	.reg .pred 	%p<4>;
	.reg .b16 	%rs<5>;
	.reg .b32 	%r<10>;
	.reg .b32 	%f<3>;
	.reg .b64 	%rd<17>;

	ld.param.f32 	%f2, [_ZN3cub18CUB_300001_SM_10006detail8for_each13static_kernelINS2_12policy_hub_t12policy_500_tElN6thrust24THRUST_300001_SM_1000_NS8cuda_cub6__fill7functorINS7_6detail15normal_iteratorINS7_10device_ptrIfEEEEfEEEEvT0_T1__param_1+8];
	ld.param.u64 	%rd5, [_ZN3cub18CUB_300001_SM_10006detail8for_each13static_kernelINS2_12policy_hub_t12policy_500_tElN6thrust24THRUST_300001_SM_1000_NS8cuda_cub6__fill7functorINS7_6detail15normal_iteratorINS7_10device_ptrIfEEEEfEEEEvT0_T1__param_1];
	ld.param.u64 	%rd6, [_ZN3cub18CUB_300001_SM_10006detail8for_each13static_kernelINS2_12policy_hub_t12policy_500_tElN6thrust24THRUST_300001_SM_1000_NS8cuda_cub6__fill7functorINS7_6detail15normal_iteratorINS7_10device_ptrIfEEEEfEEEEvT0_T1__param_0];
	mov.u32 	%r7, %ctaid.x;
	mul.wide.u32 	%rd1, %r7, 512;
	sub.s64 	%rd2, %rd6, %rd1;
	setp.lt.s64 	%p1, %rd2, 512;
	@%p1 bra 	$L__BB8_2;
	mov.u32 	%r9, %tid.x;
	cvta.to.global.u64 	%rd12, %rd5;
	cvt.u64.u32 	%rd13, %r9;
	add.s64 	%rd14, %rd1, %rd13;
	shl.b64 	%rd15, %rd14, 2;
	add.s64 	%rd16, %rd12, %rd15;
	st.global.f32 	[%rd16], %f2;
	st.global.f32 	[%rd16+1024], %f2;
	bra.uni 	$L__BB8_6;
$L__BB8_2:
	cvta.to.global.u64 	%rd7, %rd5;
	mov.u32 	%r1, %tid.x;
	cvt.s64.s32 	%rd3, %rd2;
	cvt.u64.u32 	%rd8, %r1;
	setp.le.s64 	%p2, %rd3, %rd8;
	add.s64 	%rd9, %rd1, %rd8;
	shl.b64 	%rd10, %rd9, 2;
	add.s64 	%rd4, %rd7, %rd10;
	@%p2 bra 	$L__BB8_4;
	st.global.f32 	[%rd4], %f2;
$L__BB8_4:
	add.s32 	%r8, %r1, 256;
	cvt.u64.u32 	%rd11, %r8;
	setp.le.s64 	%p3, %rd3, %rd11;
	@%p3 bra 	$L__BB8_6;
	st.global.f32 	[%rd4+1024], %f2;
$L__BB8_6:
	ret;

}


// ===== COMPILED SASS (sm_100) =====

	.target	sm_100

	.elftype	@"ET_EXEC"


//--------------------- .note.nv.tkinfo           --------------------------
	.section	.note.nv.tkinfo,"",@"SHT_NOTE"
	.sectionflags	@"SHF_NOTE_NV_TKINFO"
	.tkinfo
        /*0018*/ 	.word	0x00000002
        /*0030*/ 	.string	""
        /*0030*/ 	.string	"ptxas"
        /*0030*/ 	.string	"Cuda compilation tools, release 13.0, V13.0.88"
        /*0030*/ 	.string	"Build cuda_13.0.r13.0/compiler.36424714_0"
        /*0030*/ 	.string	"-arch sm_100 -m 64 "



//--------------------- .note.nv.cuinfo           --------------------------
	.section	.note.nv.cuinfo,"",@"SHT_NOTE"
	.sectionflags	@"SHF_NOTE_NV_CUINFO"
        /*0018*/ 	.short	0x0002
        /*001a*/ 	.short	0x0064
        /*001c*/ 	.short	0x0082
	.zero		2


//--------------------- .nv.info                  --------------------------
	.section	.nv.info,"",@"SHT_CUDA_INFO"
	.align	4


	//----- nvinfo : EIATTR_REGCOUNT
	.align		4
        /*0000*/ 	.byte	0x04, 0x2f
        /*0002*/ 	.short	(.L_44 - .L_43)
	.align		4
.L_43:
        /*0004*/ 	.word	index@(_ZN3cub18CUB_300001_SM_10006detail11EmptyKernelIvEEvv)
        /*0008*/ 	.word	0x00000004


	//----- nvinfo : EIATTR_FRAME_SIZE
	.align		4
.L_44:
        /*000c*/ 	.byte	0x04, 0x11
        /*000e*/ 	.short	(.L_46 - .L_45)
	.align		4
.L_45:
        /*0010*/ 	.word	index@(_ZN3cub18CUB_300001_SM_10006detail11EmptyKernelIvEEvv)
        /*0014*/ 	.word	0x00000000


	//----- nvinfo : EIATTR_REGCOUNT
	.align		4
.L_46:
        /*0018*/ 	.byte	0x04, 0x2f
        /*001a*/ 	.short	(.L_48 - .L_47)
	.align		4
.L_47:
        /*001c*/ 	.word	index@(_ZN3cub18CUB_300001_SM_10006detail9transform16transform_kernelINS2_10policy_hubILb1EN4cuda3std3__45tupleIJN6thrust24THRUST_300001_SM_1000_NS6detail15normal_iteratorINSA_10device_ptrIfEEEESF_EEEE10policy1000Ei13saxpy_functorSF_JPfSK_EEEvT0_iT1_T2_DpNS2_10kernel_argIT3_EE)
        /*0020*/ 	.word	0x0000001e


	//----- nvinfo : EIATTR_FRAME_SIZE
	.align		4
.L_48:
        /*0024*/ 	.byte	0x04, 0x11
        /*0026*/ 	.short	(.L_50 - .L_49)
	.align		4
.L_49:
        /*0028*/ 	.word	index@(_ZN3cub18CUB_300001_SM_10006detail9transform16transform_kernelINS2_10policy_hubILb1EN4cuda3std3__45tupleIJN6thrust24THRUST_300001_SM_1000_NS6detail15normal_iteratorINSA_10device_ptrIfEEEESF_EEEE10policy1000Ei13saxpy_functorSF_JPfSK_EEEvT0_iT1_T2_DpNS2_10kernel_argIT3_EE)
        /*002c*/ 	.word	0x00000000


	//----- nvinfo : EIATTR_REGCOUNT
	.align		4
.L_50:
        /*0030*/ 	.byte	0x04, 0x2f
        /*0032*/ 	.short	(.L_52 - .L_51)
	.align		4
.L_51:
        /*0034*/ 	.word	index@(_ZN3cub18CUB_300001_SM_10006detail9transform16transform_kernelINS2_10policy_hubILb1EN4cuda3std3__45tupleIJN6thrust24THRUST_300001_SM_1000_NS6detail15normal_iteratorINSA_10device_ptrIfEEEESF_EEEE10policy1000El13saxpy_functorSF_JPfSK_EEEvT0_iT1_T2_DpNS2_10kernel_argIT3_EE)
        /*0038*/ 	.word	0x00000020


	//----- nvinfo : EIATTR_FRAME_SIZE
	.align		4
.L_52:
        /*003c*/ 	.byte	0x04, 0x11
        /*003e*/ 	.short	(.L_54 - .L_53)
	.align		4
.L_53:
        /*0040*/ 	.word	index@(_ZN3cub18CUB_300001_SM_10006detail9transform16transform_kernelINS2_10policy_hubILb1EN4cuda3std3__45tupleIJN6thrust24THRUST_300001_SM_1000_NS6detail15normal_iteratorINSA_10device_ptrIfEEEESF_EEEE10policy1000El13saxpy_functorSF_JPfSK_EEEvT0_iT1_T2_DpNS2_10kernel_argIT3_EE)
        /*0044*/ 	.word	0x00000000


	//----- nvinfo : EIATTR_REGCOUNT
	.align		4
.L_54:
        /*0048*/ 	.byte	0x04, 0x2f
        /*004a*/ 	.short	(.L_56 - .L_55)
	.align		4
.L_55:
        /*004c*/ 	.word	index@(_ZN3cub18CUB_300001_SM_10006detail9transform16transform_kernelINS2_10policy_hubILb0EN4cuda3std3__45tupleIJN6thrust24THRUST_300001_SM_1000_NS6detail15normal_iteratorINSA_10device_ptrIfEEEESF_EEEE10policy1000EiNS7_10multipliesIfEESF_JPfSL_EEEvT0_iT1_T2_DpNS2_10kernel_argIT3_EE)
        /*0050*/ 	.word	0x00000020


	//----- nvinfo : EIATTR_FRAME_SIZE
	.align		4
.L_56:
        /*0054*/ 	.byte	0x04, 0x11
        /*0056*/ 	.short	(.L_58 - .L_57)
	.align		4
.L_57:
        /*0058*/ 	.word	index@($__internal_3_$__cuda_sm20_div_u64)
        /*005c*/ 	.word	0x00000000


	//----- nvinfo : EIATTR_FRAME_SIZE
	.align		4
.L_58:
        /*0060*/ 	.byte	0x04, 0x11
        /*0062*/ 	.short	(.L_60 - .L_59)
	.align		4
.L_59:
        /*0064*/ 	.word	index@(_ZN3cub18CUB_300001_SM_10006detail9transform16transform_kernelINS2_10policy_hubILb0EN4cuda3std3__45tupleIJN6thrust24THRUST_300001_SM_1000_NS6detail15normal_iteratorINSA_10device_ptrIfEEEESF_EEEE10policy1000EiNS7_10multipliesIfEESF_JPfSL_EEEvT0_iT1_T2_DpNS2_10kernel_argIT3_EE)
        /*0068*/ 	.word	0x00000000


	//----- nvinfo : EIATTR_REGCOUNT
	.align		4
.L_60:
        /*006c*/ 	.byte	0x04, 0x2f
        /*006e*/ 	.short	(.L_62 - .L_61)
	.align		4
.L_61:
        /*0070*/ 	.word	index@(_ZN3cub18CUB_300001_SM_10006detail9transform16transform_kernelINS2_10policy_hubILb0EN4cuda3std3__45tupleIJN6thrust24THRUST_300001_SM_1000_NS6detail15normal_iteratorINSA_10device_ptrIfEEEESF_EEEE10policy1000ElNS7_10multipliesIfEESF_JPfSL_EEEvT0_iT1_T2_DpNS2_10kernel_argIT3_EE)
        /*0074*/ 	.word	0x00000020


	//----- nvinfo : EIATTR_FRAME_SIZE
	.align		4
.L_62:
        /*0078*/ 	.byte	0x04, 0x11
        /*007a*/ 	.short	(.L_64 - .L_63)
	.align		4
.L_63:
        /*007c*/ 	.word	index@($__internal_2_$__cuda_sm20_div_u64)
        /*0080*/ 	.word	0x00000000


	//----- nvinfo : EIATTR_FRAME_SIZE
	.align		4
.L_64:
        /*0084*/ 	.byte	0x04, 0x11
        /*0086*/ 	.short	(.L_66 - .L_65)
	.align		4
.L_65:
        /*0088*/ 	.word	index@(_ZN3cub18CUB_300001_SM_10006detail9transform16transform_kernelINS2_10policy_hubILb0EN4cuda3std3__45tupleIJN6thrust24THRUST_300001_SM_1000_NS6detail15normal_iteratorINSA_10device_ptrIfEEEESF_EEEE10policy1000ElNS7_10multipliesIfEESF_JPfSL_EEEvT0_iT1_T2_DpNS2_10kernel_argIT3_EE)
        /*008c*/ 	.word	0x00000000


	//----- nvinfo : EIATTR_REGCOUNT
	.align		4
.L_66:
        /*0090*/ 	.byte	0x04, 0x2f
        /*0092*/ 	.short	(.L_68 - .L_67)
	.align		4
.L_67:
        /*0094*/ 	.word	index@(_ZN3cub18CUB_300001_SM_10006detail9transform16transform_kernelINS2_10policy_hubILb0EN4cuda3std3__45tupleIJN6thrust24THRUST_300001_SM_1000_NS6detail15normal_iteratorINSA_10device_ptrIfEEEESF_EEEE10policy1000EiNS7_4plusIfEESF_JPfSL_EEEvT0_iT1_T2_DpNS2_10kernel_argIT3_EE)
        /*0098*/ 	.word	0x00000020


	//----- nvinfo : EIATTR_FRAME_SIZE
	.align		4
.L_68:
        /*009c*/ 	.byte	0x04, 0x11
        /*009e*/ 	.short	(.L_70 - .L_69)
	.align		4
.L_69:
        /*00a0*/ 	.word	index@($__internal_1_$__cuda_sm20_div_u64)
        /*00a4*/ 	.word	0x00000000


	//----- nvinfo : EIATTR_FRAME_SIZE
	.align		4
.L_70:
        /*00a8*/ 	.byte	0x04, 0x11
        /*00aa*/ 	.short	(.L_72 - .L_71)
	.align		4
.L_71:
        /*00ac*/ 	.word	index@(_ZN3cub18CUB_300001_SM_10006detail9transform16transform_kernelINS2_10policy_hubILb0EN4cuda3std3__45tupleIJN6thrust24THRUST_300001_SM_1000_NS6detail15normal_iteratorINSA_10device_ptrIfEEEESF_EEEE10policy1000EiNS7_4plusIfEESF_JPfSL_EEEvT0_iT1_T2_DpNS2_10kernel_argIT3_EE)
        /*00b0*/ 	.word	0x00000000


	//----- nvinfo : EIATTR_REGCOUNT
	.align		4
.L_72:
        /*00b4*/ 	.byte	0x04, 0x2f
        /*00b6*/ 	.short	(.L_74 - .L_73)
	.align		4
.L_73:
        /*00b8*/ 	.word	index@(_ZN3cub18CUB_300001_SM_10006detail9transform16transform_kernelINS2_10policy_hubILb0EN4cuda3std3__45tupleIJN6thrust24THRUST_300001_SM_1000_NS6detail15normal_iteratorINSA_10device_ptrIfEEEESF_EEEE10policy1000ElNS7_4plusIfEESF_JPfSL_EEEvT0_iT1_T2_DpNS2_10kernel_argIT3_EE)
        /*00bc*/ 	.word	0x00000020


	//----- nvinfo : EIATTR_FRAME_SIZE
	.align		4
.L_74:
        /*00c0*/ 	.byte	0x04, 0x11
        /*00c2*/ 	.short	(.L_76 - .L_75)
	.align		4
.L_75:
        /*00c4*/ 	.word	index@($__internal_0_$__cuda_sm20_div_u64)
        /*00c8*/ 	.word	0x00000000


	//----- nvinfo : EIATTR_FRAME_SIZE
	.align		4
.L_76:
        /*00cc*/ 	.byte	0x04, 0x11
        /*00ce*/ 	.short	(.L_78 - .L_77)
	.align		4
.L_77:
        /*00d0*/ 	.word	index@(_ZN3cub18CUB_300001_SM_10006detail9transform16transform_kernelINS2_10policy_hubILb0EN4cuda3std3__45tupleIJN6thrust24THRUST_300001_SM_1000_NS6detail15normal_iteratorINSA_10device_ptrIfEEEESF_EEEE10policy1000ElNS7_4plusIfEESF_JPfSL_EEEvT0_iT1_T2_DpNS2_10kernel_argIT3_EE)
        /*00d4*/ 	.word	0x00000000


	//----- nvinfo : EIATTR_REGCOUNT
	.align		4
.L_78:
        /*00d8*/ 	.byte	0x04, 0x2f
        /*00da*/ 	.short	(.L_80 - .L_79)
	.align		4
.L_79:
        /*00dc*/ 	.word	index@(_ZN3cub18CUB_300001_SM_10006detail8for_each13static_kernelINS2_12policy_hub_t12policy_500_tEmN6thrust24THRUST_300001_SM_1000_NS8cuda_cub20__uninitialized_fill7functorINS7_10device_ptrIfEEfEEEEvT0_T1_)
        /*00e0*/ 	.word	0x00000008


	//----- nvinfo : EIATTR_FRAME_SIZE
	.align		4
.L_80:
        /*00e4*/ 	.byte	0x04, 0x11
        /*00e6*/ 	.short	(.L_82 - .L_81)
	.align		4
.L_81:
        /*00e8*/ 	.word	index@(_ZN3cub18CUB_300001_SM_10006detail8for_each13static_kernelINS2_12policy_hub_t12policy_500_tEmN6thrust24THRUST_300001_SM_1000_NS8cuda_cub20__uninitialized_fill7functorINS7_10device_ptrIfEEfEEEEvT0_T1_)
        /*00ec*/ 	.word	0x00000000


	//----- nvinfo : EIATTR_REGCOUNT
	.align		4
.L_82:
        /*00f0*/ 	.byte	0x04, 0x2f
        /*00f2*/ 	.short	(.L_84 - .L_83)
	.align		4
.L_83:
        /*00f4*/ 	.word	index@(_ZN3cub18CUB_300001_SM_10006detail8for_each13static_kernelINS2_12policy_hub_t12policy_500_tElN6thrust24THRUST_300001_SM_1000_NS8cuda_cub6__fill7functorINS7_6detail15normal_iteratorINS7_10device_ptrIfEEEEfEEEEvT0_T1_)
        /*00f8*/ 	.word	0x00000008


	//----- nvinfo : EIATTR_FRAME_SIZE
	.align		4
.L_84:
        /*00fc*/ 	.byte	0x04, 0x11
        /*00fe*/ 	.short	(.L_86 - .L_85)
	.align		4
.L_85:
        /*0100*/ 	.word	index@(_ZN3cub18CUB_300001_SM_10006detail8for_each13static_kernelINS2_12policy_hub_t12policy_500_tElN6thrust24THRUST_300001_SM_1000_NS8cuda_cub6__fill7functorINS7_6detail15normal_iteratorINS7_10device_ptrIfEEEEfEEEEvT0_T1_)
        /*0104*/ 	.word	0x00000000


	//----- nvinfo : EIATTR_MIN_STACK_SIZE
	.align		4
.L_86:
        /*0108*/ 	.byte	0x04, 0x12
        /*010a*/ 	.short	(.L_88 - .L_87)
	.align		4
.L_87:
        /*010c*/ 	.word	index@(_ZN3cub18CUB_300001_SM_10006detail8for_each13static_kernelINS2_12policy_hub_t12policy_500_tElN6thrust24THRUST_300001_SM_1000_NS8cuda_cub6__fill7functorINS7_6detail15normal_iteratorINS7_10device_ptrIfEEEEfEEEEvT0_T1_)
        /*0110*/ 	.word	0x00000000


	//----- nvinfo : EIATTR_MIN_STACK_SIZE
	.align		4
.L_88:
        /*0114*/ 	.byte	0x04, 0x12
        /*0116*/ 	.short	(.L_90 - .L_89)
	.align		4
.L_89:
        /*0118*/ 	.word	index@(_ZN3cub18CUB_300001_SM_10006detail8for_each13static_kernelINS2_12policy_hub_t12policy_500_tEmN6thrust24THRUST_300001_SM_1000_NS8cuda_cub20__uninitialized_fill7functorINS7_10device_ptrIfEEfEEEEvT0_T1_)
        /*011c*/ 	.word	0x00000000


	//----- nvinfo : EIATTR_MIN_STACK_SIZE
	.align		4
.L_90:
        /*0120*/ 	.byte	0x04, 0x12
        /*0122*/ 	.short	(.L_92 - .L_91)
	.align		4
.L_91:
        /*0124*/ 	.word	index@(_ZN3cub18CUB_300001_SM_10006detail9transform16transform_kernelINS2_10policy_hubILb0EN4cuda3std3__45tupleIJN6thrust24THRUST_300001_SM_1000_NS6detail15normal_iteratorINSA_10device_ptrIfEEEESF_EEEE10policy1000ElNS7_4plusIfEESF_JPfSL_EEEvT0_iT1_T2_DpNS2_10kernel_argIT3_EE)
        /*0128*/ 	.word	0x00000000


	//----- nvinfo : EIATTR_MIN_STACK_SIZE
	.align		4
.L_92:
        /*012c*/ 	.byte	0x04, 0x12
        /*012e*/ 	.short	(.L_94 - .L_93)
	.align		4
.L_93:
        /*0130*/ 	.word	index@(_ZN3cub18CUB_300001_SM_10006detail9transform16transform_kernelINS2_10policy_hubILb0EN4cuda3std3__45tupleIJN6thrust24THRUST_300001_SM_1000_NS6detail15normal_iteratorINSA_10device_ptrIfEEEESF_EEEE10policy1000EiNS7_4plusIfEESF_JPfSL_EEEvT0_iT1_T2_DpNS2_10kernel_argIT3_EE)
        /*0134*/ 	.word	0x00000000


	//----- nvinfo : EIATTR_MIN_STACK_SIZE
	.align		4
.L_94:
        /*0138*/ 	.byte	0x04, 0x12
        /*013a*/ 	.short	(.L_96 - .L_95)
	.align		4
.L_95:
        /*013c*/ 	.word	index@(_ZN3cub18CUB_300001_SM_10006detail9transform16transform_kernelINS2_10policy_hubILb0EN4cuda3std3__45tupleIJN6thrust24THRUST_300001_SM_1000_NS6detail15normal_iteratorINSA_10device_ptrIfEEEESF_EEEE10policy1000ElNS7_10multipliesIfEESF_JPfSL_EEEvT0_iT1_T2_DpNS2_10kernel_argIT3_EE)
        /*0140*/ 	.word	0x00000000


	//----- nvinfo : EIATTR_MIN_STACK_SIZE
	.align		4
.L_96:
        /*0144*/ 	.byte	0x04, 0x12
        /*0146*/ 	.short	(.L_98 - .L_97)
	.align		4
.L_97:
        /*0148*/ 	.word	index@(_ZN3cub18CUB_300001_SM_10006detail9transform16transform_kernelINS2_10policy_hubILb0EN4cuda3std3__45tupleIJN6thrust24THRUST_300001_SM_1000_NS6detail15normal_iteratorINSA_10device_ptrIfEEEESF_EEEE10policy1000EiNS7_10multipliesIfEESF_JPfSL_EEEvT0_iT1_T2_DpNS2_10kernel_argIT3_EE)
        /*014c*/ 	.word	0x00000000


	//----- nvinfo : EIATTR_MIN_STACK_SIZE
	.align		4
.L_98:
        /*0150*/ 	.byte	0x04, 0x12
        /*0152*/ 	.short	(.L_100 - .L_99)
	.align		4
.L_99:
        /*0154*/ 	.word	index@(_ZN3cub18CUB_300001_SM_10006detail9transform16transform_kernelINS2_10policy_hubILb1EN4cuda3std3__45tupleIJN6thrust24THRUST_300001_SM_1000_NS6detail15normal_iteratorINSA_10device_ptrIfEEEESF_EEEE10policy1000El13saxpy_functorSF_JPfSK_EEEvT0_iT1_T2_DpNS2_10kernel_argIT3_EE)
        /*0158*/ 	.word	0x00000000


	//----- nvinfo : EIATTR_MIN_STACK_SIZE
	.align		4
.L_100:
        /*015c*/ 	.byte	0x04, 0x12
        /*015e*/ 	.short	(.L_102 - .L_101)
	.align		4
.L_101:
        /*0160*/ 	.word	index@(_ZN3cub18CUB_300001_SM_10006detail9transform16transform_kernelINS2_10policy_hubILb1EN4cuda3std3__45tupleIJN6thrust24THRUST_300001_SM_1000_NS6detail15normal_iteratorINSA_10device_ptrIfEEEESF_EEEE10policy1000Ei13saxpy_functorSF_JPfSK_EEEvT0_iT1_T2_DpNS2_10kernel_argIT3_EE)
        /*0164*/ 	.word	0x00000000


	//----- nvinfo : EIATTR_MIN_STACK_SIZE
	.align		4
.L_102:
        /*0168*/ 	.byte	0x04, 0x12
        /*016a*/ 	.short	(.L_104 - .L_103)
	.align		4
.L_103:
        /*016c*/ 	.word	index@(_ZN3cub18CUB_300001_SM_10006detail11EmptyKernelIvEEvv)
        /*0170*/ 	.word	0x00000000
.L_104:


//--------------------- .nv.compat                --------------------------
	.section	.nv.compat,"",@"SHT_CUDA_COMPAT_INFO"
	.align	4
        /*0000*/ 	.byte	0x02, 0x09, 0x00, 0x00, 0x02, 0x02, 0x02, 0x00, 0x02, 0x05, 0x05, 0x00, 0x03, 0x07, 0x01, 0x01
        /*0010*/ 	.byte	0x02, 0x03, 0x00, 0x00, 0x02, 0x06, 0x01, 0x00, 0x04, 0x0b, 0x08, 0x00, 0x09, 0x00, 0x00, 0x00
        /*0020*/ 	.byte	0x00, 0x00, 0x00, 0x00


//--------------------- .nv.info._ZN3cub18CUB_300001_SM_10006detail8for_each13static_kernelINS2_12policy_hub_t12policy_500_tElN6thrust24THRUST_300001_SM_1000_NS8cuda_cub6__fill7functorINS7_6detail15normal_iteratorINS7_10device_ptrIfEEEEfEEEEvT0_T1_ --------------------------
	.section	.nv.info._ZN3cub18CUB_300001_SM_10006detail8for_each13static_kernelINS2_12policy_hub_t12policy_500_tElN6thrust24THRUST_300001_SM_1000_NS8cuda_cub6__fill7functorINS7_6detail15normal_iteratorINS7_10device_ptrIfEEEEfEEEEvT0_T1_,"",@"SHT_CUDA_INFO"
	.sectionflags	@""
	.align	4


	//----- nvinfo : EIATTR_CUDA_API_VERSION
	.align		4
        /*0000*/ 	.byte	0x04, 0x37
        /*0002*/ 	.short	(.L_106 - .L_105)
.L_105:
        /*0004*/ 	.word	0x00000082


	//----- nvinfo : EIATTR_KPARAM_INFO
	.align		4
.L_106:
        /*0008*/ 	.byte	0x04, 0x17
        /*000a*/ 	.short	(.L_108 - .L_107)
.L_107:
        /*000c*/ 	.word	0x00000000
        /*0010*/ 	.short	0x0001
        /*0012*/ 	.short	0x0008
        /*0014*/ 	.byte	0x00, 0xf0, 0x41, 0x00


	//----- nvinfo : EIATTR_KPARAM_INFO
	.align		4
.L_108:
        /*0018*/ 	.byte	0x04, 0x17
        /*001a*/ 	.short	(.L_110 - .L_109)
.L_109:
        /*001c*/ 	.word	0x00000000
        /*0020*/ 	.short	0x0000
        /*0022*/ 	.short	0x0000
        /*0024*/ 	.byte	0x00, 0xf0, 0x21, 0x00


	//----- nvinfo : EIATTR_SPARSE_MMA_MASK
	.align		4
.L_110:
        /*0028*/ 	.byte	0x03, 0x50
        /*002a*/ 	.short	0x0000


	//----- nvinfo : EIATTR_MAXREG_COUNT
	.align		4
        /*002c*/ 	.byte	0x03, 0x1b
        /*002e*/ 	.short	0x00ff


	//----- nvinfo : EIATTR_MERCURY_ISA_VERSION
	.align		4
        /*0030*/ 	.byte	0x03, 0x5f
        /*0032*/ 	.short	0x0101


	//----- nvinfo : EIATTR_VRC_CTA_INIT_COUNT
	.align		4
        /*0034*/ 	.byte	0x02, 0x4a
	.zero		1
	.zero		1


	//----- nvinfo : EIATTR_EXIT_INSTR_OFFSETS
	.align		4
        /*0038*/ 	.byte	0x04, 0x1c
        /*003a*/ 	.short	(.L_112 - .L_111)


	//   ....[0]....
.L_111:
        /*003c*/ 	.word	0x00000130


	//   ....[1]....
        /*0040*/ 	.word	0x00000240


	//   ....[2]....
        /*0044*/ 	.word	0x00000270


	//----- nvinfo : EIATTR_MAX_THREADS
	.align		4
.L_112:
        /*0048*/ 	.byte	0x04, 0x05
        /*004a*/ 	.short	(.L_114 - .L_113)
.L_113:
        /*004c*/ 	.word	0x00000100
        /*0050*/ 	.word	0x00000001
        /*0054*/ 	.word	0x00000001


	//----- nvinfo : EIATTR_CBANK_PARAM_SIZE
	.align		4
.L_114:
        /*0058*/ 	.byte	0x03, 0x19
        /*005a*/ 	.short	0x0018


	//----- nvinfo : EIATTR_PARAM_CBANK
	.align		4
        /*005c*/ 	.byte	0x04, 0x0a
        /*005e*/ 	.short	(.L_116 - .L_115)
	.align		4
.L_115:
        /*0060*/ 	.word	index@(.nv.constant0._ZN3cub18CUB_300001_SM_10006detail8for_each13static_kernelINS2_12policy_hub_t12policy_500_tElN6thrust24THRUST_300001_SM_1000_NS8cuda_cub6__fill7functorINS7_6detail15normal_iteratorINS7_10device_ptrIfEEEEfEEEEvT0_T1_)
        /*0064*/ 	.short	0x0380
        /*0066*/ 	.short	0x0018


	//----- nvinfo : EIATTR_SW_WAR
	.align		4
.L_116:
        /*0068*/ 	.byte	0x04, 0x36
        /*006a*/ 	.short	(.L_118 - .L_117)
.L_117:
        /*006c*/ 	.word	0x00000008
.L_118:


//--------------------- .nv.info._ZN3cub18CUB_300001_SM_10006detail8for_each13static_kernelINS2_12policy_hub_t12policy_500_tEmN6thrust24THRUST_300001_SM_1000_NS8cuda_cub20__uninitialized_fill7functorINS7_10device_ptrIfEEfEEEEvT0_T1_ --------------------------
	.section	.nv.info._ZN3cub18CUB_300001_SM_10006detail8for_each13static_kernelINS2_12policy_hub_t12policy_500_tEmN6thrust24THRUST_300001_SM_1000_NS8cuda_cub20__uninitialized_fill7functorINS7_10device_ptrIfEEfEEEEvT0_T1_,"",@"SHT_CUDA_INFO"
	.sectionflags	@""
	.align	4


	//----- nvinfo : EIATTR_CUDA_API_VERSION
	.align		4
        /*0000*/ 	.byte	0x04, 0x37
        /*0002*/ 	.short	(.L_120 - .L_119)
.L_119:
        /*0004*/ 	.word	0x00000082


	//----- nvinfo : EIATTR_KPARAM_INFO
	.align		4
.L_120:
        /*0008*/ 	.byte	0x04, 0x17
        /*000a*/ 	.short	(.L_122 - .L_121)
.L_121:
        /*000c*/ 	.word	0x00000000
        /*0010*/ 	.short	0x0001
        /*0012*/ 	.short	0x0008
        /*0014*/ 	.byte	0x00, 0xf0, 0x41, 0x00


	//----- nvinfo : EIATTR_KPARAM_INFO
	.align		4
.L_122:
        /*0018*/ 	.byte	0x04, 0x17
        /*001a*/ 	.short	(.L_124 - .L_123)
.L_123:
        /*001c*/ 	.word	0x00000000
        /*0020*/ 	.short	0x0000
        /*0022*/ 	.short	0x0000
        /*0024*/ 	.byte	0x00, 0xf0, 0x21, 0x00


	//----- nvinfo : EIATTR_SPARSE_MMA_MASK
	.align		4
.L_124:
        /*0028*/ 	.byte	0x03, 0x50
        /*002a*/ 	.short	0x0000


	//----- nvinfo : EIATTR_MAXREG_COUNT
	.align		4
        /*002c*/ 	.byte	0x03, 0x1b
        /*002e*/ 	.short	0x00ff


	//----- nvinfo : EIATTR_MERCURY_ISA_VERSION
	.align		4
        /*0030*/ 	.byte	0x03, 0x5f
        /*0032*/ 	.short	0x0101


	//----- nvinfo : EIATTR_VRC_CTA_INIT_COUNT
	.align		4
        /*0034*/ 	.byte	0x02, 0x4a
	.zero		1
	.zero		1


	//----- nvinfo : EIATTR_EXIT_INSTR_OFFSETS
	.align		4
        /*0038*/ 	.byte	0x04, 0x1c
        /*003a*/ 	.short	(.L_126 - .L_125)


	//   ....[0]....
.L_125:
        /*003c*/ 	.word	0x00000130


	//   ....[1]....
        /*0040*/ 	.word	0x00000230


	//   ....[2]....
        /*0044*/ 	.word	0x00000260


	//----- nvinfo : EIATTR_MAX_THREADS
	.align		4
.L_126:
        /*0048*/ 	.byte	0x04, 0x05
        /*004a*/ 	.short	(.L_128 - .L_127)
.L_127:
        /*004c*/ 	.word	0x00000100
        /*0050*/ 	.word	0x00000001
        /*0054*/ 	.word	0x00000001


	//----- nvinfo : EIATTR_CBANK_PARAM_SIZE
	.align		4
.L_128:
        /*0058*/ 	.byte	0x03, 0x19
        /*005a*/ 	.short	0x0018


	//----- nvinfo : EIATTR_PARAM_CBANK
	.align		4
        /*005c*/ 	.byte	0x04, 0x0a
        /*005e*/ 	.short	(.L_130 - .L_129)
	.align		4
.L_129:
        /*0060*/ 	.word	index@(.nv.constant0._ZN3cub18CUB_300001_SM_10006detail8for_each13static_kernelINS2_12policy_hub_t12policy_500_tEmN6thrust24THRUST_300001_SM_1000_NS8cuda_cub20__uninitialized_fill7functorINS7_10device_ptrIfEEfEEEEvT0_T1_)
        /*0064*/ 	.short	0x0380
        /*0066*/ 	.short	0x0018


	//----- nvinfo : EIATTR_SW_WAR
	.align		4
.L_130:
        /*0068*/ 	.byte	0x04, 0x36
        /*006a*/ 	.short	(.L_132 - .L_131)
.L_131:
        /*006c*/ 	.word	0x00000008
.L_132:


//--------------------- .nv.info._ZN3cub18CUB_300001_SM_10006detail9transform16transform_kernelINS2_10policy_hubILb0EN4cuda3std3__45tupleIJN6thrust24THRUST_300001_SM_1000_NS6detail15normal_iteratorINSA_10device_ptrIfEEEESF_EEEE10policy1000ElNS7_4plusIfEESF_JPfSL_EEEvT0_iT1_T2_DpNS2_10kernel_argIT3_EE --------------------------
	.section	.nv.info._ZN3cub18CUB_300001_SM_10006detail9transform16transform_kernelINS2_10policy_hubILb0EN4cuda3std3__45tupleIJN6thrust24THRUST_300001_SM_1000_NS6detail15normal_iteratorINSA_10device_ptrIfEEEESF_EEEE10policy1000ElNS7_4plusIfEESF_JPfSL_EEEvT0_iT1_T2_DpNS2_10kernel_argIT3_EE,"",@"SHT_CUDA_INFO"
	.sectionflags	@""
	.align	4


	//----- nvinfo : EIATTR_CUDA_API_VERSION
	.align		4
        /*0000*/ 	.byte	0x04, 0x37
        /*0002*/ 	.short	(.L_134 - .L_133)
.L_133:
        /*0004*/ 	.word	0x00000082


	//----- nvinfo : EIATTR_KPARAM_INFO
	.align		4
.L_134:
        /*0008*/ 	.byte	0x04, 0x17
        /*000a*/ 	.short	(.L_136 - .L_135)
.L_135:
        /*000c*/ 	.word	0x00000000
        /*0010*/ 	.short	0x0005
        /*0012*/ 	.short	0x0028
        /*0014*/ 	.byte	0x00, 0xf0, 0x41, 0x00


	//----- nvinfo : EIATTR_KPARAM_INFO
	.align		4
.L_136:
        /*0018*/ 	.byte	0x04, 0x17
        /*001a*/ 	.short	(.L_138 - .L_137)
.L_137:
        /*001c*/ 	.word	0x00000000
        /*0020*/ 	.short	0x0004
        /*0022*/ 	.short	0x0018
        /*0024*/ 	.byte	0x00, 0xf0, 0x41, 0x00


	//----- nvinfo : EIATTR_KPARAM_INFO
	.align		4
.L_138:
        /*0028*/ 	.byte	0x04, 0x17
        /*002a*/ 	.short	(.L_140 - .L_139)
.L_139:
        /*002c*/ 	.word	0x00000000
        /*0030*/ 	.short	0x0003
        /*0032*/ 	.short	0x0010
        /*0034*/ 	.byte	0x00, 0xf0, 0x21, 0x00


	//----- nvinfo : EIATTR_KPARAM_INFO
	.align		4
.L_140:
        /*0038*/ 	.byte	0x04, 0x17
        /*003a*/ 	.short	(.L_142 - .L_141)
.L_141:
        /*003c*/ 	.word	0x00000000
        /*0040*/ 	.short	0x0002
        /*0042*/ 	.short	0x000c
        /*0044*/ 	.byte	0x00, 0xf0, 0x05, 0x00


	//----- nvinfo : EIATTR_KPARAM_INFO
	.align		4
.L_142:
        /*0048*/ 	.byte	0x04, 0x17
        /*004a*/ 	.short	(.L_144 - .L_143)
.L_143:
        /*004c*/ 	.word	0x00000000
        /*0050*/ 	.short	0x0001
        /*0052*/ 	.short	0x0008
        /*0054*/ 	.byte	0x00, 0xf0, 0x11, 0x00


	//----- nvinfo : EIATTR_KPARAM_INFO
	.align		4
.L_144:
        /*0058*/ 	.byte	0x04, 0x17
        /*005a*/ 	.short	(.L_146 - .L_145)
.L_145:
        /*005c*/ 	.word	0x00000000
        /*0060*/ 	.short	0x0000
        /*0062*/ 	.short	0x0000
        /*0064*/ 	.byte	0x00, 0xf0, 0x21, 0x00


	//----- nvinfo : EIATTR_SPARSE_MMA_MASK
	.align		4
.L_146:
        /*0068*/ 	.byte	0x03, 0x50
        /*006a*/ 	.short	0x0000


	//----- nvinfo : EIATTR_MAXREG_COUNT
	.align		4
        /*006c*/ 	.byte	0x03, 0x1b
        /*006e*/ 	.short	0x00ff


	//----- nvinfo : EIATTR_NUM_BARRIERS
	.align		4
        /*0070*/ 	.byte	0x02, 0x4c
        /*0072*/ 	.byte	0x01
	.zero		1


	//----- nvinfo : EIATTR_MERCURY_ISA_VERSION
	.align		4
        /*0074*/ 	.byte	0x03, 0x5f
        /*0076*/ 	.short	0x0101


	//----- nvinfo : EIATTR_COOP_GROUP_MASK_REGIDS
	.align		4
        /*0078*/ 	.byte	0x04, 0x29
        /*007a*/ 	.short	(.L_148 - .L_147)


	//   ....[0]....
.L_147:
        /*007c*/ 	.word	0xffffffff


	//----- nvinfo : EIATTR_COOP_GROUP_INSTR_OFFSETS
	.align		4
.L_148:
        /*0080*/ 	.byte	0x04, 0x28
        /*0082*/ 	.short	(.L_150 - .L_149)


	//   ....[0]....
.L_149:
        /*0084*/ 	.word	0x000019c0


	//----- nvinfo : EIATTR_VRC_CTA_INIT_COUNT
	.align		4
.L_150:
        /*0088*/ 	.byte	0x02, 0x4a
	.zero		1
	.zero		1


	//----- nvinfo : EIATTR_MBARRIER_INSTR_OFFSETS
	.align		4
        /*008c*/ 	.byte	0x04, 0x39
        /*008e*/ 	.short	(.L_152 - .L_151)


	//   ....[0]....
.L_151:
        /*0090*/ 	.word	0x000002d0
        /*0094*/ 	.word	0x000000ff
        /*0098*/ 	.word	0x00000000
        /*009c*/ 	.short	0x0100
        /*009e*/ 	.byte	0x11
	.zero		1


	//   ....[1]....
        /*00a0*/ 	.word	0x000004a0
        /*00a4*/ 	.word	0x000000ff
        /*00a8*/ 	.word	0x00000000
        /*00ac*/ 	.short	0x010a
        /*00ae*/ 	.byte	0x04
	.zero		1


	//----- nvinfo : EIATTR_NUM_MBARRIERS
	.align		4
.L_152:
        /*00b0*/ 	.byte	0x03, 0x38
        /*00b2*/ 	.short	0x0001


	//----- nvinfo : EIATTR_EXIT_INSTR_OFFSETS
	.align		4
        /*00b4*/ 	.byte	0x04, 0x1c
        /*00b6*/ 	.short	(.L_154 - .L_153)


	//   ....[0]....
.L_153:
        /*00b8*/ 	.word	0x00001a10


	//   ....[1]....
        /*00bc*/ 	.word	0x00001c00


	//   ....[2]....
        /*00c0*/ 	.word	0x00001c30


	//   ....[3]....
        /*00c4*/ 	.word	0x00001dd0


	//----- nvinfo : EIATTR_MAX_THREADS
	.align		4
.L_154:
        /*00c8*/ 	.byte	0x04, 0x05
        /*00ca*/ 	.short	(.L_156 - .L_155)
.L_155:
        /*00cc*/ 	.word	0x00000080
        /*00d0*/ 	.word	0x00000001
        /*00d4*/ 	.word	0x00000001


	//----- nvinfo : EIATTR_CRS_STACK_SIZE
	.align		4
.L_156:
        /*00d8*/ 	.byte	0x04, 0x1e
        /*00da*/ 	.short	(.L_158 - .L_157)
.L_157:
        /*00dc*/ 	.word	0x00000000


	//----- nvinfo : EIATTR_CBANK_PARAM_SIZE
	.align		4
.L_158:
        /*00e0*/ 	.byte	0x03, 0x19
        /*00e2*/ 	.short	0x0038


	//----- nvinfo : EIATTR_PARAM_CBANK
	.align		4
        /*00e4*/ 	.byte	0x04, 0x0a
        /*00e6*/ 	.short	(.L_160 - .L_159)
	.align		4
.L_159:
        /*00e8*/ 	.word	index@(.nv.constant0._ZN3cub18CUB_300001_SM_10006detail9transform16transform_kernelINS2_10policy_hubILb0EN4cuda3std3__45tupleIJN6thrust24THRUST_300001_SM_1000_NS6detail15normal_iteratorINSA_10device_ptrIfEEEESF_EEEE10policy1000ElNS7_4plusIfEESF_JPfSL_EEEvT0_iT1_T2_DpNS2_10kernel_argIT3_EE)
        /*00ec*/ 	.short	0x0380
        /*00ee*/ 	.short	0x0038


	//----- nvinfo : EIATTR_SW_WAR
	.align		4
.L_160:
        /*00f0*/ 	.byte	0x04, 0x36
        /*00f2*/ 	.short	(.L_162 - .L_161)
.L_161:
        /*00f4*/ 	.word	0x00000008
.L_162:


//--------------------- .nv.info._ZN3cub18CUB_300001_SM_10006detail9transform16transform_kernelINS2_10policy_hubILb0EN4cuda3std3__45tupleIJN6thrust24THRUST_300001_SM_1000_NS6detail15normal_iteratorINSA_10device_ptrIfEEEESF_EEEE10policy1000EiNS7_4plusIfEESF_JPfSL_EEEvT0_iT1_T2_DpNS2_10kernel_argIT3_EE --------------------------
	.section	.nv.info._ZN3cub18CUB_300001_SM_10006detail9transform16transform_kernelINS2_10policy_hubILb0EN4cuda3std3__45tupleIJN6thrust24THRUST_300001_SM_1000_NS6detail15normal_iteratorINSA_10device_ptrIfEEEESF_EEEE10policy1000EiNS7_4plusIfEESF_JPfSL_EEEvT0_iT1_T2_DpNS2_10kernel_argIT3_EE,"",@"SHT_CUDA_INFO"
	.sectionflags	@""
	.align	4


	//----- nvinfo : EIATTR_CUDA_API_VERSION
	.align		4
        /*0000*/ 	.byte	0x04, 0x37
        /*0002*/ 	.short	(.L_164 - .L_163)
.L_163:
        /*0004*/ 	.word	0x00000082


	//----- nvinfo : EIATTR_KPARAM_INFO
	.align		4
.L_164:
        /*0008*/ 	.byte	0x04, 0x17
        /*000a*/ 	.short	(.L_166 - .L_165)
.L_165:
        /*000c*/ 	.word	0x00000000
        /*0010*/ 	.short	0x0005
        /*0012*/ 	.short	0x0028
        /*0014*/ 	.byte	0x00, 0xf0, 0x41, 0x00


	//----- nvinfo : EIATTR_KPARAM_INFO
	.align		4
.L_166:
        /*0018*/ 	.byte	0x04, 0x17
        /*001a*/ 	.short	(.L_168 - .L_167)
.L_167:
        /*001c*/ 	.word	0x00000000
        /*0020*/ 	.short	0x0004
        /*0022*/ 	.short	0x0018
        /*0024*/ 	.byte	0x00, 0xf0, 0x41, 0x00


	//----- nvinfo : EIATTR_KPARAM_INFO
	.align		4
.L_168:
        /*0028*/ 	.byte	0x04, 0x17
        /*002a*/ 	.short	(.L_170 - .L_169)
.L_169:
        /*002c*/ 	.word	0x00000000
        /*0030*/ 	.short	0x0003
        /*0032*/ 	.short	0x0010
        /*0034*/ 	.byte	0x00, 0xf0, 0x21, 0x00


	//----- nvinfo : EIATTR_KPARAM_INFO
	.align		4
.L_170:
        /*0038*/ 	.byte	0x04, 0x17
        /*003a*/ 	.short	(.L_172 - .L_171)
.L_171:
        /*003c*/ 	.word	0x00000000
        /*0040*/ 	.short	0x0002
        /*0042*/ 	.short	0x0008
        /*0044*/ 	.byte	0x00, 0xf0, 0x05, 0x00


	//----- nvinfo : EIATTR_KPARAM_INFO
	.align		4
.L_172:
        /*0048*/ 	.byte	0x04, 0x17
        /*004a*/ 	.short	(.L_174 - .L_173)
.L_173:
        /*004c*/ 	.word	0x00000000
        /*0050*/ 	.short	0x0001
        /*0052*/ 	.short	0x0004
        /*0054*/ 	.byte	0x00, 0xf0, 0x11, 0x00


	//----- nvinfo : EIATTR_KPARAM_INFO
	.align		4
.L_174:
        /*0058*/ 	.byte	0x04, 0x17
        /*005a*/ 	.short	(.L_176 - .L_175)
.L_175:
        /*005c*/ 	.word	0x00000000
        /*0060*/ 	.short	0x0000
        /*0062*/ 	.short	0x0000
        /*0064*/ 	.byte	0x00, 0xf0, 0x11, 0x00


	//----- nvinfo : EIATTR_SPARSE_MMA_MASK
	.align		4
.L_176:
        /*0068*/ 	.byte	0x03, 0x50
        /*006a*/ 	.short	0x0000


	//----- nvinfo : EIATTR_MAXREG_COUNT
	.align		4
        /*006c*/ 	.byte	0x03, 0x1b
        /*006e*/ 	.short	0x00ff


	//----- nvinfo : EIATTR_NUM_BARRIERS
	.align		4
        /*0070*/ 	.byte	0x02, 0x4c
        /*0072*/ 	.byte	0x01
	.zero		1


	//----- nvinfo : EIATTR_MERCURY_ISA_VERSION
	.align		4
        /*0074*/ 	.byte	0x03, 0x5f
        /*0076*/ 	.short	0x0101


	//----- nvinfo : EIATTR_COOP_GROUP_MASK_REGIDS
	.align		4
        /*0078*/ 	.byte	0x04, 0x29
        /*007a*/ 	.short	(.L_178 - .L_177)


	//   ....[0]....
.L_177:
        /*007c*/ 	.word	0xffffffff


	//----- nvinfo : EIATTR_COOP_GROUP_INSTR_OFFSETS
	.align		4
.L_178:
        /*0080*/ 	.byte	0x04, 0x28
        /*0082*/ 	.short	(.L_180 - .L_179)


	//   ....[0]....
.L_179:
        /*0084*/ 	.word	0x000019e0


	//----- nvinfo : EIATTR_VRC_CTA_INIT_COUNT
	.align		4
.L_180:
        /*0088*/ 	.byte	0x02, 0x4a
	.zero		1
	.zero		1


	//----- nvinfo : EIATTR_MBARRIER_INSTR_OFFSETS
	.align		4
        /*008c*/ 	.byte	0x04, 0x39
        /*008e*/ 	.short	(.L_182 - .L_181)


	//   ....[0]....
.L_181:
        /*0090*/ 	.word	0x00000270
        /*0094*/ 	.word	0x000000ff
        /*0098*/ 	.word	0x00000000
        /*009c*/ 	.short	0x0100
        /*009e*/ 	.byte	0x0f
	.zero		1


	//   ....[1]....
        /*00a0*/ 	.word	0x00000420
        /*00a4*/ 	.word	0x000000ff
        /*00a8*/ 	.word	0x00000000
        /*00ac*/ 	.short	0x010a
        /*00ae*/ 	.byte	0x04
	.zero		1


	//----- nvinfo : EIATTR_NUM_MBARRIERS
	.align		4
.L_182:
        /*00b0*/ 	.byte	0x03, 0x38
        /*00b2*/ 	.short	0x0001


	//----- nvinfo : EIATTR_EXIT_INSTR_OFFSETS
	.align		4
        /*00b4*/ 	.byte	0x04, 0x1c
        /*00b6*/ 	.short	(.L_184 - .L_183)


	//   ....[0]....
.L_183:
        /*00b8*/ 	.word	0x00001a30


	//   ....[1]....
        /*00bc*/ 	.word	0x00001bc0


	//   ....[2]....
        /*00c0*/ 	.word	0x00001c30


	//   ....[3]....
        /*00c4*/ 	.word	0x00001e10


	//----- nvinfo : EIATTR_MAX_THREADS
	.align		4
.L_184:
        /*00c8*/ 	.byte	0x04, 0x05
        /*00ca*/ 	.short	(.L_186 - .L_185)
.L_185:
        /*00cc*/ 	.word	0x00000080
        /*00d0*/ 	.word	0x00000001
        /*00d4*/ 	.word	0x00000001


	//----- nvinfo : EIATTR_CRS_STACK_SIZE
	.align		4
.L_186:
        /*00d8*/ 	.byte	0x04, 0x1e
        /*00da*/ 	.short	(.L_188 - .L_187)
.L_187:
        /*00dc*/ 	.word	0x00000000


	//----- nvinfo : EIATTR_CBANK_PARAM_SIZE
	.align		4
.L_188:
        /*00e0*/ 	.byte	0x03, 0x19
        /*00e2*/ 	.short	0x0038


	//----- nvinfo : EIATTR_PARAM_CBANK
	.align		4
        /*00e4*/ 	.byte	0x04, 0x0a
        /*00e6*/ 	.short	(.L_190 - .L_189)
	.align		4
.L_189:
        /*00e8*/ 	.word	index@(.nv.constant0._ZN3cub18CUB_300001_SM_10006detail9transform16transform_kernelINS2_10policy_hubILb0EN4cuda3std3__45tupleIJN6thrust24THRUST_300001_SM_1000_NS6detail15normal_iteratorINSA_10device_ptrIfEEEESF_EEEE10policy1000EiNS7_4plusIfEESF_JPfSL_EEEvT0_iT1_T2_DpNS2_10kernel_argIT3_EE)
        /*00ec*/ 	.short	0x0380
        /*00ee*/ 	.short	0x0038


	//----- nvinfo : EIATTR_SW_WAR
	.align		4
.L_190:
        /*00f0*/ 	.byte	0x04, 0x36
        /*00f2*/ 	.short	(.L_192 - .L_191)
.L_191:
        /*00f4*/ 	.word	0x00000008
.L_192:


//--------------------- .nv.info._ZN3cub18CUB_300001_SM_10006detail9transform16transform_kernelINS2_10policy_hubILb0EN4cuda3std3__45tupleIJN6thrust24THRUST_300001_SM_1000_NS6detail15normal_iteratorINSA_10device_ptrIfEEEESF_EEEE10policy1000ElNS7_10multipliesIfEESF_JPfSL_EEEvT0_iT1_T2_DpNS2_10kernel_argIT3_EE --------------------------
	.section	.nv.info._ZN3cub18CUB_300001_SM_10006detail9transform16transform_kernelINS2_10policy_hubILb0EN4cuda3std3__45tupleIJN6thrust24THRUST_300001_SM_1000_NS6detail15normal_iteratorINSA_10device_ptrIfEEEESF_EEEE10policy1000ElNS7_10multipliesIfEESF_JPfSL_EEEvT0_iT1_T2_DpNS2_10kernel_argIT3_EE,"",@"SHT_CUDA_INFO"
	.sectionflags	@""
	.align	4


	//----- nvinfo : EIATTR_CUDA_API_VERSION
	.align		4
        /*0000*/ 	.byte	0x04, 0x37
        /*0002*/ 	.short	(.L_194 - .L_193)
.L_193:
        /*0004*/ 	.word	0x00000082


	//----- nvinfo : EIATTR_KPARAM_INFO
	.align		4
.L_194:
        /*0008*/ 	.byte	0x04, 0x17
        /*000a*/ 	.short	(.L_196 - .L_195)
.L_195:
        /*000c*/ 	.word	0x00000000
        /*0010*/ 	.short	0x0005
        /*0012*/ 	.short	0x0028
        /*0014*/ 	.byte	0x00, 0xf0, 0x41, 0x00


	//----- nvinfo : EIATTR_KPARAM_INFO
	.align		4
.L_196:
        /*0018*/ 	.byte	0x04, 0x17
        /*001a*/ 	.short	(.L_198 - .L_197)
.L_197:
        /*001c*/ 	.word	0x00000000
        /*0020*/ 	.short	0x0004
        /*0022*/ 	.short	0x0018
        /*0024*/ 	.byte	0x00, 0xf0, 0x41, 0x00


	//----- nvinfo : EIATTR_KPARAM_INFO
	.align		4
.L_198:
        /*0028*/ 	.byte	0x04, 0x17
        /*002a*/ 	.short	(.L_200 - .L_199)
.L_199:
        /*002c*/ 	.word	0x00000000
        /*0030*/ 	.short	0x0003
        /*0032*/ 	.short	0x0010
        /*0034*/ 	.byte	0x00, 0xf0, 0x21, 0x00


	//----- nvinfo : EIATTR_KPARAM_INFO
	.align		4
.L_200:
        /*0038*/ 	.byte	0x04, 0x17
        /*003a*/ 	.short	(.L_202 - .L_201)
.L_201:
        /*003c*/ 	.word	0x00000000
        /*0040*/ 	.short	0x0002
        /*0042*/ 	.short	0x000c
        /*0044*/ 	.byte	0x00, 0xf0, 0x05, 0x00


	//----- nvinfo : EIATTR_KPARAM_INFO
	.align		4
.L_202:
        /*0048*/ 	.byte	0x04, 0x17
        /*004a*/ 	.short	(.L_204 - .L_203)
.L_203:
        /*004c*/ 	.word	0x00000000
        /*0050*/ 	.short	0x0001
        /*0052*/ 	.short	0x0008
        /*0054*/ 	.byte	0x00, 0xf0, 0x11, 0x00


	//----- nvinfo : EIATTR_KPARAM_INFO
	.align		4
.L_204:
        /*0058*/ 	.byte	0x04, 0x17
        /*005a*/ 	.short	(.L_206 - .L_205)
.L_205:
        /*005c*/ 	.word	0x00000000
        /*0060*/ 	.short	0x0000
        /*0062*/ 	.short	0x0000
        /*0064*/ 	.byte	0x00, 0xf0, 0x21, 0x00


	//----- nvinfo : EIATTR_SPARSE_MMA_MASK
	.align		4
.L_206:
        /*0068*/ 	.byte	0x03, 0x50
        /*006a*/ 	.short	0x0000


	//----- nvinfo : EIATTR_MAXREG_COUNT
	.align		4
        /*006c*/ 	.byte	0x03, 0x1b
        /*006e*/ 	.short	0x00ff


	//----- nvinfo : EIATTR_NUM_BARRIERS
	.align		4
        /*0070*/ 	.byte	0x02, 0x4c
        /*0072*/ 	.byte	0x01
	.zero		1


	//----- nvinfo : EIATTR_MERCURY_ISA_VERSION
	.align		4
        /*0074*/ 	.byte	0x03, 0x5f
        /*0076*/ 	.short	0x0101


	//----- nvinfo : EIATTR_COOP_GROUP_MASK_REGIDS
	.align		4
        /*0078*/ 	.byte	0x04, 0x29
        /*007a*/ 	.short	(.L_208 - .L_207)


	//   ....[0]....
.L_207:
        /*007c*/ 	.word	0xffffffff


	//----- nvinfo : EIATTR_COOP_GROUP_INSTR_OFFSETS
	.align		4
.L_208:
        /*0080*/ 	.byte	0x04, 0x28
        /*0082*/ 	.short	(.L_210 - .L_209)


	//   ....[0]....
.L_209:
        /*0084*/ 	.word	0x000019c0


	//----- nvinfo : EIATTR_VRC_CTA_INIT_COUNT
	.align		4
.L_210:
        /*0088*/ 	.byte	0x02, 0x4a
	.zero		1
	.zero		1


	//----- nvinfo : EIATTR_MBARRIER_INSTR_OFFSETS
	.align		4
        /*008c*/ 	.byte	0x04, 0x39
        /*008e*/ 	.short	(.L_212 - .L_211)


	//   ....[0]....
.L_211:
        /*0090*/ 	.word	0x000002d0
        /*0094*/ 	.word	0x000000ff
        /*0098*/ 	.word	0x00000000
        /*009c*/ 	.short	0x0100
        /*009e*/ 	.byte	0x11
	.zero		1


	//   ....[1]....
        /*00a0*/ 	.word	0x000004a0
        /*00a4*/ 	.word	0x000000ff
        /*00a8*/ 	.word	0x00000000
        /*00ac*/ 	.short	0x010a
        /*00ae*/ 	.byte	0x04
	.zero		1


	//----- nvinfo : EIATTR_NUM_MBARRIERS
	.align		4
.L_212:
        /*00b0*/ 	.byte	0x03, 0x38
        /*00b2*/ 	.short	0x0001


	//----- nvinfo : EIATTR_EXIT_INSTR_OFFSETS
	.align		4
        /*00b4*/ 	.byte	0x04, 0x1c
        /*00b6*/ 	.short	(.L_214 - .L_213)


	//   ....[0]....
.L_213:
        /*00b8*/ 	.word	0x00001a10


	//   ....[1]....
        /*00bc*/ 	.word	0x00001c00


	//   ....[2]....
        /*00c0*/ 	.word	0x00001c30


	//   ....[3]....
        /*00c4*/ 	.word	0x00001dd0


	//----- nvinfo : EIATTR_MAX_THREADS
	.align		4
.L_214:
        /*00c8*/ 	.byte	0x04, 0x05
        /*00ca*/ 	.short	(.L_216 - .L_215)
.L_215:
        /*00cc*/ 	.word	0x00000080
        /*00d0*/ 	.word	0x00000001
        /*00d4*/ 	.word	0x00000001


	//----- nvinfo : EIATTR_CRS_STACK_SIZE
	.align		4
.L_216:
        /*00d8*/ 	.byte	0x04, 0x1e
        /*00da*/ 	.short	(.L_218 - .L_217)
.L_217:
        /*00dc*/ 	.word	0x00000000


	//----- nvinfo : EIATTR_CBANK_PARAM_SIZE
	.align		4
.L_218:
        /*00e0*/ 	.byte	0x03, 0x19
        /*00e2*/ 	.short	0x0038


	//----- nvinfo : EIATTR_PARAM_CBANK
	.align		4
        /*00e4*/ 	.byte	0x04, 0x0a
        /*00e6*/ 	.short	(.L_220 - .L_219)
	.align		4
.L_219:
        /*00e8*/ 	.word	index@(.nv.constant0._ZN3cub18CUB_300001_SM_10006detail9transform16transform_kernelINS2_10policy_hubILb0EN4cuda3std3__45tupleIJN6thrust24THRUST_300001_SM_1000_NS6detail15normal_iteratorINSA_10device_ptrIfEEEESF_EEEE10policy1000ElNS7_10multipliesIfEESF_JPfSL_EEEvT0_iT1_T2_DpNS2_10kernel_argIT3_EE)
        /*00ec*/ 	.short	0x0380
        /*00ee*/ 	.short	0x0038


	//----- nvinfo : EIATTR_SW_WAR
	.align		4
.L_220:
        /*00f0*/ 	.byte	0x04, 0x36
        /*00f2*/ 	.short	(.L_222 - .L_221)
.L_221:
        /*00f4*/ 	.word	0x00000008
.L_222:


//--------------------- .nv.info._ZN3cub18CUB_300001_SM_10006detail9transform16transform_kernelINS2_10policy_hubILb0EN4cuda3std3__45tupleIJN6thrust24THRUST_300001_SM_1000_NS6detail15normal_iteratorINSA_10device_ptrIfEEEESF_EEEE10policy1000EiNS7_10multipliesIfEESF_JPfSL_EEEvT0_iT1_T2_DpNS2_10kernel_argIT3_EE --------------------------
	.section	.nv.info._ZN3cub18CUB_300001_SM_10006detail9transform16transform_kernelINS2_10policy_hubILb0EN4cuda3std3__45tupleIJN6thrust24THRUST_300001_SM_1000_NS6detail15normal_iteratorINSA_10device_ptrIfEEEESF_EEEE10policy1000EiNS7_10multipliesIfEESF_JPfSL_EEEvT0_iT1_T2_DpNS2_10kernel_argIT3_EE,"",@"SHT_CUDA_INFO"
	.sectionflags	@""
	.align	4


	//----- nvinfo : EIATTR_CUDA_API_VERSION
	.align		4
        /*0000*/ 	.byte	0x04, 0x37
        /*0002*/ 	.short	(.L_224 - .L_223)
.L_223:
        /*0004*/ 	.word	0x00000082


	//----- nvinfo : EIATTR_KPARAM_INFO
	.align		4
.L_224:
        /*0008*/ 	.byte	0x04, 0x17
        /*000a*/ 	.short	(.L_226 - .L_225)
.L_225:
        /*000c*/ 	.word	0x00000000
        /*0010*/ 	.short	0x0005
        /*0012*/ 	.short	0x0028
        /*0014*/ 	.byte	0x00, 0xf0, 0x41, 0x00


	//----- nvinfo : EIATTR_KPARAM_INFO
	.align		4
.L_226:
        /*0018*/ 	.byte	0x04, 0x17
        /*001a*/ 	.short	(.L_228 - .L_227)
.L_227:
        /*001c*/ 	.word	0x00000000
        /*0020*/ 	.short	0x0004
        /*0022*/ 	.short	0x0018
        /*0024*/ 	.byte	0x00, 0xf0, 0x41, 0x00


	//----- nvinfo : EIATTR_KPARAM_INFO
	.align		4
.L_228:
        /*0028*/ 	.byte	0x04, 0x17
        /*002a*/ 	.short	(.L_230 - .L_229)
.L_229:
        /*002c*/ 	.word	0x00000000
        /*0030*/ 	.short	0x0003
        /*0032*/ 	.short	0x0010
        /*0034*/ 	.byte	0x00, 0xf0, 0x21, 0x00


	//----- nvinfo : EIATTR_KPARAM_INFO
	.align		4
.L_230:
        /*0038*/ 	.byte	0x04, 0x17
        /*003a*/ 	.short	(.L_232 - .L_231)
.L_231:
        /*003c*/ 	.word	0x00000000
        /*0040*/ 	.short	0x0002
        /*0042*/ 	.short	0x0008
        /*0044*/ 	.byte	0x00, 0xf0, 0x05, 0x00


	//----- nvinfo : EIATTR_KPARAM_INFO
	.align		4
.L_232:
        /*0048*/ 	.byte	0x04, 0x17
        /*004a*/ 	.short	(.L_234 - .L_233)
.L_233:
        /*004c*/ 	.word	0x00000000
        /*0050*/ 	.short	0x0001
        /*0052*/ 	.short	0x0004
        /*0054*/ 	.byte	0x00, 0xf0, 0x11, 0x00


	//----- nvinfo : EIATTR_KPARAM_INFO
	.align		4
.L_234:
        /*0058*/ 	.byte	0x04, 0x17
        /*005a*/ 	.short	(.L_236 - .L_235)
.L_235:
        /*005c*/ 	.word	0x00000000
        /*0060*/ 	.short	0x0000
        /*0062*/ 	.short	0x0000
        /*0064*/ 	.byte	0x00, 0xf0, 0x11, 0x00


	//----- nvinfo : EIATTR_SPARSE_MMA_MASK
	.align		4
.L_236:
        /*0068*/ 	.byte	0x03, 0x50
        /*006a*/ 	.short	0x0000


	//----- nvinfo : EIATTR_MAXREG_COUNT
	.align		4
        /*006c*/ 	.byte	0x03, 0x1b
        /*006e*/ 	.short	0x00ff


	//----- nvinfo : EIATTR_NUM_BARRIERS
	.align		4
        /*0070*/ 	.byte	0x02, 0x4c
        /*0072*/ 	.byte	0x01
	.zero		1


	//----- nvinfo : EIATTR_MERCURY_ISA_VERSION
	.align		4
        /*0074*/ 	.byte	0x03, 0x5f
        /*0076*/ 	.short	0x0101


	//----- nvinfo : EIATTR_COOP_GROUP_MASK_REGIDS
	.align		4
        /*0078*/ 	.byte	0x04, 0x29
        /*007a*/ 	.short	(.L_238 - .L_237)


	//   ....[0]....
.L_237:
        /*007c*/ 	.word	0xffffffff


	//----- nvinfo : EIATTR_COOP_GROUP_INSTR_OFFSETS
	.align		4
.L_238:
        /*0080*/ 	.byte	0x04, 0x28
        /*0082*/ 	.short	(.L_240 - .L_239)


	//   ....[0]....
.L_239:
        /*0084*/ 	.word	0x000019e0


	//----- nvinfo : EIATTR_VRC_CTA_INIT_COUNT
	.align		4
.L_240:
        /*0088*/ 	.byte	0x02, 0x4a
	.zero		1
	.zero		1


	//----- nvinfo : EIATTR_MBARRIER_INSTR_OFFSETS
	.align		4
        /*008c*/ 	.byte	0x04, 0x39
        /*008e*/ 	.short	(.L_242 - .L_241)


	//   ....[0]....
.L_241:
        /*0090*/ 	.word	0x00000270
        /*0094*/ 	.word	0x000000ff
        /*0098*/ 	.word	0x00000000
        /*009c*/ 	.short	0x0100
        /*009e*/ 	.byte	0x0f
	.zero		1


	//   ....[1]....
        /*00a0*/ 	.word	0x00000420
        /*00a4*/ 	.word	0x000000ff
        /*00a8*/ 	.word	0x00000000
        /*00ac*/ 	.short	0x010a
        /*00ae*/ 	.byte	0x04
	.zero		1


	//----- nvinfo : EIATTR_NUM_MBARRIERS
	.align		4
.L_242:
        /*00b0*/ 	.byte	0x03, 0x38
        /*00b2*/ 	.short	0x0001


	//----- nvinfo : EIATTR_EXIT_INSTR_OFFSETS
	.align		4
        /*00b4*/ 	.byte	0x04, 0x1c
        /*00b6*/ 	.short	(.L_244 - .L_243)


	//   ....[0]....
.L_243:
        /*00b8*/ 	.word	0x00001a30


	//   ....[1]....
        /*00bc*/ 	.word	0x00001bc0


	//   ....[2]....
        /*00c0*/ 	.word	0x00001c30


	//   ....[3]....
        /*00c4*/ 	.word	0x00001e10


	//----- nvinfo : EIATTR_MAX_THREADS
	.align		4
.L_244:
        /*00c8*/ 	.byte	0x04, 0x05
        /*00ca*/ 	.short	(.L_246 - .L_245)
.L_245:
        /*00cc*/ 	.word	0x00000080
        /*00d0*/ 	.word	0x00000001
        /*00d4*/ 	.word	0x00000001


	//----- nvinfo : EIATTR_CRS_STACK_SIZE
	.align		4
.L_246:
        /*00d8*/ 	.byte	0x04, 0x1e
        /*00da*/ 	.short	(.L_248 - .L_247)
.L_247:
        /*00dc*/ 	.word	0x00000000


	//----- nvinfo : EIATTR_CBANK_PARAM_SIZE
	.align		4
.L_248:
        /*00e0*/ 	.byte	0x03, 0x19
        /*00e2*/ 	.short	0x0038


	//----- nvinfo : EIATTR_PARAM_CBANK
	.align		4
        /*00e4*/ 	.byte	0x04, 0x0a
        /*00e6*/ 	.short	(.L_250 - .L_249)
	.align		4
.L_249:
        /*00e8*/ 	.word	index@(.nv.constant0._ZN3cub18CUB_300001_SM_10006detail9transform16transform_kernelINS2_10policy_hubILb0EN4cuda3std3__45tupleIJN6thrust24THRUST_300001_SM_1000_NS6detail15normal_iteratorINSA_10device_ptrIfEEEESF_EEEE10policy1000EiNS7_10multipliesIfEESF_JPfSL_EEEvT0_iT1_T2_DpNS2_10kernel_argIT3_EE)
        /*00ec*/ 	.short	0x0380
        /*00ee*/ 	.short	0x0038


	//----- nvinfo : EIATTR_SW_WAR
	.align		4
.L_250:
        /*00f0*/ 	.byte	0x04, 0x36
        /*00f2*/ 	.short	(.L_252 - .L_251)
.L_251:
        /*00f4*/ 	.word	0x00000008
.L_252:


//--------------------- .nv.info._ZN3cub18CUB_300001_SM_10006detail9transform16transform_kernelINS2_10policy_hubILb1EN4cuda3std3__45tupleIJN6thrust24THRUST_300001_SM_1000_NS6detail15normal_iteratorINSA_10device_ptrIfEEEESF_EEEE10policy1000El13saxpy_functorSF_JPfSK_EEEvT0_iT1_T2_DpNS2_10kernel_argIT3_EE --------------------------
	.section	.nv.info._ZN3cub18CUB_300001_SM_10006detail9transform16transform_kernelINS2_10policy_hubILb1EN4cuda3std3__45tupleIJN6thrust24THRUST_300001_SM_1000_NS6detail15normal_iteratorINSA_10device_ptrIfEEEESF_EEEE10policy1000El13saxpy_functorSF_JPfSK_EEEvT0_iT1_T2_DpNS2_10kernel_argIT3_EE,"",@"SHT_CUDA_INFO"
	.sectionflags	@""
	.align	4


	//----- nvinfo : EIATTR_CUDA_API_VERSION
	.align		4
        /*0000*/ 	.byte	0x04, 0x37
        /*0002*/ 	.short	(.L_254 - .L_253)
.L_253:
        /*0004*/ 	.word	0x00000082


	//----- nvinfo : EIATTR_KPARAM_INFO
	.align		4
.L_254:
        /*0008*/ 	.byte	0x04, 0x17
        /*000a*/ 	.short	(.L_256 - .L_255)
.L_255:
        /*000c*/ 	.word	0x00000000
        /*0010*/ 	.short	0x0005
        /*0012*/ 	.short	0x0028
        /*0014*/ 	.byte	0x00, 0xf0, 0x41, 0x00


	//----- nvinfo : EIATTR_KPARAM_INFO
	.align		4
.L_256:
        /*0018*/ 	.byte	0x04, 0x17
        /*001a*/ 	.short	(.L_258 - .L_257)
.L_257:
        /*001c*/ 	.word	0x00000000
        /*0020*/ 	.short	0x0004
        /*0022*/ 	.short	0x0018
        /*0024*/ 	.byte	0x00, 0xf0, 0x41, 0x00


	//----- nvinfo : EIATTR_KPARAM_INFO
	.align		4
.L_258:
        /*0028*/ 	.byte	0x04, 0x17
        /*002a*/ 	.short	(.L_260 - .L_259)
.L_259:
        /*002c*/ 	.word	0x00000000
        /*0030*/ 	.short	0x0003
        /*0032*/ 	.short	0x0010
        /*0034*/ 	.byte	0x00, 0xf0, 0x21, 0x00


	//----- nvinfo : EIATTR_KPARAM_INFO
	.align		4
.L_260:
        /*0038*/ 	.byte	0x04, 0x17
        /*003a*/ 	.short	(.L_262 - .L_261)
.L_261:
        /*003c*/ 	.word	0x00000000
        /*0040*/ 	.short	0x0002
        /*0042*/ 	.short	0x000c
        /*0044*/ 	.byte	0x00, 0xf0, 0x11, 0x00


	//----- nvinfo : EIATTR_KPARAM_INFO
	.align		4
.L_262:
        /*0048*/ 	.byte	0x04, 0x17
        /*004a*/ 	.short	(.L_264 - .L_263)
.L_263:
        /*004c*/ 	.word	0x00000000
        /*0050*/ 	.short	0x0001
        /*0052*/ 	.short	0x0008
        /*0054*/ 	.byte	0x00, 0xf0, 0x11, 0x00


	//----- nvinfo : EIATTR_KPARAM_INFO
	.align		4
.L_264:
        /*0058*/ 	.byte	0x04, 0x17
        /*005a*/ 	.short	(.L_266 - .L_265)
.L_265:
        /*005c*/ 	.word	0x00000000
        /*0060*/ 	.short	0x0000
        /*0062*/ 	.short	0x0000
        /*0064*/ 	.byte	0x00, 0xf0, 0x21, 0x00


	//----- nvinfo : EIATTR_SPARSE_MMA_MASK
	.align		4
.L_266:
        /*0068*/ 	.byte	0x03, 0x50
        /*006a*/ 	.short	0x0000


	//----- nvinfo : EIATTR_MAXREG_COUNT
	.align		4
        /*006c*/ 	.byte	0x03, 0x1b
        /*006e*/ 	.short	0x00ff


	//----- nvinfo : EIATTR_MERCURY_ISA_VERSION
	.align		4
        /*0070*/ 	.byte	0x03, 0x5f
        /*0072*/ 	.short	0x0101


	//----- nvinfo : EIATTR_VRC_CTA_INIT_COUNT
	.align		4
        /*0074*/ 	.byte	0x02, 0x4a
	.zero		1
	.zero		1


	//----- nvinfo : EIATTR_EXIT_INSTR_OFFSETS
	.align		4
        /*0078*/ 	.byte	0x04, 0x1c
        /*007a*/ 	.short	(.L_268 - .L_267)


	//   ....[0]....
.L_267:
        /*007c*/ 	.word	0x000003e0


	//   ....[1]....
        /*0080*/ 	.word	0x00000c90


	//   ....[2]....
        /*0084*/ 	.word	0x00000f80


	//   ....[3]....
        /*0088*/ 	.word	0x00001120


	//   ....[4]....
        /*008c*/ 	.word	0x00001150


	//   ....[5]....
        /*0090*/ 	.word	0x000011e0


	//   ....[6]....
        /*0094*/ 	.word	0x00001200


	//   ....[7]....
        /*0098*/ 	.word	0x000016d0


	//   ....[8]....
        /*009c*/ 	.word	0x00001930


	//   ....[9]....
        /*00a0*/ 	.word	0x00001a60


	//   ....[10]....
        /*00a4*/ 	.word	0x00001b00


	//----- nvinfo : EIATTR_MAX_THREADS
	.align		4
.L_268:
        /*00a8*/ 	.byte	0x04, 0x05
        /*00aa*/ 	.short	(.L_270 - .L_269)
.L_269:
        /*00ac*/ 	.word	0x00000080
        /*00b0*/ 	.word	0x00000001
        /*00b4*/ 	.word	0x00000001


	//----- nvinfo : EIATTR_CRS_STACK_SIZE
	.align		4
.L_270:
        /*00b8*/ 	.byte	0x04, 0x1e
        /*00ba*/ 	.short	(.L_272 - .L_271)
.L_271:
        /*00bc*/ 	.word	0x00000000


	//----- nvinfo : EIATTR_CBANK_PARAM_SIZE
	.align		4
.L_272:
        /*00c0*/ 	.byte	0x03, 0x19
        /*00c2*/ 	.short	0x0038


	//----- nvinfo : EIATTR_PARAM_CBANK
	.align		4
        /*00c4*/ 	.byte	0x04, 0x0a
        /*00c6*/ 	.short	(.L_274 - .L_273)
	.align		4
.L_273:
        /*00c8*/ 	.word	index@(.nv.constant0._ZN3cub18CUB_300001_SM_10006detail9transform16transform_kernelINS2_10policy_hubILb1EN4cuda3std3__45tupleIJN6thrust24THRUST_300001_SM_1000_NS6detail15normal_iteratorINSA_10device_ptrIfEEEESF_EEEE10policy1000El13saxpy_functorSF_JPfSK_EEEvT0_iT1_T2_DpNS2_10kernel_argIT3_EE)
        /*00cc*/ 	.short	0x0380
        /*00ce*/ 	.short	0x0038


	//----- nvinfo : EIATTR_SW_WAR
	.align		4
.L_274:
        /*00d0*/ 	.byte	0x04, 0x36
        /*00d2*/ 	.short	(.L_276 - .L_275)
.L_275:
        /*00d4*/ 	.word	0x00000008
.L_276:


//--------------------- .nv.info._ZN3cub18CUB_300001_SM_10006detail9transform16transform_kernelINS2_10policy_hubILb1EN4cuda3std3__45tupleIJN6thrust24THRUST_300001_SM_1000_NS6detail15normal_iteratorINSA_10device_ptrIfEEEESF_EEEE10policy1000Ei13saxpy_functorSF_JPfSK_EEEvT0_iT1_T2_DpNS2_10kernel_argIT3_EE --------------------------
	.section	.nv.info._ZN3cub18CUB_300001_SM_10006detail9transform16transform_kernelINS2_10policy_hubILb1EN4cuda3std3__45tupleIJN6thrust24THRUST_300001_SM_1000_NS6detail15normal_iteratorINSA_10device_ptrIfEEEESF_EEEE10policy1000Ei13saxpy_functorSF_JPfSK_EEEvT0_iT1_T2_DpNS2_10kernel_argIT3_EE,"",@"SHT_CUDA_INFO"
	.sectionflags	@""
	.align	4


	//----- nvinfo : EIATTR_CUDA_API_VERSION
	.align		4
        /*0000*/ 	.byte	0x04, 0x37
        /*0002*/ 	.short	(.L_278 - .L_277)
.L_277:
        /*0004*/ 	.word	0x00000082


	//----- nvinfo : EIATTR_KPARAM_INFO
	.align		4
.L_278:
        /*0008*/ 	.byte	0x04, 0x17
        /*000a*/ 	.short	(.L_280 - .L_279)
.L_279:
        /*000c*/ 	.word	0x00000000
        /*0010*/ 	.short	0x0005
        /*0012*/ 	.short	0x0028
        /*0014*/ 	.byte	0x00, 0xf0, 0x41, 0x00


	//----- nvinfo : EIATTR_KPARAM_INFO
	.align		4
.L_280:
        /*0018*/ 	.byte	0x04, 0x17
        /*001a*/ 	.short	(.L_282 - .L_281)
.L_281:
        /*001c*/ 	.word	0x00000000
        /*0020*/ 	.short	0x0004
        /*0022*/ 	.short	0x0018
        /*0024*/ 	.byte	0x00, 0xf0, 0x41, 0x00


	//----- nvinfo : EIATTR_KPARAM_INFO
	.align		4
.L_282:
        /*0028*/ 	.byte	0x04, 0x17
        /*002a*/ 	.short	(.L_284 - .L_283)
.L_283:
        /*002c*/ 	.word	0x00000000
        /*0030*/ 	.short	0x0003
        /*0032*/ 	.short	0x0010
        /*0034*/ 	.byte	0x00, 0xf0, 0x21, 0x00


	//----- nvinfo : EIATTR_KPARAM_INFO
	.align		4
.L_284:
        /*0038*/ 	.byte	0x04, 0x17
        /*003a*/ 	.short	(.L_286 - .L_285)
.L_285:
        /*003c*/ 	.word	0x00000000
        /*0040*/ 	.short	0x0002
        /*0042*/ 	.short	0x0008
        /*0044*/ 	.byte	0x00, 0xf0, 0x11, 0x00


	//----- nvinfo : EIATTR_KPARAM_INFO
	.align		4
.L_286:
        /*0048*/ 	.byte	0x04, 0x17
        /*004a*/ 	.short	(.L_288 - .L_287)
.L_287:
        /*004c*/ 	.word	0x00000000
        /*0050*/ 	.short	0x0001
        /*0052*/ 	.short	0x0004
        /*0054*/ 	.byte	0x00, 0xf0, 0x11, 0x00


	//----- nvinfo : EIATTR_KPARAM_INFO
	.align		4
.L_288:
        /*0058*/ 	.byte	0x04, 0x17
        /*005a*/ 	.short	(.L_290 - .L_289)
.L_289:
        /*005c*/ 	.word	0x00000000
        /*0060*/ 	.short	0x0000
        /*0062*/ 	.short	0x0000
        /*0064*/ 	.byte	0x00, 0xf0, 0x11, 0x00


	//----- nvinfo : EIATTR_SPARSE_MMA_MASK
	.align		4
.L_290:
        /*0068*/ 	.byte	0x03, 0x50
        /*006a*/ 	.short	0x0000


	//----- nvinfo : EIATTR_MAXREG_COUNT
	.align		4
        /*006c*/ 	.byte	0x03, 0x1b
        /*006e*/ 	.short	0x00ff


	//----- nvinfo : EIATTR_MERCURY_ISA_VERSION
	.align		4
        /*0070*/ 	.byte	0x03, 0x5f
        /*0072*/ 	.short	0x0101


	//----- nvinfo : EIATTR_VRC_CTA_INIT_COUNT
	.align		4
        /*0074*/ 	.byte	0x02, 0x4a
	.zero		1
	.zero		1


	//----- nvinfo : EIATTR_EXIT_INSTR_OFFSETS
	.align		4
        /*0078*/ 	.byte	0x04, 0x1c
        /*007a*/ 	.short	(.L_292 - .L_291)


	//   ....[0]....
.L_291:
        /*007c*/ 	.word	0x000002f0


	//   ....[1]....
        /*0080*/ 	.word	0x00000800


	//   ....[2]....
        /*0084*/ 	.word	0x00000a60


	//   ....[3]....
        /*0088*/ 	.word	0x00000ba0


	//   ....[4]....
        /*008c*/ 	.word	0x00000c50


	//   ....[5]....
        /*0090*/ 	.word	0x00000c80


	//   ....[6]....
        /*0094*/ 	.word	0x00001200


	//   ....[7]....
        /*0098*/ 	.word	0x00001530


	//   ....[8]....
        /*009c*/ 	.word	0x000016f0


	//   ....[9]....
        /*00a0*/ 	.word	0x00001720


	//   ....[10]....
        /*00a4*/ 	.word	0x000017c0


	//----- nvinfo : EIATTR_MAX_THREADS
	.align		4
.L_292:
        /*00a8*/ 	.byte	0x04, 0x05
        /*00aa*/ 	.short	(.L_294 - .L_293)
.L_293:
        /*00ac*/ 	.word	0x00000080
        /*00b0*/ 	.word	0x00000001
        /*00b4*/ 	.word	0x00000001


	//----- nvinfo : EIATTR_CRS_STACK_SIZE
	.align		4
.L_294:
        /*00b8*/ 	.byte	0x04, 0x1e
        /*00ba*/ 	.short	(.L_296 - .L_295)
.L_295:
        /*00bc*/ 	.word	0x00000000


	//----- nvinfo : EIATTR_CBANK_PARAM_SIZE
	.align		4
.L_296:
        /*00c0*/ 	.byte	0x03, 0x19
        /*00c2*/ 	.short	0x0038


	//----- nvinfo : EIATTR_PARAM_CBANK
	.align		4
        /*00c4*/ 	.byte	0x04, 0x0a
        /*00c6*/ 	.short	(.L_298 - .L_297)
	.align		4
.L_297:
        /*00c8*/ 	.word	index@(.nv.constant0._ZN3cub18CUB_300001_SM_10006detail9transform16transform_kernelINS2_10policy_hubILb1EN4cuda3std3__45tupleIJN6thrust24THRUST_300001_SM_1000_NS6detail15normal_iteratorINSA_10device_ptrIfEEEESF_EEEE10policy1000Ei13saxpy_functorSF_JPfSK_EEEvT0_iT1_T2_DpNS2_10kernel_argIT3_EE)
        /*00cc*/ 	.short	0x0380
        /*00ce*/ 	.short	0x0038


	//----- nvinfo : EIATTR_SW_WAR
	.align		4
.L_298:
        /*00d0*/ 	.byte	0x04, 0x36
        /*00d2*/ 	.short	(.L_300 - .L_299)
.L_299:
        /*00d4*/ 	.word	0x00000008
.L_300:


//--------------------- .nv.info._ZN3cub18CUB_300001_SM_10006detail11EmptyKernelIvEEvv --------------------------
	.section	.nv.info._ZN3cub18CUB_300001_SM_10006detail11EmptyKernelIvEEvv,"",@"SHT_CUDA_INFO"
	.sectionflags	@""
	.align	4


	//----- nvinfo : EIATTR_CUDA_API_VERSION
	.align		4
        /*0000*/ 	.byte	0x04, 0x37
        /*0002*/ 	.short	(.L_302 - .L_301)
.L_301:
        /*0004*/ 	.word	0x00000082


	//----- nvinfo : EIATTR_SPARSE_MMA_MASK
	.align		4
.L_302:
        /*0008*/ 	.byte	0x03, 0x50
        /*000a*/ 	.short	0x0000


	//----- nvinfo : EIATTR_MAXREG_COUNT
	.align		4
        /*000c*/ 	.byte	0x03, 0x1b
        /*000e*/ 	.short	0x00ff


	//----- nvinfo : EIATTR_MERCURY_ISA_VERSION
	.align		4
        /*0010*/ 	.byte	0x03, 0x5f
        /*0012*/ 	.short	0x0101


	//----- nvinfo : EIATTR_VRC_CTA_INIT_COUNT
	.align		4
        /*0014*/ 	.byte	0x02, 0x4a
	.zero		1
	.zero		1


	//----- nvinfo : EIATTR_EXIT_INSTR_OFFSETS
	.align		4
        /*0018*/ 	.byte	0x04, 0x1c
        /*001a*/ 	.short	(.L_304 - .L_303)


	//   ....[0]....
.L_303:
        /*001c*/ 	.word	0x00000010


	//----- nvinfo : EIATTR_SW_WAR
	.align		4
.L_304:
        /*0020*/ 	.byte	0x04, 0x36
        /*0022*/ 	.short	(.L_306 - .L_305)
.L_305:
        /*0024*/ 	.word	0x00000008
.L_306:


//--------------------- .nv.callgraph             --------------------------
	.section	.nv.callgraph,"",@"SHT_CUDA_CALLGRAPH"
	.align	4
	.sectionentsize	8
	.align		4
        /*0000*/ 	.word	0x00000000
	.align		4
        /*0004*/ 	.word	0xffffffff
	.align		4
        /*0008*/ 	.word	0x00000000
	.align		4
        /*000c*/ 	.word	0xfffffffe
	.align		4
        /*0010*/ 	.word	0x00000000
	.align		4
        /*0014*/ 	.word	0xfffffffd
	.align		4
        /*0018*/ 	.word	0x00000000
	.align		4
        /*001c*/ 	.word	0xfffffffc


//--------------------- .nv.constant4             --------------------------
	.section	.nv.constant4,"a",@progbits
	.align	8
	.align		8
.nv.constant4:
        /*0000*/ 	.dword	_ZN34_INTERNAL_9327446d_4_k_cu_54babb5d4cuda3std3__45__cpo5beginE
	.align		8
        /*0008*/ 	.dword	_ZN34_INTERNAL_9327446d_4_k_cu_54babb5d4cuda3std3__45__cpo3endE
	.align		8
        /*0010*/ 	.dword	_ZN34_INTERNAL_9327446d_4_k_cu_54babb5d4cuda3std3__45__cpo6cbeginE
	.align		8
        /*0018*/ 	.dword	_ZN34_INTERNAL_9327446d_4_k_cu_54babb5d4cuda3std3__45__cpo4cendE
	.align		8
        /*0020*/ 	.dword	_ZN34_INTERNAL_9327446d_4_k_cu_54babb5d4cuda3std3__45__cpo6rbeginE
	.align		8
        /*0028*/ 	.dword	_ZN34_INTERNAL_9327446d_4_k_cu_54babb5d4cuda3std3__45__cpo4rendE
	.align		8
        /*0030*/ 	.dword	_ZN34_INTERNAL_9327446d_4_k_cu_54babb5d4cuda3std3__45__cpo7crbeginE
	.align		8
        /*0038*/ 	.dword	_ZN34_INTERNAL_9327446d_4_k_cu_54babb5d4cuda3std3__45__cpo5crendE
	.align		8
        /*0040*/ 	.dword	_ZN34_INTERNAL_9327446d_4_k_cu_54babb5d4cuda3std3__436_GLOBAL__N__9327446d_4_k_cu_54babb5d6ignoreE
	.align		8
        /*0048*/ 	.dword	_ZN34_INTERNAL_9327446d_4_k_cu_54babb5d4cuda3std3__419piecewise_constructE
	.align		8
        /*0050*/ 	.dword	_ZN34_INTERNAL_9327446d_4_k_cu_54babb5d4cuda3std3__48in_placeE
	.align		8
        /*0058*/ 	.dword	_ZN34_INTERNAL_9327446d_4_k_cu_54babb5d4cuda3std3__420unreachable_sentinelE
	.align		8
        /*0060*/ 	.dword	_ZN34_INTERNAL_9327446d_4_k_cu_54babb5d4cuda3std3__47nulloptE
	.align		8
        /*0068*/ 	.dword	_ZN34_INTERNAL_9327446d_4_k_cu_54babb5d4cuda3std3__48unexpectE
	.align		8
        /*0070*/ 	.dword	_ZN34_INTERNAL_9327446d_4_k_cu_54babb5d4cuda3std6ranges3__45__cpo4swapE
	.align		8
        /*0078*/ 	.dword	_ZN34_INTERNAL_9327446d_4_k_cu_54babb5d4cuda3std6ranges3__45__cpo9iter_moveE
	.align		8
        /*0080*/ 	.dword	_ZN34_INTERNAL_9327446d_4_k_cu_54babb5d4cuda3std6ranges3__45__cpo5beginE
	.align		8
        /*0088*/ 	.dword	_ZN34_INTERNAL_9327446d_4_k_cu_54babb5d4cuda3std6ranges3__45__cpo3endE
	.align		8
        /*0090*/ 	.dword	_ZN34_INTERNAL_9327446d_4_k_cu_54babb5d4cuda3std6ranges3__45__cpo6cbeginE
	.align		8
        /*0098*/ 	.dword	_ZN34_INTERNAL_9327446d_4_k_cu_54babb5d4cuda3std6ranges3__45__cpo4cendE
	.align		8
        /*00a0*/ 	.dword	_ZN34_INTERNAL_9327446d_4_k_cu_54babb5d4cuda3std6ranges3__45__cpo7advanceE
	.align		8
        /*00a8*/ 	.dword	_ZN34_INTERNAL_9327446d_4_k_cu_54babb5d4cuda3std6ranges3__45__cpo9iter_swapE
	.align		8
        /*00b0*/ 	.dword	_ZN34_INTERNAL_9327446d_4_k_cu_54babb5d4cuda3std6ranges3__45__cpo4nextE
	.align		8
        /*00b8*/ 	.dword	_ZN34_INTERNAL_9327446d_4_k_cu_54babb5d4cuda3std6ranges3__45__cpo4prevE
	.align		8
        /*00c0*/ 	.dword	_ZN34_INTERNAL_9327446d_4_k_cu_54babb5d4cuda3std6ranges3__45__cpo4dataE
	.align		8
        /*00c8*/ 	.dword	_ZN34_INTERNAL_9327446d_4_k_cu_54babb5d4cuda3std6ranges3__45__cpo5cdataE
	.align		8
        /*00d0*/ 	.dword	_ZN34_INTERNAL_9327446d_4_k_cu_54babb5d4cuda3std6ranges3__45__cpo4sizeE
	.align		8
        /*00d8*/ 	.dword	_ZN34_INTERNAL_9327446d_4_k_cu_54babb5d4cuda3std6ranges3__45__cpo5ssizeE
	.align		8
        /*00e0*/ 	.dword	_ZN34_INTERNAL_9327446d_4_k_cu_54babb5d4cuda3std6ranges3__45__cpo8distanceE
	.align		8
        /*00e8*/ 	.dword	_ZN34_INTERNAL_9327446d_4_k_cu_54babb5d6thrust24THRUST_300001_SM_1000_NS8cuda_cub3parE
	.align		8
        /*00f0*/ 	.dword	_ZN34_INTERNAL_9327446d_4_k_cu_54babb5d6thrust24THRUST_300001_SM_1000_NS8cuda_cub10par_nosyncE
	.align		8
        /*00f8*/ 	.dword	_ZN34_INTERNAL_9327446d_4_k_cu_54babb5d6thrust24THRUST_300001_SM_1000_NS6system6detail10sequential3seqE
	.align		8
        /*0100*/ 	.dword	_ZN34_INTERNAL_9327446d_4_k_cu_54babb5d6thrust24THRUST_300001_SM_1000_NS12placeholders2_1E
	.align		8
        /*0108*/ 	.dword	_ZN34_INTERNAL_9327446d_4_k_cu_54babb5d6thrust24THRUST_300001_SM_1000_NS12placeholders2_2E
	.align		8
        /*0110*/ 	.dword	_ZN34_INTERNAL_9327446d_4_k_cu_54babb5d6thrust24THRUST_300001_SM_1000_NS12placeholders2_3E
	.align		8
        /*0118*/ 	.dword	_ZN34_INTERNAL_9327446d_4_k_cu_54babb5d6thrust24THRUST_300001_SM_1000_NS12placeholders2_4E
	.align		8
        /*0120*/ 	.dword	_ZN34_INTERNAL_9327446d_4_k_cu_54babb5d6thrust24THRUST_300001_SM_1000_NS12placeholders2_5E
	.align		8
        /*0128*/ 	.dword	_ZN34_INTERNAL_9327446d_4_k_cu_54babb5d6thrust24THRUST_300001_SM_1000_NS12placeholders2_6E
	.align		8
        /*0130*/ 	.dword	_ZN34_INTERNAL_9327446d_4_k_cu_54babb5d6thrust24THRUST_300001_SM_1000_NS12placeholders2_7E
	.align		8
        /*0138*/ 	.dword	_ZN34_INTERNAL_9327446d_4_k_cu_54babb5d6thrust24THRUST_300001_SM_1000_NS12placeholders2_8E
	.align		8
        /*0140*/ 	.dword	_ZN34_INTERNAL_9327446d_4_k_cu_54babb5d6thrust24THRUST_300001_SM_1000_NS12placeholders2_9E
	.align		8
        /*0148*/ 	.dword	_ZN34_INTERNAL_9327446d_4_k_cu_54babb5d6thrust24THRUST_300001_SM_1000_NS12placeholders3_10E
	.align		8
        /*0150*/ 	.dword	_ZN34_INTERNAL_9327446d_4_k_cu_54babb5d6thrust24THRUST_300001_SM_1000_NS3seqE


//--------------------- .text._ZN3cub18CUB_300001_SM_10006detail8for_each13static_kernelINS2_12policy_hub_t12policy_500_tElN6thrust24THRUST_300001_SM_1000_NS8cuda_cub6__fill7functorINS7_6detail15normal_iteratorINS7_10device_ptrIfEEEEfEEEEvT0_T1_ --------------------------
	.section	.text._ZN3cub18CUB_300001_SM_10006detail8for_each13static_kernelINS2_12policy_hub_t12policy_500_tElN6thrust24THRUST_300001_SM_1000_NS8cuda_cub6__fill7functorINS7_6detail15normal_iteratorINS7_10device_ptrIfEEEEfEEEEvT0_T1_,"ax",@progbits
	.align	128
        .global         _ZN3cub18CUB_300001_SM_10006detail8for_each13static_kernelINS2_12policy_hub_t12policy_500_tElN6thrust24THRUST_300001_SM_1000_NS8cuda_cub6__fill7functorINS7_6detail15normal_iteratorINS7_10device_ptrIfEEEEfEEEEvT0_T1_
        .type           _ZN3cub18CUB_300001_SM_10006detail8for_each13static_kernelINS2_12policy_hub_t12policy_500_tElN6thrust24THRUST_300001_SM_1000_NS8cuda_cub6__fill7functorINS7_6detail15normal_iteratorINS7_10device_ptrIfEEEEfEEEEvT0_T1_,@function
        .size           _ZN3cub18CUB_300001_SM_10006detail8for_each13static_kernelINS2_12policy_hub_t12policy_500_tElN6thrust24THRUST_300001_SM_1000_NS8cuda_cub6__fill7functorINS7_6detail15normal_iteratorINS7_10device_ptrIfEEEEfEEEEvT0_T1_,(.L_x_151 - _ZN3cub18CUB_300001_SM_10006detail8for_each13static_kernelINS2_12policy_hub_t12policy_500_tElN6thrust24THRUST_300001_SM_1000_NS8cuda_cub6__fill7functorINS7_6detail15normal_iteratorINS7_10device_ptrIfEEEEfEEEEvT0_T1_)
        .other          _ZN3cub18CUB_300001_SM_10006detail8for_each13static_kernelINS2_12policy_hub_t12policy_500_tElN6thrust24THRUST_300001_SM_1000_NS8cuda_cub6__fill7functorINS7_6detail15normal_iteratorINS7_10device_ptrIfEEEEfEEEEvT0_T1_,@"STO_CUDA_ENTRY STV_DEFAULT"
_ZN3cub18CUB_300001_SM_10006detail8for_each13static_kernelINS2_12policy_hub_t12policy_500_tElN6thrust24THRUST_300001_SM_1000_NS8cuda_cub6__fill7functorINS7_6detail15normal_iteratorINS7_10device_ptrIfEEEEfEEEEvT0_T1_:
.text._ZN3cub18CUB_300001_SM_10006detail8for_each13static_kernelINS2_12policy_hub_t12policy_500_tElN6thrust24THRUST_300001_SM_1000_NS8cuda_cub6__fill7functorINS7_6detail15normal_iteratorINS7_10device_ptrIfEEEEfEEEEvT0_T1_:
[----:B------:R-:W-:Y:S08]  /*0000*/  LDC R1, c[0x0][0x37c] ;  /* 0x0000df00ff017b82 */ /* 0x000ff00000000800 */
[----:B------:R-:W0:Y:S01]  /*0010*/  S2UR UR4, SR_CTAID.X ;  /* 0x00000000000479c3 */ /* 0x000e220000002500 */
[----:B------:R-:W1:Y:S01]  /*0020*/  LDCU.64 UR6, c[0x0][0x380] ;  /* 0x00007000ff0677ac */ /* 0x000e620008000a00 */
[----:B------:R-:W2:Y:S01]  /*0030*/  LDCU.64 UR8, c[0x0][0x358] ;  /* 0x00006b00ff0877ac */ /* 0x000ea20008000a00 */
[----:B0-----:R-:W-:-:S04]  /*0040*/  UIMAD.WIDE.U32 UR4, UR4, 0x200, URZ ;  /* 0x00000200040478a5 */ /* 0x001fc8000f8e00ff */
[----:B-1----:R-:W-:-:S04]  /*0050*/  UIADD3 UR6, UP0, UPT, -UR4, UR6, URZ ;  /* 0x0000000604067290 */ /* 0x002fc8000ff1e1ff */
[----:B------:R-:W-:Y:S02]  /*0060*/  UIADD3.X UR7, UPT, UPT, ~UR5, UR7, URZ, UP0, !UPT ;  /* 0x0000000705077290 */ /* 0x000fe400087fe5ff */
[----:B------:R-:W-:-:S04]  /*0070*/  UISETP.GE.U32.AND UP0, UPT, UR6, 0x200, UPT ;  /* 0x000002000600788c */ /* 0x000fc8000bf06070 */
[----:B------:R-:W-:-:S09]  /*0080*/  UISETP.GE.AND.EX UP0, UPT, UR7, URZ, UPT, UP0 ;  /* 0x000000ff0700728c */ /* 0x000fd2000bf06300 */
[----:B--2---:R-:W-:Y:S05]  /*0090*/  BRA.U !UP0, `(.L_x_0) ;  /* 0x0000000108287547 */ /* 0x004fea000b800000 */
[----:B------:R-:W0:Y:S01]  /*00a0*/  S2R R0, SR_TID.X ;  /* 0x0000000000007919 */ /* 0x000e220000002100 */
[----:B------:R-:W1:Y:S01]  /*00b0*/  LDCU.64 UR6, c[0x0][0x388] ;  /* 0x00007100ff0677ac */ /* 0x000e620008000a00 */
[----:B------:R-:W2:Y:S01]  /*00c0*/  LDC R5, c[0x0][0x390] ;  /* 0x0000e400ff057b82 */ /* 0x000ea20000000800 */
[----:B0-----:R-:W-:-:S05]  /*00d0*/  IADD3 R0, P0, PT, R0, UR4, RZ ;  /* 0x0000000400007c10 */ /* 0x001fca000ff1e0ff */
[----:B------:R-:W-:Y:S01]  /*00e0*/  IMAD.X R3, RZ, RZ, UR5, P0 ;  /* 0x00000005ff037e24 */ /* 0x000fe200080e06ff */
[----:B-1----:R-:W-:-:S04]  /*00f0*/  LEA R2, P0, R0, UR6, 0x2 ;  /* 0x0000000600027c11 */ /* 0x002fc8000f8010ff */
[----:B------:R-:W-:-:S05]  /*0100*/  LEA.HI.X R3, R0, UR7, R3, 0x2, P0 ;  /* 0x0000000700037c11 */ /* 0x000fca00080f1403 */
[----:B--2---:R-:W-:Y:S04]  /*0110*/  STG.E desc[UR8][R2.64], R5 ;  /* 0x0000000502007986 */ /* 0x004fe8000c101908 */
[----:B------:R-:W-:Y:S01]  /*0120*/  STG.E desc[UR8][R2.64+0x400], R5 ;  /* 0x0004000502007986 */ /* 0x000fe2000c101908 */
[----:B------:R-:W-:Y:S05]  /*0130*/  EXIT ;  /* 0x000000000000794d */ /* 0x000fea0003800000 */
.L_x_0:
[----:B------:R-:W0:Y:S01]  /*0140*/  S2R R0, SR_TID.X ;  /* 0x0000000000007919 */ /* 0x000e220000002100 */
[----:B------:R-:W-:Y:S01]  /*0150*/  USHF.R.S32.HI UR7, URZ, 0x1f, UR6 ;  /* 0x0000001fff077899 */ /* 0x000fe20008011406 */
[----:B------:R-:W1:Y:S05]  /*0160*/  LDCU.64 UR10, c[0x0][0x388] ;  /* 0x00007100ff0a77ac */ /* 0x000e6a0008000a00 */
[----:B------:R-:W-:Y:S02]  /*0170*/  IMAD.U32 R2, RZ, RZ, UR7 ;  /* 0x00000007ff027e24 */ /* 0x000fe4000f8e00ff */
[----:B------:R-:W-:Y:S01]  /*0180*/  IMAD.U32 R4, RZ, RZ, UR7 ;  /* 0x00000007ff047e24 */ /* 0x000fe2000f8e00ff */
[----:B0-----:R-:W-:-:S04]  /*0190*/  ISETP.LT.U32.AND P0, PT, R0, UR6, PT ;  /* 0x0000000600007c0c */ /* 0x001fc8000bf01070 */
[----:B------:R-:W-:Y:S01]  /*01a0*/  ISETP.GT.AND.EX P0, PT, R2, RZ, PT, P0 ;  /* 0x000000ff0200720c */ /* 0x000fe20003f04300 */
[C---:B------:R-:W-:Y:S01]  /*01b0*/  VIADD R2, R0.reuse, 0x100 ;  /* 0x0000010000027836 */ /* 0x040fe20000000000 */
[----:B------:R-:W-:-:S04]  /*01c0*/  IADD3 R0, P2, PT, R0, UR4, RZ ;  /* 0x0000000400007c10 */ /* 0x000fc8000ff5e0ff */
[----:B------:R-:W-:Y:S01]  /*01d0*/  ISETP.LT.U32.AND P1, PT, R2, UR6, PT ;  /* 0x0000000602007c0c */ /* 0x000fe2000bf21070 */
[----:B------:R-:W-:Y:S01]  /*01e0*/  IMAD.X R3, RZ, RZ, UR5, P2 ;  /* 0x00000005ff037e24 */ /* 0x000fe200090e06ff */
[----:B-1----:R-:W-:Y:S02]  /*01f0*/  LEA R2, P2, R0, UR10, 0x2 ;  /* 0x0000000a00027c11 */ /* 0x002fe4000f8410ff */
[----:B------:R-:W-:Y:S02]  /*0200*/  ISETP.GT.AND.EX P1, PT, R4, RZ, PT, P1 ;  /* 0x000000ff0400720c */ /* 0x000fe40003f24310 */
[----:B------:R-:W-:Y:S01]  /*0210*/  LEA.HI.X R3, R0, UR11, R3, 0x2, P2 ;  /* 0x0000000b00037c11 */ /* 0x000fe200090f1403 */
[----:B------:R-:W0:Y:S04]  /*0220*/  @P0 LDC R5, c[0x0][0x390] ;  /* 0x0000e400ff050b82 */ /* 0x000e280000000800 */
[----:B0-----:R0:W-:Y:S06]  /*0230*/  @P0 STG.E desc[UR8][R2.64], R5 ;  /* 0x0000000502000986 */ /* 0x0011ec000c101908 */
[----:B------:R-:W-:Y:S05]  /*0240*/  @!P1 EXIT ;  /* 0x000000000000994d */ /* 0x000fea0003800000 */
[----:B0-----:R-:W0:Y:S02]  /*0250*/  LDC R5, c[0x0][0x390] ;  /* 0x0000e400ff057b82 */ /* 0x001e240000000800 */
[----:B0-----:R-:W-:Y:S01]  /*0260*/  STG.E desc[UR8][R2.64+0x400], R5 ;  /* 0x0004000502007986 */ /* 0x001fe2000c101908 */
[----:B------:R-:W-:Y:S05]  /*0270*/  EXIT ;  /* 0x000000000000794d */ /* 0x000fea0003800000 */
.L_x_1:
[----:B------:R-:W-:-:S00]  /*0280*/  BRA `(.L_x_1) ;  /* 0xfffffffc00fc7947 */ /* 0x000fc0000383ffff */
[----:B------:R-:W-:-:S00]  /*0290*/  NOP ;  /* 0x0000000000007918 */ /* 0x000fc00000000000 */
        /* <DEDUP_REMOVED lines=14> */
.L_x_151:


//--------------------- .text._ZN3cub18CUB_300001_SM_10006detail8for_each13static_kernelINS2_12policy_hub_t12policy_500_tEmN6thrust24THRUST_300001_SM_1000_NS8cuda_cub20__uninitialized_fill7functorINS7_10device_ptrIfEEfEEEEvT0_T1_ --------------------------
	.section	.text._ZN3cub18CUB_300001_SM_10006detail8for_each13static_kernelINS2_12policy_hub_t12policy_500_tEmN6thrust24THRUST_300001_SM_1000_NS8cuda_cub20__uninitialized_fill7functorINS7_10device_ptrIfEEfEEEEvT0_T1_,"ax",@progbits
	.align	128
        .global         _ZN3cub18CUB_300001_SM_10006detail8for_each13static_kernelINS2_12policy_hub_t12policy_500_tEmN6thrust24THRUST_300001_SM_1000_NS8cuda_cub20__uninitialized_fill7functorINS7_10device_ptrIfEEfEEEEvT0_T1_
        .type           _ZN3cub18CUB_300001_SM_10006detail8for_each13static_kernelINS2_12policy_hub_t12policy_500_tEmN6thrust24THRUST_300001_SM_1000_NS8cuda_cub20__uninitialized_fill7functorINS7_10device_ptrIfEEfEEEEvT0_T1_,@function
        .size           _ZN3cub18CUB_300001_SM_10006detail8for_each13static_kernelINS2_12policy_hub_t12policy_500_tEmN6thrust24THRUST_300001_SM_1000_NS8cuda_cub20__uninitialized_fill7functorINS7_10device_ptrIfEEfEEEEvT0_T1_,(.L_x_152 - _ZN3cub18CUB_300001_SM_10006detail8for_each13static_kernelINS2_12policy_hub_t12policy_500_tEmN6thrust24THRUST_300001_SM_1000_NS8cuda_cub20__uninitialized_fill7functorINS7_10device_ptrIfEEfEEEEvT0_T1_)
        .other          _ZN3cub18CUB_300001_SM_10006detail8for_each13static_kernelINS2_12policy_hub_t12policy_500_tEmN6thrust24THRUST_300001_SM_1000_NS8cuda_cub20__uninitialized_fill7functorINS7_10device_ptrIfEEfEEEEvT0_T1_,@"STO_CUDA_ENTRY STV_DEFAULT"
_ZN3cub18CUB_300001_SM_10006detail8for_each13static_kernelINS2_12policy_hub_t12policy_500_tEmN6thrust24THRUST_300001_SM_1000_NS8cuda_cub20__uninitialized_fill7functorINS7_10device_ptrIfEEfEEEEvT0_T1_:
.text._ZN3cub18CUB_300001_SM_10006detail8for_each13static_kernelINS2_12policy_hub_t12policy_500_tEmN6thrust24THRUST_300001_SM_1000_NS8cuda_cub20__uninitialized_fill7functorINS7_10device_ptrIfEEfEEEEvT0_T1_:
        /* <DEDUP_REMOVED lines=8> */
[----:B------:R-:W-:-:S09]  /*0080*/  UISETP.GE.U32.AND.EX UP0, UPT, UR7, URZ, UPT, UP0 ;  /* 0x000000ff0700728c */ /* 0x000fd2000bf06100 */
        /* <DEDUP_REMOVED lines=11> */
.L_x_2:
[----:B------:R-:W0:Y:S01]  /*0140*/  S2R R0, SR_TID.X ;  /* 0x0000000000007919 */ /* 0x000e220000002100 */
[----:B------:R-:W-:Y:S01]  /*0150*/  IMAD.U32 R2, RZ, RZ, UR7 ;  /* 0x00000007ff027e24 */ /* 0x000fe2000f8e00ff */
[----:B------:R-:W1:Y:S01]  /*0160*/  LDCU.64 UR10, c[0x0][0x388] ;  /* 0x00007100ff0a77ac */ /* 0x000e620008000a00 */
[----:B------:R-:W-:Y:S01]  /*0170*/  IMAD.U32 R4, RZ, RZ, UR7 ;  /* 0x00000007ff047e24 */ /* 0x000fe2000f8e00ff */
[----:B0-----:R-:W-:-:S04]  /*0180*/  ISETP.LT.U32.AND P0, PT, R0, UR6, PT ;  /* 0x0000000600007c0c */ /* 0x001fc8000bf01070 */
[----:B------:R-:W-:Y:S01]  /*0190*/  ISETP.GT.U32.AND.EX P0, PT, R2, RZ, PT, P0 ;  /* 0x000000ff0200720c */ /* 0x000fe20003f04100 */
[C---:B------:R-:W-:Y:S01]  /*01a0*/  VIADD R2, R0.reuse, 0x100 ;  /* 0x0000010000027836 */ /* 0x040fe20000000000 */
[----:B------:R-:W-:-:S04]  /*01b0*/  IADD3 R0, P2, PT, R0, UR4, RZ ;  /* 0x0000000400007c10 */ /* 0x000fc8000ff5e0ff */
[----:B------:R-:W-:Y:S01]  /*01c0*/  ISETP.LT.U32.AND P1, PT, R2, UR6, PT ;  /* 0x0000000602007c0c */ /* 0x000fe2000bf21070 */
[----:B------:R-:W-:Y:S01]  /*01d0*/  IMAD.X R3, RZ, RZ, UR5, P2 ;  /* 0x00000005ff037e24 */ /* 0x000fe200090e06ff */
[----:B-1----:R-:W-:Y:S02]  /*01e0*/  LEA R2, P2, R0, UR10, 0x2 ;  /* 0x0000000a00027c11 */ /* 0x002fe4000f8410ff */
[----:B------:R-:W-:Y:S02]  /*01f0*/  ISETP.GT.U32.AND.EX P1, PT, R4, RZ, PT, P1 ;  /* 0x000000ff0400720c */ /* 0x000fe40003f24110 */
[----:B------:R-:W-:Y:S01]  /*0200*/  LEA.HI.X R3, R0, UR11, R3, 0x2, P2 ;  /* 0x0000000b00037c11 */ /* 0x000fe200090f1403 */
[----:B------:R-:W0:Y:S04]  /*0210*/  @P0 LDC R5, c[0x0][0x390] ;  /* 0x0000e400ff050b82 */ /* 0x000e280000000800 */
[----:B0-----:R0:W-:Y:S06]  /*0220*/  @P0 STG.E desc[UR8][R2.64], R5 ;  /* 0x0000000502000986 */ /* 0x0011ec000c101908 */
[----:B------:R-:W-:Y:S05]  /*0230*/  @!P1 EXIT ;  /* 0x000000000000994d */ /* 0x000fea0003800000 */
[----:B0-----:R-:W0:Y:S02]  /*0240*/  LDC R5, c[0x0][0x390] ;  /* 0x0000e400ff057b82 */ /* 0x001e240000000800 */
[----:B0-----:R-:W-:Y:S01]  /*0250*/  STG.E desc[UR8][R2.64+0x400], R5 ;  /* 0x0004000502007986 */ /* 0x001fe2000c101908 */
[----:B------:R-:W-:Y:S05]  /*0260*/  EXIT ;  /* 0x000000000000794d */ /* 0x000fea0003800000 */
.L_x_3:
        /* <DEDUP_REMOVED lines=9> */
.L_x_152:


//--------------------- .text._ZN3cub18CUB_300001_SM_10006detail9transform16transform_kernelINS2_10policy_hubILb0EN4cuda3std3__45tupleIJN6thrust24THRUST_300001_SM_1000_NS6detail15normal_iteratorINSA_10device_ptrIfEEEESF_EEEE10policy1000ElNS7_4plusIfEESF_JPfSL_EEEvT0_iT1_T2_DpNS2_10kernel_argIT3_EE --------------------------
	.section	.text._ZN3cub18CUB_300001_SM_10006detail9transform16transform_kernelINS2_10policy_hubILb0EN4cuda3std3__45tupleIJN6thrust24THRUST_300001_SM_1000_NS6detail15normal_iteratorINSA_10device_ptrIfEEEESF_EEEE10policy1000ElNS7_4plusIfEESF_JPfSL_EEEvT0_iT1_T2_DpNS2_10kernel_argIT3_EE,"ax",@progbits
	.align	128
        .global         _ZN3cub18CUB_300001_SM_10006detail9transform16transform_kernelINS2_10policy_hubILb0EN4cuda3std3__45tupleIJN6thrust24THRUST_300001_SM_1000_NS6detail15normal_iteratorINSA_10device_ptrIfEEEESF_EEEE10policy1000ElNS7_4plusIfEESF_JPfSL_EEEvT0_iT1_T2_DpNS2_10kernel_argIT3_EE
        .type           _ZN3cub18CUB_300001_SM_10006detail9transform16transform_kernelINS2_10policy_hubILb0EN4cuda3std3__45tupleIJN6thrust24THRUST_300001_SM_1000_NS6detail15normal_iteratorINSA_10device_ptrIfEEEESF_EEEE10policy1000ElNS7_4plusIfEESF_JPfSL_EEEvT0_iT1_T2_DpNS2_10kernel_argIT3_EE,@function
        .size           _ZN3cub18CUB_300001_SM_10006detail9transform16transform_kernelINS2_10policy_hubILb0EN4cuda3std3__45tupleIJN6thrust24THRUST_300001_SM_1000_NS6detail15normal_iteratorINSA_10device_ptrIfEEEESF_EEEE10policy1000ElNS7_4plusIfEESF_JPfSL_EEEvT0_iT1_T2_DpNS2_10kernel_argIT3_EE,(.L_x_147 - _ZN3cub18CUB_300001_SM_10006detail9transform16transform_kernelINS2_10policy_hubILb0EN4cuda3std3__45tupleIJN6thrust24THRUST_300001_SM_1000_NS6detail15normal_iteratorINSA_10device_ptrIfEEEESF_EEEE10policy1000ElNS7_4plusIfEESF_JPfSL_EEEvT0_iT1_T2_DpNS2_10kernel_argIT3_EE)
        .other          _ZN3cub18CUB_300001_SM_10006detail9transform16transform_kernelINS2_10policy_hubILb0EN4cuda3std3__45tupleIJN6thrust24THRUST_300001_SM_1000_NS6detail15normal_iteratorINSA_10device_ptrIfEEEESF_EEEE10policy1000ElNS7_4plusIfEESF_JPfSL_EEEvT0_iT1_T2_DpNS2_10kernel_argIT3_EE,@"STO_CUDA_ENTRY STV_DEFAULT"
_ZN3cub18CUB_300001_SM_10006detail9transform16transform_kernelINS2_10policy_hubILb0EN4cuda3std3__45tupleIJN6thrust24THRUST_300001_SM_1000_NS6detail15normal_iteratorINSA_10device_ptrIfEEEESF_EEEE10policy1000ElNS7_4plusIfEESF_JPfSL_EEEvT0_iT1_T2_DpNS2_10kernel_argIT3_EE:
.text._ZN3cub18CUB_300001_SM_10006detail9transform16transform_kernelINS2_10policy_hubILb0EN4cuda3std3__45tupleIJN6thrust24THRUST_300001_SM_1000_NS6detail15normal_iteratorINSA_10device_ptrIfEEEESF_EEEE10policy1000ElNS7_4plusIfEESF_JPfSL_EEEvT0_iT1_T2_DpNS2_10kernel_argIT3_EE:
[----:B------:R-:W-:Y:S01]  /*0000*/  LDC R1, c[0x0][0x37c] ;  /* 0x0000df00ff017b82 */ /* 0x000fe20000000800 */
[----:B------:R-:W1:Y:S07]  /*0010*/  LDCU UR24, c[0x0][0x388] ;  /* 0x00007100ff1877ac */ /* 0x000e6e0008000800 */
[----:B------:R-:W2:Y:S01]  /*0020*/  S2UR UR5, SR_CTAID.X ;  /* 0x00000000000579c3 */ /* 0x000ea20000002500 */
[----:B------:R-:W3:Y:S01]  /*0030*/  LDCU UR7, c[0x0][0x370] ;  /* 0x00006e00ff0777ac */ /* 0x000ee20008000800 */
[----:B------:R-:W4:Y:S06]  /*0040*/  LDCU.64 UR22, c[0x0][0x358] ;  /* 0x00006b00ff1677ac */ /* 0x000f2c0008000a00 */
[----:B------:R-:W5:Y:S01]  /*0050*/  LDC.64 R2, c[0x0][0x380] ;  /* 0x0000e000ff027b82 */ /* 0x000f620000000a00 */
[----:B-1----:R-:W-:-:S04]  /*0060*/  USHF.L.U32 UR19, UR24, 0x7, URZ ;  /* 0x0000000718137899 */ /* 0x002fc800080006ff */
[----:B------:R-:W-:Y:S02]  /*0070*/  USHF.R.S32.HI UR8, URZ, 0x1f, UR19 ;  /* 0x0000001fff087899 */ /* 0x000fe40008011413 */
[----:B--2---:R-:W-:Y:S02]  /*0080*/  UIMAD.WIDE.U32 UR20, UR19, UR5, URZ ;  /* 0x00000005131472a5 */ /* 0x004fe4000f8e00ff */
[----:B------:R-:W-:Y:S02]  /*0090*/  UIMAD UR6, UR8, UR5, URZ ;  /* 0x00000005080672a4 */ /* 0x000fe4000f8e02ff */
[----:B------:R-:W-:Y:S02]  /*00a0*/  UIADD3 UR4, UPT, UPT, UR5, 0x2, URZ ;  /* 0x0000000205047890 */ /* 0x000fe4000fffe0ff */
[----:B------:R-:W-:Y:S02]  /*00b0*/  UIADD3 UR6, UPT, UPT, UR21, UR6, URZ ;  /* 0x0000000615067290 */ /* 0x000fe4000fffe0ff */
[----:B---3--:R-:W-:Y:S01]  /*00c0*/  UISETP.GE.U32.AND UP0, UPT, UR4, UR7, UPT ;  /* 0x000000070400728c */ /* 0x008fe2000bf06070 */
[----:B-----5:R-:W-:-:S03]  /*00d0*/  IADD3 R0, P0, PT, R2, -UR20, RZ ;  /* 0x8000001402007c10 */ /* 0x020fc6000ff1e0ff */
[----:B------:R-:W-:Y:S01]  /*00e0*/  UISETP.EQ.OR UP0, UPT, UR5, URZ, UP0 ;  /* 0x000000ff0500728c */ /* 0x000fe20008702670 */
[----:B------:R-:W-:Y:S02]  /*00f0*/  IADD3.X R2, PT, PT, R3, ~UR6, RZ, P0, !PT ;  /* 0x8000000603027c10 */ /* 0x000fe400087fe4ff */
[----:B------:R-:W-:-:S04]  /*0100*/  ISETP.LT.U32.AND P0, PT, R0, UR19, PT ;  /* 0x0000001300007c0c */ /* 0x000fc8000bf01070 */
[----:B------:R-:W-:-:S04]  /*0110*/  ISETP.LT.AND.EX P0, PT, R2, UR8, PT, P0 ;  /* 0x0000000802007c0c */ /* 0x000fc8000bf01300 */
[----:B------:R-:W-:Y:S01]  /*0120*/  SEL R0, R0, UR19, P0 ;  /* 0x0000001300007c07 */ /* 0x000fe20008000000 */
[----:B----4-:R-:W-:Y:S08]  /*0130*/  BRA.U UP0, `(.L_x_4) ;  /* 0x0000000100e47547 */ /* 0x010ff0000b800000 */
[----:B------:R-:W1:Y:S01]  /*0140*/  S2R R2, SR_TID.X ;  /* 0x0000000000027919 */ /* 0x000e620000002100 */
[----:B------:R-:W-:Y:S01]  /*0150*/  ELECT P0, URZ, PT ;  /* 0x0000000000ff782f */ /* 0x000fe20003800000 */
[----:B------:R-:W-:Y:S03]  /*0160*/  BSSY.RECONVERGENT B0, `(.L_x_5) ;  /* 0x000002e000007945 */ /* 0x000fe60003800200 */
[----:B-1----:R-:W-:-:S13]  /*0170*/  ISETP.GT.U32.OR P0, PT, R2, 0x1f, !P0 ;  /* 0x0000001f0200780c */ /* 0x002fda0004704470 */
[----:B------:R-:W-:Y:S05]  /*0180*/  @P0 BRA `(.L_x_6) ;  /* 0x0000000000ac0947 */ /* 0x000fea0003800000 */
[----:B------:R-:W1:Y:S01]  /*0190*/  S2UR UR18, SR_CgaCtaId ;  /* 0x00000000001279c3 */ /* 0x000e620000008800 */
[----:B------:R-:W2:Y:S01]  /*01a0*/  LDCU UR15, c[0x0][0x3a0] ;  /* 0x00007400ff0f77ac */ /* 0x000ea20008000800 */
[----:B------:R-:W3:Y:S01]  /*01b0*/  LDCU UR17, c[0x0][0x3b0] ;  /* 0x00007600ff1177ac */ /* 0x000ee20008000800 */
[----:B------:R-:W-:Y:S01]  /*01c0*/  ULEA UR14, UR24, 0xf, 0x9 ;  /* 0x0000000f180e7891 */ /* 0x000fe2000f8e48ff */
[----:B------:R-:W-:Y:S01]  /*01d0*/  UMOV UR7, 0x400 ;  /* 0x0000040000077882 */ /* 0x000fe20000000000 */
[----:B------:R-:W-:Y:S01]  /*01e0*/  UMOV UR10, 0x1 ;  /* 0x00000001000a7882 */ /* 0x000fe20000000000 */
[----:B------:R-:W4:Y:S01]  /*01f0*/  LDCU.64 UR4, c[0x0][0x398] ;  /* 0x00007300ff0477ac */ /* 0x000f220008000a00 */
[----:B------:R-:W-:-:S04]  /*0200*/  UIADD3 UR10, UPT, UPT, -UR10, 0x100000, URZ ;  /* 0x001000000a0a7890 */ /* 0x000fc8000fffe1ff */
[----:B------:R-:W-:Y:S02]  /*0210*/  USHF.L.U32 UR11, UR10, 0xb, URZ ;  /* 0x0000000b0a0b7899 */ /* 0x000fe400080006ff */
[----:B------:R-:W-:Y:S02]  /*0220*/  USHF.L.U32 UR10, UR10, 0x1, URZ ;  /* 0x000000010a0a7899 */ /* 0x000fe400080006ff */
[----:B--2---:R-:W-:Y:S01]  /*0230*/  UIADD3 UR15, UPT, UPT, UR14, UR15, URZ ;  /* 0x0000000f0e0f7290 */ /* 0x004fe2000fffe0ff */
[----:B------:R-:W2:Y:S01]  /*0240*/  LDCU.64 UR12, c[0x0][0x3a8] ;  /* 0x00007500ff0c77ac */ /* 0x000ea20008000a00 */
[----:B---3--:R-:W-:Y:S02]  /*0250*/  UIADD3 UR14, UPT, UPT, UR14, UR17, URZ ;  /* 0x000000110e0e7290 */ /* 0x008fe4000fffe0ff */
[----:B-1----:R-:W-:Y:S02]  /*0260*/  ULEA UR17, UR18, UR7, 0x18 ;  /* 0x0000000712117291 */ /* 0x002fe4000f8ec0ff */
[----:B------:R-:W-:-:S02]  /*0270*/  UIADD3 UR16, UPT, UPT, UR7, 0x80, URZ ;  /* 0x0000008007107890 */ /* 0x000fc4000fffe0ff */
[----:B------:R-:W-:Y:S02]  /*0280*/  USHF.L.U64.HI UR9, UR20, 0x2, UR6 ;  /* 0x0000000214097899 */ /* 0x000fe40008010206 */
[----:B------:R-:W-:Y:S02]  /*0290*/  USHF.L.U32 UR8, UR20, 0x2, URZ ;  /* 0x0000000214087899 */ /* 0x000fe400080006ff */
[----:B------:R-:W-:Y:S02]  /*02a0*/  ULOP3.LUT UR15, UR15, 0xfffffff0, URZ, 0xc0, !UPT ;  /* 0xfffffff00f0f7892 */ /* 0x000fe4000f8ec0ff */
[----:B------:R-:W-:Y:S01]  /*02b0*/  ULOP3.LUT UR14, UR14, 0xfffffff0, URZ, 0xc0, !UPT ;  /* 0xfffffff00e0e7892 */ /* 0x000fe2000f8ec0ff */
[----:B------:R-:W1:Y:S02]  /*02c0*/  FENCE.VIEW.ASYNC.S ;  /* 0x00000000000073c6 */ /* 0x000e640000000000 */
[----:B-1----:R1:W3:Y:S02]  /*02d0*/  SYNCS.EXCH.64 URZ, [UR17], UR10 ;  /* 0x0000000a11ff75b2 */ /* 0x0022e40008000100 */
[----:B------:R-:W-:Y:S01]  /*02e0*/  @!PT LDS RZ, [RZ] ;  /* 0x00000000fffff984 */ /* 0x000fe20000000800 */
[----:B------:R-:W-:Y:S01]  /*02f0*/  @!PT LDS RZ, [RZ] ;  /* 0x00000000fffff984 */ /* 0x000fe20000000800 */
[----:B------:R-:W-:Y:S01]  /*0300*/  @!PT LDS RZ, [RZ] ;  /* 0x00000000fffff984 */ /* 0x000fe20000000800 */
[----:B------:R-:W-:Y:S01]  /*0310*/  @!PT LDS RZ, [RZ] ;  /* 0x00000000fffff984 */ /* 0x000fe20000000800 */
[----:B---3--:R3:W-:Y:S06]  /*0320*/  MEMBAR.ALL.CTA ;  /* 0x0000000000007992 */ /* 0x0087ec0000008000 */
[----:B---3--:R-:W3:Y:S01]  /*0330*/  FENCE.VIEW.ASYNC.S ;  /* 0x00000000000073c6 */ /* 0x008ee20000000000 */
[----:B------:R-:W-:-:S02]  /*0340*/  ULEA UR16, UR18, UR16, 0x18 ;  /* 0x0000001012107291 */ /* 0x000fc4000f8ec0ff */
[----:B----4-:R-:W-:Y:S02]  /*0350*/  UIADD3.64 UR4, UPT, UPT, UR8, UR4, URZ ;  /* 0x0000000408047297 */ /* 0x010fe4000fffe0ff */
[----:B------:R-:W-:Y:S02]  /*0360*/  USHF.R.U32.HI UR7, URZ, 0x4, UR15 ;  /* 0x00000004ff077899 */ /* 0x000fe4000801160f */
[----:B--2---:R-:W-:Y:S02]  /*0370*/  UIADD3.64 UR8, UPT, UPT, UR8, UR12, URZ ;  /* 0x0000000c08087297 */ /* 0x004fe4000fffe0ff */
[----:B------:R-:W-:Y:S02]  /*0380*/  UIADD3 UR15, UPT, UPT, UR15, UR14, URZ ;  /* 0x0000000e0f0f7290 */ /* 0x000fe4000fffe0ff */
[----:B------:R-:W-:Y:S02]  /*0390*/  ULEA UR12, UR24, UR16, 0x9 ;  /* 0x00000010180c7291 */ /* 0x000fe4000f8e48ff */
[----:B------:R-:W-:-:S02]  /*03a0*/  USHF.R.U32.HI UR14, URZ, 0x4, UR14 ;  /* 0x00000004ff0e7899 */ /* 0x000fc4000801160e */
[----:B------:R-:W-:Y:S01]  /*03b0*/  UPRMT UR7, UR7, 0x5410, URZ ;  /* 0x0000541007077896 */ /* 0x000fe200080000ff */
[----:B------:R-:W-:Y:S01]  /*03c0*/  IMAD.U32 R2, RZ, RZ, UR15 ;  /* 0x0000000fff027e24 */ /* 0x000fe2000f8e00ff */
[----:B------:R-:W-:Y:S02]  /*03d0*/  UIADD3 UR12, UPT, UPT, UR12, 0x80, URZ ;  /* 0x000000800c0c7890 */ /* 0x000fe4000fffe0ff */
[----:B------:R-:W-:Y:S01]  /*03e0*/  UPRMT UR14, UR14, 0x5410, URZ ;  /* 0x000054100e0e7896 */ /* 0x000fe200080000ff */
[----:B------:R-:W-:-:S04]  /*03f0*/  UMOV UR13, UR17 ;  /* 0x00000011000d7c82 */ /* 0x000fc80008000000 */
[----:B---3--:R1:W-:Y:S04]  /*0400*/  UBLKCP.S.G [UR16], [UR4], UR7 ;  /* 0x00000010040073ba */ /* 0x0083e80008000207 */
[----:B------:R1:W-:Y:S01]  /*0410*/  UBLKCP.S.G [UR12], [UR8], UR14 ;  /* 0x0000000c080073ba */ /* 0x0003e2000800020e */
[----:B------:R1:W-:Y:S01]  /*0420*/  SYNCS.ARRIVE.TRANS64 RZ, [UR17], R2 ;  /* 0x00000002ffff79a7 */ /* 0x0003e20008000011 */
[----:B------:R-:W-:Y:S01]  /*0430*/  NOP ;  /* 0x0000000000007918 */ /* 0x000fe20000000000 */
.L_x_6:
[----:B-1----:R-:W-:Y:S05]  /*0440*/  BSYNC.RECONVERGENT B0 ;  /* 0x0000000000007941 */ /* 0x002fea0003800200 */
.L_x_5:
[----:B------:R-:W1:Y:S08]  /*0450*/  S2UR UR5, SR_CgaCtaId ;  /* 0x00000000000579c3 */ /* 0x000e700000008800 */
[----:B------:R-:W-:Y:S01]  /*0460*/  BAR.SYNC.DEFER_BLOCKING 0x0 ;  /* 0x0000000000007b1d */ /* 0x000fe20000010000 */
[----:B------:R-:W-:-:S05]  /*0470*/  SHF.L.U32 R2, RZ, 0x1f, RZ ;  /* 0x0000001fff027819 */ /* 0x000fca00000006ff */
[----:B------:R-:W-:Y:S02]  /*0480*/  UMOV UR4, 0x400 ;  /* 0x0000040000047882 */ /* 0x000fe40000000000 */
[----:B-1----:R-:W-:-:S12]  /*0490*/  ULEA UR4, UR5, UR4, 0x18 ;  /* 0x0000000405047291 */ /* 0x002fd8000f8ec0ff */
.L_x_7:
[----:B------:R-:W1:Y:S02]  /*04a0*/  SYNCS.PHASECHK.TRANS64.TRYWAIT P0, [UR4], R2 ;  /* 0x00000002ff0075a7 */ /* 0x000e640008001104 */
[----:B-1----:R-:W-:Y:S05]  /*04b0*/  @!P0 BRA `(.L_x_7) ;  /* 0xfffffffc00f88947 */ /* 0x002fea000383ffff */
[----:B------:R-:W-:Y:S05]  /*04c0*/  BRA `(.L_x_8) ;  /* 0x0000001400407947 */ /* 0x000fea0003800000 */
.L_x_4:
[----:B------:R-:W1:Y:S01]  /*04d0*/  S2R R3, SR_TID.Y ;  /* 0x0000000000037919 */ /* 0x000e620000002200 */
[----:B------:R-:W2:Y:S01]  /*04e0*/  LDCU UR9, c[0x0][0x360] ;  /* 0x00006c00ff0977ac */ /* 0x000ea20008000800 */
[----:B------:R-:W-:Y:S01]  /*04f0*/  IMAD.SHL.U32 R4, R0, 0x4, RZ ;  /* 0x0000000400047824 */ /* 0x000fe200078e00ff */
[----:B------:R-:W-:Y:S01]  /*0500*/  BSSY.RECONVERGENT B0, `(.L_x_9) ;  /* 0x00000aa000007945 */ /* 0x000fe20003800200 */
[----:B------:R-:W1:Y:S01]  /*0510*/  S2R R6, SR_TID.Z ;  /* 0x0000000000067919 */ /* 0x000e620000002300 */
[----:B------:R-:W2:Y:S01]  /*0520*/  LDCU UR10, c[0x0][0x364] ;  /* 0x00006c80ff0a77ac */ /* 0x000ea20008000800 */
[----:B------:R-:W3:Y:S01]  /*0530*/  LDC R2, c[0x0][0x368] ;  /* 0x0000da00ff027b82 */ /* 0x000ee20000000800 */
[----:B------:R-:W-:Y:S01]  /*0540*/  SHF.R.S32.HI R5, RZ, 0x1f, R4 ;  /* 0x0000001fff057819 */ /* 0x000fe20000011404 */
[----:B------:R-:W4:Y:S03]  /*0550*/  S2R R8, SR_TID.X ;  /* 0x0000000000087919 */ /* 0x000f260000002100 */
[----:B------:R-:W-:-:S02]  /*0560*/  SHF.R.U64 R4, R4, 0x2, R5 ;  /* 0x0000000204047819 */ /* 0x000fc40000001205 */
[----:B------:R-:W-:Y:S01]  /*0570*/  SHF.R.U32.HI R5, RZ, 0x2, R5 ;  /* 0x00000002ff057819 */ /* 0x000fe20000011605 */
[----:B--2---:R-:W-:Y:S02]  /*0580*/  UIMAD UR4, UR9, UR10, URZ ;  /* 0x0000000a090472a4 */ /* 0x004fe4000f8e02ff */
[----:B-1----:R-:W-:Y:S02]  /*0590*/  IMAD R3, R6, UR10, R3 ;  /* 0x0000000a06037c24 */ /* 0x002fe4000f8e0203 */
[----:B------:R-:W-:Y:S02]  /*05a0*/  IMAD.MOV.U32 R6, RZ, RZ, RZ ;  /* 0x000000ffff067224 */ /* 0x000fe400078e00ff */
[----:B----4-:R-:W-:Y:S02]  /*05b0*/  IMAD R3, R3, UR9, R8 ;  /* 0x0000000903037c24 */ /* 0x010fe4000f8e0208 */
[----:B---3--:R-:W-:Y:S01]  /*05c0*/  IMAD R8, R2, UR4, RZ ;  /* 0x0000000402087c24 */ /* 0x008fe2000f8e02ff */
[----:B------:R-:W-:-:S02]  /*05d0*/  UMOV UR4, URZ ;  /* 0x000000ff00047c82 */ /* 0x000fc40008000000 */
[----:B------:R-:W-:-:S04]  /*05e0*/  ISETP.GT.U32.AND P0, PT, R4, R3, PT ;  /* 0x000000030400720c */ /* 0x000fc80003f04070 */
[----:B------:R-:W-:-:S13]  /*05f0*/  ISETP.GT.U32.AND.EX P0, PT, R5, RZ, PT, P0 ;  /* 0x000000ff0500720c */ /* 0x000fda0003f04100 */
[----:B------:R-:W-:Y:S05]  /*0600*/  @!P0 BRA `(.L_x_10) ;  /* 0x0000000800648947 */ /* 0x000fea0003800000 */
[----:B------:R-:W-:Y:S01]  /*0610*/  IMAD.IADD R9, R8, 0x1, R3 ;  /* 0x0000000108097824 */ /* 0x000fe200078e0203 */
[----:B------:R-:W-:Y:S01]  /*0620*/  BSSY.RECONVERGENT B1, `(.L_x_11) ;  /* 0x0000024000017945 */ /* 0x000fe20003800200 */
[----:B------:R-:W-:-:S03]  /*0630*/  IMAD.MOV.U32 R12, RZ, RZ, -0x1 ;  /* 0xffffffffff0c7424 */ /* 0x000fc600078e00ff */
[CC--:B------:R-:W-:Y:S02]  /*0640*/  ISETP.GT.U32.AND P1, PT, R4.reuse, R9.reuse, PT ;  /* 0x000000090400720c */ /* 0x0c0fe40003f24070 */
[CC--:B------:R-:W-:Y:S02]  /*0650*/  ISETP.GT.U32.AND P0, PT, R4.reuse, R9.reuse, PT ;  /* 0x000000090400720c */ /* 0x0c0fe40003f04070 */
[C---:B------:R-:W-:Y:S02]  /*0660*/  ISETP.GT.U32.AND.EX P1, PT, R5.reuse, RZ, PT, P1 ;  /* 0x000000ff0500720c */ /* 0x040fe40003f24110 */
[----:B------:R-:W-:Y:S02]  /*0670*/  ISETP.GT.U32.AND.EX P0, PT, R5, RZ, PT, P0 ;  /* 0x000000ff0500720c */ /* 0x000fe40003f04100 */
[----:B------:R-:W-:Y:S02]  /*0680*/  SEL R10, R4, R9, P1 ;  /* 0x00000009040a7207 */ /* 0x000fe40000800000 */
[----:B------:R-:W-:-:S02]  /*0690*/  SEL R7, RZ, 0x1, !P0 ;  /* 0x00000001ff077807 */ /* 0x000fc40004000000 */
[----:B------:R-:W-:Y:S02]  /*06a0*/  SEL R11, R5, RZ, P1 ;  /* 0x000000ff050b7207 */ /* 0x000fe40000800000 */
[----:B------:R-:W-:-:S04]  /*06b0*/  IADD3 R14, P0, P1, R10, -R7, -R9 ;  /* 0x800000070a0e7210 */ /* 0x000fc8000791e809 */
[----:B------:R-:W-:-:S04]  /*06c0*/  IADD3.X R15, PT, PT, R11, -0x1, R12, P0, P1 ;  /* 0xffffffff0b0f7810 */ /* 0x000fc800007e240c */
[----:B------:R-:W-:-:S13]  /*06d0*/  ISETP.NE.U32.AND P0, PT, R15, RZ, PT ;  /* 0x000000ff0f00720c */ /* 0x000fda0003f05070 */
[----:B------:R-:W-:Y:S05]  /*06e0*/  @P0 BRA `(.L_x_12) ;  /* 0x0000000000500947 */ /* 0x000fea0003800000 */
[----:B------:R-:W1:Y:S01]  /*06f0*/  I2F.U32.RP R9, R8 ;  /* 0x0000000800097306 */ /* 0x000e620000209000 */
[----:B------:R-:W-:Y:S01]  /*0700*/  IMAD.MOV R13, RZ, RZ, -R8 ;  /* 0x000000ffff0d7224 */ /* 0x000fe200078e0a08 */
[----:B------:R-:W-:-:S06]  /*0710*/  ISETP.NE.U32.AND P2, PT, R8, RZ, PT ;  /* 0x000000ff0800720c */ /* 0x000fcc0003f45070 */
[----:B-1----:R-:W1:Y:S02]  /*0720*/  MUFU.RCP R9, R9 ;  /* 0x0000000900097308 */ /* 0x002e640000001000 */
[----:B-1----:R-:W-:-:S06]  /*0730*/  VIADD R10, R9, 0xffffffe ;  /* 0x0ffffffe090a7836 */ /* 0x002fcc0000000000 */
[----:B------:R1:W2:Y:S02]  /*0740*/  F2I.FTZ.U32.TRUNC.NTZ R11, R10 ;  /* 0x0000000a000b7305 */ /* 0x0002a4000021f000 */
[----:B-1----:R-:W-:Y:S02]  /*0750*/  IMAD.MOV.U32 R10, RZ, RZ, RZ ;  /* 0x000000ffff0a7224 */ /* 0x002fe400078e00ff */
[----:B--2---:R-:W-:-:S04]  /*0760*/  IMAD R13, R13, R11, RZ ;  /* 0x0000000b0d0d7224 */ /* 0x004fc800078e02ff */
[----:B------:R-:W-:-:S06]  /*0770*/  IMAD.HI.U32 R11, R11, R13, R10 ;  /* 0x0000000d0b0b7227 */ /* 0x000fcc00078e000a */
[----:B------:R-:W-:-:S04]  /*0780*/  IMAD.HI.U32 R10, R11, R14, RZ ;  /* 0x0000000e0b0a7227 */ /* 0x000fc800078e00ff */
[----:B------:R-:W-:-:S04]  /*0790*/  IMAD.MOV R11, RZ, RZ, -R10 ;  /* 0x000000ffff0b7224 */ /* 0x000fc800078e0a0a */
[----:B------:R-:W-:-:S05]  /*07a0*/  IMAD R11, R8, R11, R14 ;  /* 0x0000000b080b7224 */ /* 0x000fca00078e020e */
[----:B------:R-:W-:-:S13]  /*07b0*/  ISETP.GE.U32.AND P0, PT, R11, R8, PT ;  /* 0x000000080b00720c */ /* 0x000fda0003f06070 */
[----:B------:R-:W-:Y:S02]  /*07c0*/  @P0 IMAD.IADD R11, R11, 0x1, -R8 ;  /* 0x000000010b0b0824 */ /* 0x000fe400078e0a08 */
[----:B------:R-:W-:-:S03]  /*07d0*/  @P0 VIADD R10, R10, 0x1 ;  /* 0x000000010a0a0836 */ /* 0x000fc60000000000 */
[----:B------:R-:W-:Y:S01]  /*07e0*/  ISETP.GE.U32.AND P1, PT, R11, R8, PT ;  /* 0x000000080b00720c */ /* 0x000fe20003f26070 */
[----:B------:R-:W-:-:S12]  /*07f0*/  IMAD.MOV.U32 R11, RZ, RZ, RZ ;  /* 0x000000ffff0b7224 */ /* 0x000fd800078e00ff */
[----:B------:R-:W-:Y:S02]  /*0800*/  @P1 IADD3 R10, PT, PT, R10, 0x1, RZ ;  /* 0x000000010a0a1810 */ /* 0x000fe40007ffe0ff */
[----:B------:R-:W-:Y:S01]  /*0810*/  @!P2 LOP3.LUT R10, RZ, R8, RZ, 0x33, !PT ;  /* 0x00000008ff0aa212 */ /* 0x000fe200078e33ff */
[----:B------:R-:W-:Y:S06]  /*0820*/  BRA `(.L_x_13) ;  /* 0x00000000000c7947 */ /* 0x000fec0003800000 */
.L_x_12:
[----:B------:R-:W-:Y:S01]  /*0830*/  IMAD.MOV.U32 R9, RZ, RZ, R14 ;  /* 0x000000ffff097224 */ /* 0x000fe200078e000e */
[----:B------:R-:W-:-:S07]  /*0840*/  MOV R14, 0x860 ;  /* 0x00000860000e7802 */ /* 0x000fce0000000f00 */
[----:B------:R-:W-:Y:S05]  /*0850*/  CALL.REL.NOINC `($__internal_0_$__cuda_sm20_div_u64) ;  /* 0x0000001400707944 */ /* 0x000fea0003c00000 */
.L_x_13:
[----:B------:R-:W-:Y:S05]  /*0860*/  BSYNC.RECONVERGENT B1 ;  /* 0x0000000000017941 */ /* 0x000fea0003800200 */
.L_x_11:
[----:B------:R-:W-:Y:S01]  /*0870*/  IADD3 R9, P0, PT, R10, R7, RZ ;  /* 0x000000070a097210 */ /* 0x000fe20007f1e0ff */
[----:B------:R-:W1:Y:S01]  /*0880*/  LDC R13, c[0x0][0x3a0] ;  /* 0x0000e800ff0d7b82 */ /* 0x000e620000000800 */
[----:B------:R-:W-:Y:S01]  /*0890*/  BSSY.RECONVERGENT B1, `(.L_x_14) ;  /* 0x0000033000017945 */ /* 0x000fe20003800200 */
[----:B------:R-:W-:Y:S01]  /*08a0*/  IMAD.MOV.U32 R29, RZ, RZ, R3 ;  /* 0x000000ffff1d7224 */ /* 0x000fe200078e0003 */
[C---:B------:R-:W-:Y:S01]  /*08b0*/  LOP3.LUT R7, R9.reuse, 0x3, RZ, 0xc0, !PT ;  /* 0x0000000309077812 */ /* 0x040fe200078ec0ff */
[----:B------:R-:W-:Y:S01]  /*08c0*/  IMAD.X R10, RZ, RZ, R11, P0 ;  /* 0x000000ffff0a7224 */ /* 0x000fe200000e060b */
[----:B------:R-:W-:Y:S02]  /*08d0*/  ISETP.GE.U32.AND P0, PT, R9, 0x3, PT ;  /* 0x000000030900780c */ /* 0x000fe40003f06070 */
[----:B------:R-:W-:Y:S02]  /*08e0*/  ISETP.NE.U32.AND P1, PT, R7, 0x3, PT ;  /* 0x000000030700780c */ /* 0x000fe40003f25070 */
[----:B------:R-:W-:Y:S01]  /*08f0*/  ISETP.GE.U32.AND.EX P0, PT, R10, RZ, PT, P0 ;  /* 0x000000ff0a00720c */ /* 0x000fe20003f06100 */
[----:B------:R-:W-:Y:S01]  /*0900*/  IMAD.MOV.U32 R10, RZ, RZ, R6 ;  /* 0x000000ffff0a7224 */ /* 0x000fe200078e0006 */
[----:B------:R-:W-:-:S02]  /*0910*/  ISETP.NE.AND.EX P1, PT, RZ, RZ, PT, P1 ;  /* 0x000000ffff00720c */ /* 0x000fc40003f25310 */
[----:B-1----:R-:W-:-:S11]  /*0920*/  SHF.R.S32.HI R11, RZ, 0x1f, R13 ;  /* 0x0000001fff0b7819 */ /* 0x002fd6000001140d */
[----:B------:R-:W-:Y:S05]  /*0930*/  @!P1 BRA `(.L_x_15) ;  /* 0x0000000000a09947 */ /* 0x000fea0003800000 */
[----:B------:R-:W1:Y:S01]  /*0940*/  S2UR UR7, SR_CgaCtaId ;  /* 0x00000000000779c3 */ /* 0x000e620000008800 */
[----:B------:R-:W2:Y:S01]  /*0950*/  LDCU.64 UR12, c[0x0][0x398] ;  /* 0x00007300ff0c77ac */ /* 0x000ea20008000a00 */
[C---:B------:R-:W-:Y:S01]  /*0960*/  IMAD.SHL.U32 R7, R3.reuse, 0x4, RZ ;  /* 0x0000000403077824 */ /* 0x040fe200078e00ff */
[----:B------:R-:W-:Y:S01]  /*0970*/  MOV R29, R3 ;  /* 0x00000003001d7202 */ /* 0x000fe20000000f00 */
[----:B------:R-:W-:Y:S01]  /*0980*/  IMAD.U32 R14, RZ, RZ, UR20 ;  /* 0x00000014ff0e7e24 */ /* 0x000fe2000f8e00ff */
[----:B------:R-:W-:Y:S01]  /*0990*/  UMOV UR5, 0x400 ;  /* 0x0000040000057882 */ /* 0x000fe20000000000 */
[----:B------:R-:W-:Y:S01]  /*09a0*/  IMAD.U32 R15, RZ, RZ, UR21 ;  /* 0x00000015ff0f7e24 */ /* 0x000fe2000f8e00ff */
[----:B------:R-:W-:Y:S01]  /*09b0*/  SHF.L.U64.HI R15, R3, 0x2, R6 ;  /* 0x00000002030f7819 */ /* 0x000fe20000010206 */
[----:B------:R-:W-:Y:S01]  /*09c0*/  IMAD.U32 R12, RZ, RZ, UR6 ;  /* 0x00000006ff0c7e24 */ /* 0x000fe2000f8e00ff */
[----:B------:R-:W-:Y:S01]  /*09d0*/  LEA R10, P1, R14, R7, 0x2 ;  /* 0x000000070e0a7211 */ /* 0x000fe200078210ff */
[----:B------:R-:W-:Y:S01]  /*09e0*/  VIADD R9, R9, 0x1 ;  /* 0x0000000109097836 */ /* 0x000fe20000000000 */
[----:B------:R-:W-:Y:S01]  /*09f0*/  UIADD3 UR5, UPT, UPT, UR5, 0x80, URZ ;  /* 0x0000008005057890 */ /* 0x000fe2000fffe0ff */
[----:B------:R-:W-:Y:S01]  /*0a00*/  IMAD R7, R2, UR10, RZ ;  /* 0x0000000a02077c24 */ /* 0x000fe2000f8e02ff */
[----:B------:R-:W-:-:S02]  /*0a10*/  LEA.HI.X R14, R14, R15, R12, 0x2, P1 ;  /* 0x0000000f0e0e7211 */ /* 0x000fc400008f140c */
[----:B------:R-:W-:Y:S01]  /*0a20*/  LOP3.LUT R9, R9, 0x3, RZ, 0xc0, !PT ;  /* 0x0000000309097812 */ /* 0x000fe200078ec0ff */
[----:B------:R-:W-:Y:S01]  /*0a30*/  IMAD R7, R7, UR9, RZ ;  /* 0x0000000907077c24 */ /* 0x000fe2000f8e02ff */
[----:B--2---:R-:W-:Y:S01]  /*0a40*/  IADD3 R17, P1, P2, R10, UR12, R13 ;  /* 0x0000000c0a117c10 */ /* 0x004fe2000fa3e00d */
[----:B------:R-:W-:-:S03]  /*0a50*/  IMAD.MOV.U32 R10, RZ, RZ, R6 ;  /* 0x000000ffff0a7224 */ /* 0x000fc600078e0006 */
[----:B------:R-:W-:Y:S01]  /*0a60*/  IADD3.X R18, PT, PT, R14, UR13, R11, P1, P2 ;  /* 0x0000000d0e127c10 */ /* 0x000fe20008fe440b */
[----:B-1----:R-:W-:Y:S01]  /*0a70*/  ULEA UR5, UR7, UR5, 0x18 ;  /* 0x0000000507057291 */ /* 0x002fe2000f8ec0ff */
[----:B------:R-:W-:-:S05]  /*0a80*/  IADD3 R9, P1, PT, RZ, -R9, RZ ;  /* 0x80000009ff097210 */ /* 0x000fca0007f3e0ff */
[----:B------:R-:W-:Y:S02]  /*0a90*/  VIADD R12, R13, UR5 ;  /* 0x000000050d0c7c36 */ /* 0x000fe40008000000 */
[----:B------:R-:W-:Y:S02]  /*0aa0*/  IMAD.X R16, RZ, RZ, -0x1, P1 ;  /* 0xffffffffff107424 */ /* 0x000fe400008e06ff */
[----:B------:R-:W-:-:S07]  /*0ab0*/  IMAD R12, R3, 0x4, R12 ;  /* 0x00000004030c7824 */ /* 0x000fce00078e020c */
.L_x_16:
[----:B------:R-:W-:Y:S01]  /*0ac0*/  IADD3 R9, P1, PT, R9, 0x1, RZ ;  /* 0x0000000109097810 */ /* 0x000fe20007f3e0ff */
[----:B------:R-:W-:Y:S01]  /*0ad0*/  IMAD.MOV.U32 R14, RZ, RZ, R17 ;  /* 0x000000ffff0e7224 */ /* 0x000fe200078e0011 */
[C---:B------:R-:W-:Y:S01]  /*0ae0*/  IADD3 R29, P2, PT, R8.reuse, R29, RZ ;  /* 0x0000001d081d7210 */ /* 0x040fe20007f5e0ff */
[----:B------:R-:W-:Y:S01]  /*0af0*/  IMAD.MOV.U32 R15, RZ, RZ, R18 ;  /* 0x000000ffff0f7224 */ /* 0x000fe200078e0012 */
[C---:B------:R-:W-:Y:S01]  /*0b00*/  LEA R17, P3, R8.reuse, R17, 0x2 ;  /* 0x0000001108117211 */ /* 0x040fe200078610ff */
[----:B------:R-:W-:Y:S01]  /*0b10*/  IMAD.X R16, RZ, RZ, R16, P1 ;  /* 0x000000ffff107224 */ /* 0x000fe200008e0610 */
[----:B------:R-:W-:Y:S01]  /*0b20*/  ISETP.NE.U32.AND P1, PT, R9, RZ, PT ;  /* 0x000000ff0900720c */ /* 0x000fe20003f25070 */
[----:B------:R-:W-:Y:S01]  /*0b30*/  IMAD.X R10, RZ, RZ, R10, P2 ;  /* 0x000000ffff0a7224 */ /* 0x000fe200010e060a */
[----:B------:R-:W-:Y:S01]  /*0b40*/  @!PT LDS RZ, [RZ] ;  /* 0x00000000fffff984 */ /* 0x000fe20000000800 */
[----:B------:R-:W-:Y:S01]  /*0b50*/  @!PT LDS RZ, [RZ] ;  /* 0x00000000fffff984 */ /* 0x000fe20000000800 */
[----:B------:R-:W-:Y:S01]  /*0b60*/  @!PT LDS RZ, [RZ] ;  /* 0x00000000fffff984 */ /* 0x000fe20000000800 */
[----:B------:R1:W-:Y:S01]  /*0b70*/  LDGSTS.E [R12], desc[UR22][R14.64] ;  /* 0x000000000e0c7fae */ /* 0x0003e2000b9a1016 */
[----:B------:R-:W-:Y:S02]  /*0b80*/  LEA.HI.X R18, R8, R18, RZ, 0x2, P3 ;  /* 0x0000001208127211 */ /* 0x000fe400018f14ff */
[----:B------:R-:W-:Y:S01]  /*0b90*/  ISETP.NE.AND.EX P1, PT, R16, RZ, PT, P1 ;  /* 0x000000ff1000720c */ /* 0x000fe20003f25310 */
[----:B-1----:R-:W-:-:S12]  /*0ba0*/  IMAD R12, R7, 0x4, R12 ;  /* 0x00000004070c7824 */ /* 0x002fd800078e020c */
[----:B------:R-:W-:Y:S05]  /*0bb0*/  @P1 BRA `(.L_x_16) ;  /* 0xfffffffc00c01947 */ /* 0x000fea000383ffff */
.L_x_15:
[----:B------:R-:W-:Y:S05]  /*0bc0*/  BSYNC.RECONVERGENT B1 ;  /* 0x0000000000017941 */ /* 0x000fea0003800200 */
.L_x_14:
[----:B------:R-:W-:Y:S05]  /*0bd0*/  @!P0 BRA `(.L_x_10) ;  /* 0x0000000000f08947 */ /* 0x000fea0003800000 */
[----:B------:R-:W1:Y:S01]  /*0be0*/  S2UR UR8, SR_CgaCtaId ;  /* 0x00000000000879c3 */ /* 0x000e620000008800 */
[----:B------:R-:W2:Y:S01]  /*0bf0*/  LDCU.64 UR12, c[0x0][0x398] ;  /* 0x00007300ff0c77ac */ /* 0x000ea20008000a00 */
[C---:B------:R-:W-:Y:S01]  /*0c00*/  IMAD.SHL.U32 R9, R29.reuse, 0x4, RZ ;  /* 0x000000041d097824 */ /* 0x040fe200078e00ff */
[----:B------:R-:W-:Y:S01]  /*0c10*/  MOV R14, UR20 ;  /* 0x00000014000e7c02 */ /* 0x000fe20008000f00 */
[----:B------:R-:W-:Y:S01]  /*0c20*/  IMAD.U32 R15, RZ, RZ, UR21 ;  /* 0x00000015ff0f7e24 */ /* 0x000fe2000f8e00ff */
[C---:B------:R-:W-:Y:S01]  /*0c30*/  SHF.L.U64.HI R15, R29.reuse, 0x2, R10 ;  /* 0x000000021d0f7819 */ /* 0x040fe2000001020a */
[----:B------:R-:W-:Y:S01]  /*0c40*/  IMAD.U32 R12, RZ, RZ, UR6 ;  /* 0x00000006ff0c7e24 */ /* 0x000fe2000f8e00ff */
[----:B------:R-:W-:Y:S01]  /*0c50*/  LEA R9, P0, R14, R9, 0x2 ;  /* 0x000000090e097211 */ /* 0x000fe200078010ff */
[----:B------:R-:W-:Y:S01]  /*0c60*/  UMOV UR7, 0x400 ;  /* 0x0000040000077882 */ /* 0x000fe20000000000 */
[----:B------:R-:W-:Y:S01]  /*0c70*/  IMAD.SHL.U32 R18, R8, 0x4, RZ ;  /* 0x0000000408127824 */ /* 0x000fe200078e00ff */
[----:B------:R-:W-:Y:S01]  /*0c80*/  UIADD3 UR7, UPT, UPT, UR7, 0x80, URZ ;  /* 0x0000008007077890 */ /* 0x000fe2000fffe0ff */
[----:B------:R-:W-:Y:S01]  /*0c90*/  LEA.HI.X R12, R14, R15, R12, 0x2, P0 ;  /* 0x0000000f0e0c7211 */ /* 0x000fe200000f140c */
[----:B------:R-:W-:Y:S01]  /*0ca0*/  IMAD R24, R2, UR10, RZ ;  /* 0x0000000a02187c24 */ /* 0x000fe2000f8e02ff */
[----:B------:R-:W-:Y:S01]  /*0cb0*/  IADD3 R14, P0, PT, R29, UR20, RZ ;  /* 0x000000141d0e7c10 */ /* 0x000fe2000ff1e0ff */
[----:B------:R-:W-:Y:S01]  /*0cc0*/  UMOV UR5, URZ ;  /* 0x000000ff00057c82 */ /* 0x000fe20008000000 */
[----:B------:R-:W-:Y:S01]  /*0cd0*/  SHF.R.U32.HI R19, RZ, 0x1e, R8 ;  /* 0x0000001eff137819 */ /* 0x000fe20000011608 */
[----:B------:R-:W-:Y:S01]  /*0ce0*/  IMAD R24, R24, UR9, RZ ;  /* 0x0000000918187c24 */ /* 0x000fe2000f8e02ff */
[----:B------:R-:W-:-:S02]  /*0cf0*/  IADD3.X R15, PT, PT, R10, UR6, RZ, P0, !PT ;  /* 0x000000060a0f7c10 */ /* 0x000fc400087fe4ff */
[----:B--2---:R-:W-:Y:S02]  /*0d00*/  IADD3 R7, P1, PT, R13, UR12, RZ ;  /* 0x0000000c0d077c10 */ /* 0x004fe4000ff3e0ff */
[C---:B------:R-:W-:Y:S01]  /*0d10*/  SHF.L.U64.HI R15, R14.reuse, 0x2, R15 ;  /* 0x000000020e0f7819 */ /* 0x040fe2000001020f */
[----:B------:R-:W-:Y:S01]  /*0d20*/  IMAD.SHL.U32 R14, R14, 0x4, RZ ;  /* 0x000000040e0e7824 */ /* 0x000fe200078e00ff */
[----:B------:R-:W-:Y:S01]  /*0d30*/  IADD3.X R11, PT, PT, R11, UR13, RZ, P1, !PT ;  /* 0x0000000d0b0b7c10 */ /* 0x000fe20008ffe4ff */
[----:B-1----:R-:W-:Y:S01]  /*0d40*/  ULEA UR7, UR8, UR7, 0x18 ;  /* 0x0000000708077291 */ /* 0x002fe2000f8ec0ff */
[-C--:B------:R-:W-:Y:S01]  /*0d50*/  IADD3 R22, P1, PT, R18, R9.reuse, RZ ;  /* 0x0000000912167210 */ /* 0x080fe20007f3e0ff */
[C---:B------:R-:W-:Y:S01]  /*0d60*/  IMAD.WIDE.U32 R14, R8.reuse, 0xc, R14 ;  /* 0x0000000c080e7825 */ /* 0x040fe200078e000e */
[----:B------:R-:W-:-:S03]  /*0d70*/  LEA R20, P0, R8, R9, 0x3 ;  /* 0x0000000908147211 */ /* 0x000fc600078018ff */
[----:B------:R-:W-:Y:S01]  /*0d80*/  VIADD R16, R13, UR7 ;  /* 0x000000070d107c36 */ /* 0x000fe20008000000 */
[----:B------:R-:W-:Y:S01]  /*0d90*/  LEA.HI.X R26, R8, R12, RZ, 0x3, P0 ;  /* 0x0000000c081a7211 */ /* 0x000fe200000f1cff */
[----:B------:R-:W-:Y:S02]  /*0da0*/  IMAD.X R28, R19, 0x1, R12, P1 ;  /* 0x00000001131c7824 */ /* 0x000fe400008e060c */
[----:B------:R-:W-:Y:S02]  /*0db0*/  IMAD R13, R29, 0x4, R16 ;  /* 0x000000041d0d7824 */ /* 0x000fe400078e0210 */
[----:B------:R-:W-:Y:S02]  /*0dc0*/  VIADD R23, R15, UR5 ;  /* 0x000000050f177c36 */ /* 0x000fe40008000000 */
[C-C-:B------:R-:W-:Y:S02]  /*0dd0*/  IMAD R21, R24.reuse, 0x4, R13.reuse ;  /* 0x0000000418157824 */ /* 0x140fe400078e020d */
[----:B------:R-:W-:-:S02]  /*0de0*/  IMAD R25, R24, 0x8, R13 ;  /* 0x0000000818197824 */ /* 0x000fc400078e020d */
[----:B------:R-:W-:-:S07]  /*0df0*/  IMAD R27, R24, 0xc, R13 ;  /* 0x0000000c181b7824 */ /* 0x000fce00078e020d */
.L_x_17:
[----:B------:R-:W-:-:S04]  /*0e00*/  IADD3 R16, P0, PT, R7, R9, RZ ;  /* 0x0000000907107210 */ /* 0x000fc80007f1e0ff */
[----:B------:R-:W-:-:S05]  /*0e10*/  IADD3.X R17, PT, PT, R11, R12, RZ, P0, !PT ;  /* 0x0000000c0b117210 */ /* 0x000fca00007fe4ff */
[----:B------:R-:W-:Y:S01]  /*0e20*/  @!PT LDS RZ, [RZ] ;  /* 0x00000000fffff984 */ /* 0x000fe20000000800 */
[----:B------:R-:W-:Y:S01]  /*0e30*/  @!PT LDS RZ, [RZ] ;  /* 0x00000000fffff984 */ /* 0x000fe20000000800 */
[----:B------:R-:W-:Y:S01]  /*0e40*/  @!PT LDS RZ, [RZ] ;  /* 0x00000000fffff984 */ /* 0x000fe20000000800 */
[----:B------:R1:W-:Y:S02]  /*0e50*/  LDGSTS.E [R13], desc[UR22][R16.64] ;  /* 0x00000000100d7fae */ /* 0x0003e4000b9a1016 */
[----:B-1----:R-:W-:Y:S01]  /*0e60*/  IADD3 R16, P0, PT, R7, R22, RZ ;  /* 0x0000001607107210 */ /* 0x002fe20007f1e0ff */
[----:B------:R-:W-:-:S04]  /*0e70*/  IMAD R13, R24, 0x10, R13 ;  /* 0x00000010180d7824 */ /* 0x000fc800078e020d */
[----:B------:R-:W-:-:S05]  /*0e80*/  IMAD.X R17, R11, 0x1, R28, P0 ;  /* 0x000000010b117824 */ /* 0x000fca00000e061c */
[----:B------:R1:W-:Y:S02]  /*0e90*/  LDGSTS.E [R21], desc[UR22][R16.64] ;  /* 0x0000000010157fae */ /* 0x0003e4000b9a1016 */
[----:B-1----:R-:W-:Y:S01]  /*0ea0*/  IADD3 R16, P0, PT, R7, R20, RZ ;  /* 0x0000001407107210 */ /* 0x002fe20007f1e0ff */
[----:B------:R-:W-:-:S04]  /*0eb0*/  IMAD R21, R24, 0x10, R21 ;  /* 0x0000001018157824 */ /* 0x000fc800078e0215 */
[----:B------:R-:W-:-:S05]  /*0ec0*/  IMAD.X R17, R11, 0x1, R26, P0 ;  /* 0x000000010b117824 */ /* 0x000fca00000e061a */
[----:B------:R1:W-:Y:S02]  /*0ed0*/  LDGSTS.E [R25], desc[UR22][R16.64] ;  /* 0x0000000010197fae */ /* 0x0003e4000b9a1016 */
[----:B-1----:R-:W-:Y:S01]  /*0ee0*/  IADD3 R16, P0, PT, R7, R14, RZ ;  /* 0x0000000e07107210 */ /* 0x002fe20007f1e0ff */
[----:B------:R-:W-:Y:S01]  /*0ef0*/  IMAD R25, R24, 0x10, R25 ;  /* 0x0000001018197824 */ /* 0x000fe200078e0219 */
[----:B------:R-:W-:-:S03]  /*0f00*/  LEA R7, P1, R8, R7, 0x4 ;  /* 0x0000000708077211 */ /* 0x000fc600078220ff */
[----:B------:R-:W-:Y:S01]  /*0f10*/  IMAD.X R17, R11, 0x1, R23, P0 ;  /* 0x000000010b117824 */ /* 0x000fe200000e0617 */
[----:B------:R-:W-:Y:S02]  /*0f20*/  IADD3 R29, P0, PT, R18, R29, RZ ;  /* 0x0000001d121d7210 */ /* 0x000fe40007f1e0ff */
[----:B------:R-:W-:Y:S02]  /*0f30*/  LEA.HI.X R11, R8, R11, RZ, 0x4, P1 ;  /* 0x0000000b080b7211 */ /* 0x000fe400008f24ff */
[----:B------:R1:W-:Y:S01]  /*0f40*/  LDGSTS.E [R27], desc[UR22][R16.64] ;  /* 0x00000000101b7fae */ /* 0x0003e2000b9a1016 */
[----:B------:R-:W-:Y:S01]  /*0f50*/  IMAD.X R10, R19, 0x1, R10, P0 ;  /* 0x00000001130a7824 */ /* 0x000fe200000e060a */
[----:B------:R-:W-:-:S04]  /*0f60*/  ISETP.GE.U32.AND P0, PT, R29, R4, PT ;  /* 0x000000041d00720c */ /* 0x000fc80003f06070 */
[----:B------:R-:W-:Y:S01]  /*0f70*/  ISETP.GE.U32.AND.EX P0, PT, R10, R5, PT, P0 ;  /* 0x000000050a00720c */ /* 0x000fe20003f06100 */
[----:B-1----:R-:W-:-:S12]  /*0f80*/  IMAD R27, R24, 0x10, R27 ;  /* 0x00000010181b7824 */ /* 0x002fd800078e021b */
[----:B------:R-:W-:Y:S05]  /*0f90*/  @!P0 BRA `(.L_x_17) ;  /* 0xfffffffc00988947 */ /* 0x000fea000383ffff */
.L_x_10:
[----:B------:R-:W-:Y:S05]  /*0fa0*/  BSYNC.RECONVERGENT B0 ;  /* 0x0000000000007941 */ /* 0x000fea0003800200 */
.L_x_9:
[----:B------:R-:W-:Y:S01]  /*0fb0*/  ISETP.GT.U32.AND P0, PT, R4, R3, PT ;  /* 0x000000030400720c */ /* 0x000fe20003f04070 */
[----:B------:R-:W0:Y:S01]  /*0fc0*/  LDGDEPBAR ;  /* 0x00000000000079af */ /* 0x000e220000000000 */
[----:B------:R-:W-:Y:S02]  /*0fd0*/  BSSY.RECONVERGENT B0, `(.L_x_18) ;  /* 0x000009c000007945 */ /* 0x000fe40003800200 */
[----:B------:R-:W-:-:S13]  /*0fe0*/  ISETP.GT.U32.AND.EX P0, PT, R5, R6, PT, P0 ;  /* 0x000000060500720c */ /* 0x000fda0003f04100 */
        /* <DEDUP_REMOVED lines=17> */
[----:B------:R-:W-:Y:S01]  /*1100*/  ISETP.NE.U32.AND P2, PT, R8, RZ, PT ;  /* 0x000000ff0800720c */ /* 0x000fe20003f45070 */
[----:B------:R-:W-:-:S05]  /*1110*/  IMAD.MOV.U32 R10, RZ, RZ, RZ ;  /* 0x000000ffff0a7224 */ /* 0x000fca00078e00ff */
[----:B-1----:R-:W1:Y:S02]  /*1120*/  MUFU.RCP R13, R13 ;  /* 0x0000000d000d7308 */ /* 0x002e640000001000 */
[----:B-1----:R-:W-:-:S06]  /*1130*/  IADD3 R11, PT, PT, R13, 0xffffffe, RZ ;  /* 0x0ffffffe0d0b7810 */ /* 0x002fcc0007ffe0ff */
[----:B------:R-:W1:Y:S02]  /*1140*/  F2I.FTZ.U32.TRUNC.NTZ R11, R11 ;  /* 0x0000000b000b7305 */ /* 0x000e64000021f000 */
[----:B-1----:R-:W-:-:S04]  /*1150*/  IMAD R9, R9, R11, RZ ;  /* 0x0000000b09097224 */ /* 0x002fc800078e02ff */
[----:B------:R-:W-:-:S04]  /*1160*/  IMAD.HI.U32 R9, R11, R9, R10 ;  /* 0x000000090b097227 */ /* 0x000fc800078e000a */
[----:B------:R-:W-:Y:S02]  /*1170*/  IMAD.MOV.U32 R11, RZ, RZ, RZ ;  /* 0x000000ffff0b7224 */ /* 0x000fe400078e00ff */
[----:B------:R-:W-:-:S04]  /*1180*/  IMAD.HI.U32 R10, R9, R12, RZ ;  /* 0x0000000c090a7227 */ /* 0x000fc800078e00ff */
[----:B------:R-:W-:-:S04]  /*1190*/  IMAD.MOV R9, RZ, RZ, -R10 ;  /* 0x000000ffff097224 */ /* 0x000fc800078e0a0a */
[----:B------:R-:W-:-:S05]  /*11a0*/  IMAD R9, R8, R9, R12 ;  /* 0x0000000908097224 */ /* 0x000fca00078e020c */
[----:B------:R-:W-:-:S13]  /*11b0*/  ISETP.GE.U32.AND P0, PT, R9, R8, PT ;  /* 0x000000080900720c */ /* 0x000fda0003f06070 */
[----:B------:R-:W-:Y:S02]  /*11c0*/  @P0 IMAD.IADD R9, R9, 0x1, -R8 ;  /* 0x0000000109090824 */ /* 0x000fe400078e0a08 */
[----:B------:R-:W-:-:S03]  /*11d0*/  @P0 VIADD R10, R10, 0x1 ;  /* 0x000000010a0a0836 */ /* 0x000fc60000000000 */
[----:B------:R-:W-:-:S13]  /*11e0*/  ISETP.GE.U32.AND P1, PT, R9, R8, PT ;  /* 0x000000080900720c */ /* 0x000fda0003f26070 */
[----:B------:R-:W-:Y:S01]  /*11f0*/  @P1 VIADD R10, R10, 0x1 ;  /* 0x000000010a0a1836 */ /* 0x000fe20000000000 */
[----:B------:R-:W-:Y:S01]  /*1200*/  @!P2 LOP3.LUT R10, RZ, R8, RZ, 0x33, !PT ;  /* 0x00000008ff0aa212 */ /* 0x000fe200078e33ff */
[----:B------:R-:W-:Y:S06]  /*1210*/  BRA `(.L_x_22) ;  /* 0x00000000000c7947 */ /* 0x000fec0003800000 */
.L_x_21:
[----:B------:R-:W-:Y:S01]  /*1220*/  IMAD.MOV.U32 R9, RZ, RZ, R12 ;  /* 0x000000ffff097224 */ /* 0x000fe200078e000c */
[----:B------:R-:W-:-:S07]  /*1230*/  MOV R14, 0x1250 ;  /* 0x00001250000e7802 */ /* 0x000fce0000000f00 */
[----:B------:R-:W-:Y:S05]  /*1240*/  CALL.REL.NOINC `($__internal_0_$__cuda_sm20_div_u64) ;  /* 0x0000000800f47944 */ /* 0x000fea0003c00000 */
.L_x_22:
[----:B------:R-:W-:Y:S05]  /*1250*/  BSYNC.RECONVERGENT B1 ;  /* 0x0000000000017941 */ /* 0x000fea0003800200 */
.L_x_20:
[----:B------:R-:W-:Y:S01]  /*1260*/  IADD3 R7, P0, PT, R10, R7, RZ ;  /* 0x000000070a077210 */ /* 0x000fe20007f1e0ff */
[----:B------:R-:W1:Y:S01]  /*1270*/  LDC R12, c[0x0][0x3b0] ;  /* 0x0000ec00ff0c7b82 */ /* 0x000e620000000800 */
[----:B------:R-:W-:Y:S02]  /*1280*/  BSSY.RECONVERGENT B1, `(.L_x_23) ;  /* 0x0000031000017945 */ /* 0x000fe40003800200 */
[C---:B------:R-:W-:Y:S01]  /*1290*/  LOP3.LUT R9, R7.reuse, 0x3, RZ, 0xc0, !PT ;  /* 0x0000000307097812 */ /* 0x040fe200078ec0ff */
[----:B------:R-:W-:Y:S01]  /*12a0*/  IMAD.X R10, RZ, RZ, R11, P0 ;  /* 0x000000ffff0a7224 */ /* 0x000fe200000e060b */
[----:B------:R-:W-:Y:S02]  /*12b0*/  ISETP.GE.U32.AND P0, PT, R7, 0x3, PT ;  /* 0x000000030700780c */ /* 0x000fe40003f06070 */
[----:B------:R-:W-:Y:S02]  /*12c0*/  ISETP.NE.U32.AND P1, PT, R9, 0x3, PT ;  /* 0x000000030900780c */ /* 0x000fe40003f25070 */
[----:B------:R-:W-:-:S02]  /*12d0*/  ISETP.GE.U32.AND.EX P0, PT, R10, RZ, PT, P0 ;  /* 0x000000ff0a00720c */ /* 0x000fc40003f06100 */
[----:B------:R-:W-:Y:S02]  /*12e0*/  ISETP.NE.AND.EX P1, PT, RZ, RZ, PT, P1 ;  /* 0x000000ffff00720c */ /* 0x000fe40003f25310 */
[----:B-1----:R-:W-:-:S11]  /*12f0*/  SHF.R.S32.HI R13, RZ, 0x1f, R12 ;  /* 0x0000001fff0d7819 */ /* 0x002fd6000001140c */
[----:B------:R-:W-:Y:S05]  /*1300*/  @!P1 BRA `(.L_x_24) ;  /* 0x0000000000a09947 */ /* 0x000fea0003800000 */
[----:B------:R-:W1:Y:S01]  /*1310*/  S2UR UR7, SR_CgaCtaId ;  /* 0x00000000000779c3 */ /* 0x000e620000008800 */
[----:B------:R-:W2:Y:S01]  /*1320*/  LDCU.64 UR12, c[0x0][0x3a8] ;  /* 0x00007500ff0c77ac */ /* 0x000ea20008000a00 */
[----:B------:R-:W-:Y:S01]  /*1330*/  IMAD.U32 R10, RZ, RZ, UR20 ;  /* 0x00000014ff0a7e24 */ /* 0x000fe2000f8e00ff */
[----:B------:R-:W-:Y:S01]  /*1340*/  SHF.L.U32 R15, R3, 0x2, RZ ;  /* 0x00000002030f7819 */ /* 0x000fe200000006ff */
[----:B------:R-:W-:Y:S01]  /*1350*/  VIADD R9, R7, 0x1 ;  /* 0x0000000107097836 */ /* 0x000fe20000000000 */
[----:B------:R-:W-:Y:S01]  /*1360*/  UMOV UR5, 0x400 ;  /* 0x0000040000057882 */ /* 0x000fe20000000000 */
[----:B------:R-:W-:Y:S01]  /*1370*/  IMAD.U32 R16, RZ, RZ, UR6 ;  /* 0x00000006ff107e24 */ /* 0x000fe2000f8e00ff */
[----:B------:R-:W-:Y:S01]  /*1380*/  UIADD3 UR5, UPT, UPT, UR5, 0x80, URZ ;  /* 0x0000008005057890 */ /* 0x000fe2000fffe0ff */
[----:B------:R-:W3:Y:S01]  /*1390*/  LDC R14, c[0x0][0x388] ;  /* 0x0000e200ff0e7b82 */ /* 0x000ee20000000800 */
[----:B------:R-:W-:Y:S01]  /*13a0*/  SHF.L.U64.HI R7, R3, 0x2, R6 ;  /* 0x0000000203077819 */ /* 0x000fe20000010206 */
[----:B------:R-:W-:Y:S01]  /*13b0*/  IMAD.U32 R11, RZ, RZ, UR21 ;  /* 0x00000015ff0b7e24 */ /* 0x000fe2000f8e00ff */
[----:B------:R-:W-:Y:S01]  /*13c0*/  LEA R15, P1, R10, R15, 0x2 ;  /* 0x0000000f0a0f7211 */ /* 0x000fe200078210ff */
[----:B------:R-:W-:Y:S01]  /*13d0*/  IMAD R11, R2, UR10, RZ ;  /* 0x0000000a020b7c24 */ /* 0x000fe2000f8e02ff */
[----:B------:R-:W-:-:S02]  /*13e0*/  LOP3.LUT R9, R9, 0x3, RZ, 0xc0, !PT ;  /* 0x0000000309097812 */ /* 0x000fc400078ec0ff */
[----:B------:R-:W-:Y:S01]  /*13f0*/  LEA.HI.X R16, R10, R7, R16, 0x2, P1 ;  /* 0x000000070a107211 */ /* 0x000fe200008f1410 */
[----:B------:R-:W-:Y:S01]  /*1400*/  IMAD R18, R11, UR9, RZ ;  /* 0x000000090b127c24 */ /* 0x000fe2000f8e02ff */
[----:B------:R-:W-:Y:S02]  /*1410*/  IADD3 R9, P3, PT, RZ, -R9, RZ ;  /* 0x80000009ff097210 */ /* 0x000fe40007f7e0ff */
[----:B--2---:R-:W-:-:S04]  /*1420*/  IADD3 R15, P1, P2, R15, UR12, R12 ;  /* 0x0000000c0f0f7c10 */ /* 0x004fc8000fa3e00c */
[----:B------:R-:W-:Y:S01]  /*1430*/  IADD3.X R16, PT, PT, R16, UR13, R13, P1, P2 ;  /* 0x0000000d10107c10 */ /* 0x000fe20008fe440d */
[----:B-1----:R-:W-:-:S06]  /*1440*/  ULEA UR5, UR7, UR5, 0x18 ;  /* 0x0000000507057291 */ /* 0x002fcc000f8ec0ff */
[----:B------:R-:W-:-:S04]  /*1450*/  VIADD R7, R12, UR5 ;  /* 0x000000050c077c36 */ /* 0x000fc80008000000 */
[----:B---3--:R-:W-:Y:S02]  /*1460*/  IMAD R10, R14, 0x200, R7 ;  /* 0x000002000e0a7824 */ /* 0x008fe400078e0207 */
[----:B------:R-:W-:Y:S02]  /*1470*/  IMAD.X R14, RZ, RZ, -0x1, P3 ;  /* 0xffffffffff0e7424 */ /* 0x000fe400018e06ff */
[----:B------:R-:W-:-:S07]  /*1480*/  IMAD R7, R3, 0x4, R10 ;  /* 0x0000000403077824 */ /* 0x000fce00078e020a */
.L_x_25:
[----:B------:R-:W-:Y:S01]  /*1490*/  IADD3 R9, P1, PT, R9, 0x1, RZ ;  /* 0x0000000109097810 */ /* 0x000fe20007f3e0ff */
[----:B------:R-:W-:Y:S01]  /*14a0*/  IMAD.MOV.U32 R10, RZ, RZ, R15 ;  /* 0x000000ffff0a7224 */ /* 0x000fe200078e000f */
[C---:B------:R-:W-:Y:S01]  /*14b0*/  IADD3 R3, P2, PT, R8.reuse, R3, RZ ;  /* 0x0000000308037210 */ /* 0x040fe20007f5e0ff */
[----:B------:R-:W-:Y:S01]  /*14c0*/  IMAD.MOV.U32 R11, RZ, RZ, R16 ;  /* 0x000000ffff0b7224 */ /* 0x000fe200078e0010 */
[----:B------:R-:W-:Y:S01]  /*14d0*/  LEA R15, P3, R8, R15, 0x2 ;  /* 0x0000000f080f7211 */ /* 0x000fe200078610ff */
[----:B------:R-:W-:Y:S01]  /*14e0*/  IMAD.X R14, RZ, RZ, R14, P1 ;  /* 0x000000ffff0e7224 */ /* 0x000fe200008e060e */
[----:B------:R-:W-:Y:S02]  /*14f0*/  ISETP.NE.U32.AND P1, PT, R9, RZ, PT ;  /* 0x000000ff0900720c */ /* 0x000fe40003f25070 */
[----:B------:R-:W-:Y:S01]  /*1500*/  @!PT LDS RZ, [RZ] ;  /* 0x00000000fffff984 */ /* 0x000fe20000000800 */
[----:B------:R-:W-:Y:S01]  /*1510*/  @!PT LDS RZ, [RZ] ;  /* 0x00000000fffff984 */ /* 0x000fe20000000800 */
[----:B------:R-:W-:Y:S01]  /*1520*/  @!PT LDS RZ, [RZ] ;  /* 0x00000000fffff984 */ /* 0x000fe20000000800 */
[----:B------:R1:W-:Y:S01]  /*1530*/  LDGSTS.E [R7+0x80], desc[UR22][R10.64] ;  /* 0x000800000a077fae */ /* 0x0003e2000b9a1016 */
[----:B------:R-:W-:Y:S02]  /*1540*/  IADD3.X R6, PT, PT, RZ, R6, RZ, P2, !PT ;  /* 0x00000006ff067210 */ /* 0x000fe400017fe4ff */
[----:B------:R-:W-:-:S02]  /*1550*/  ISETP.NE.AND.EX P1, PT, R14, RZ, PT, P1 ;  /* 0x000000ff0e00720c */ /* 0x000fc40003f25310 */
[----:B------:R-:W-:Y:S01]  /*1560*/  LEA.HI.X R16, R8, R16, RZ, 0x2, P3 ;  /* 0x0000001008107211 */ /* 0x000fe200018f14ff */
[----:B-1----:R-:W-:-:S10]  /*1570*/  IMAD R7, R18, 0x4, R7 ;  /* 0x0000000412077824 */ /* 0x002fd400078e0207 */
[----:B------:R-:W-:Y:S05]  /*1580*/  @P1 BRA `(.L_x_25) ;  /* 0xfffffffc00c01947 */ /* 0x000fea000383ffff */
.L_x_24:
[----:B------:R-:W-:Y:S05]  /*1590*/  BSYNC.RECONVERGENT B1 ;  /* 0x0000000000017941 */ /* 0x000fea0003800200 */
.L_x_23:
[----:B------:R-:W-:Y:S05]  /*15a0*/  @!P0 BRA `(.L_x_19) ;  /* 0x0000000000f88947 */ /* 0x000fea0003800000 */
[----:B------:R-:W1:Y:S01]  /*15b0*/  S2UR UR7, SR_CgaCtaId ;  /* 0x00000000000779c3 */ /* 0x000e620000008800 */
[----:B------:R-:W-:Y:S01]  /*15c0*/  UMOV UR5, 0x400 ;  /* 0x0000040000057882 */ /* 0x000fe20000000000 */
[----:B------:R-:W2:Y:S01]  /*15d0*/  LDCU.64 UR12, c[0x0][0x3a8] ;  /* 0x00007500ff0c77ac */ /* 0x000ea20008000a00 */
[C---:B------:R-:W-:Y:S01]  /*15e0*/  IADD3 R14, P0, PT, R3.reuse, UR20, RZ ;  /* 0x00000014030e7c10 */ /* 0x040fe2000ff1e0ff */
[C---:B------:R-:W-:Y:S01]  /*15f0*/  IMAD.SHL.U32 R9, R3.reuse, 0x4, RZ ;  /* 0x0000000403097824 */ /* 0x040fe200078e00ff */
[----:B------:R-:W-:Y:S01]  /*1600*/  UIADD3 UR5, UPT, UPT, UR5, 0x80, URZ ;  /* 0x0000008005057890 */ /* 0x000fe2000fffe0ff */
[----:B------:R-:W-:Y:S02]  /*1610*/  IMAD.U32 R10, RZ, RZ, UR20 ;  /* 0x00000014ff0a7e24 */ /* 0x000fe4000f8e00ff */
[----:B------:R-:W3:Y:S01]  /*1620*/  LDC R16, c[0x0][0x388] ;  /* 0x0000e200ff107b82 */ /* 0x000ee20000000800 */
[----:B------:R-:W-:Y:S01]  /*1630*/  IMAD.U32 R11, RZ, RZ, UR21 ;  /* 0x00000015ff0b7e24 */ /* 0x000fe2000f8e00ff */
[----:B------:R-:W-:Y:S01]  /*1640*/  SHF.L.U64.HI R11, R3, 0x2, R6 ;  /* 0x00000002030b7819 */ /* 0x000fe20000010206 */
[----:B------:R-:W-:Y:S01]  /*1650*/  IMAD.U32 R17, RZ, RZ, UR6 ;  /* 0x00000006ff117e24 */ /* 0x000fe2000f8e00ff */
[----:B------:R-:W-:Y:S01]  /*1660*/  LEA R9, P2, R10, R9, 0x2 ;  /* 0x000000090a097211 */ /* 0x000fe200078410ff */
[----:B------:R-:W-:-:S03]  /*1670*/  IMAD R21, R2, UR10, RZ ;  /* 0x0000000a02157c24 */ /* 0x000fc6000f8e02ff */
[----:B------:R-:W-:Y:S01]  /*1680*/  LEA.HI.X R10, R10, R11, R17, 0x2, P2 ;  /* 0x0000000b0a0a7211 */ /* 0x000fe200010f1411 */
[----:B------:R-:W-:Y:S01]  /*1690*/  IMAD R21, R21, UR9, RZ ;  /* 0x0000000915157c24 */ /* 0x000fe2000f8e02ff */
[----:B--2---:R-:W-:Y:S01]  /*16a0*/  IADD3 R7, P1, PT, R12, UR12, RZ ;  /* 0x0000000c0c077c10 */ /* 0x004fe2000ff3e0ff */
[----:B-1----:R-:W-:-:S03]  /*16b0*/  ULEA UR5, UR7, UR5, 0x18 ;  /* 0x0000000507057291 */ /* 0x002fc6000f8ec0ff */
[----:B------:R-:W-:Y:S02]  /*16c0*/  IADD3.X R11, PT, PT, R13, UR13, RZ, P1, !PT ;  /* 0x0000000d0d0b7c10 */ /* 0x000fe40008ffe4ff */
[----:B------:R-:W-:Y:S02]  /*16d0*/  SHF.R.U32.HI R13, RZ, 0x1e, R8 ;  /* 0x0000001eff0d7819 */ /* 0x000fe40000011608 */
[----:B------:R-:W-:Y:S01]  /*16e0*/  LEA R22, P1, R8, R9, 0x3 ;  /* 0x0000000908167211 */ /* 0x000fe200078218ff */
[----:B------:R-:W-:Y:S01]  /*16f0*/  VIADD R15, R12, UR5 ;  /* 0x000000050c0f7c36 */ /* 0x000fe20008000000 */
[----:B------:R-:W-:Y:S01]  /*1700*/  UMOV UR5, URZ ;  /* 0x000000ff00057c82 */ /* 0x000fe20008000000 */
[C---:B------:R-:W-:Y:S01]  /*1710*/  IMAD.SHL.U32 R12, R8.reuse, 0x4, RZ ;  /* 0x00000004080c7824 */ /* 0x040fe200078e00ff */
[----:B------:R-:W-:Y:S01]  /*1720*/  LEA.HI.X R28, R8, R10, RZ, 0x3, P1 ;  /* 0x0000000a081c7211 */ /* 0x000fe200008f1cff */
[----:B---3--:R-:W-:Y:S01]  /*1730*/  IMAD R16, R16, 0x200, R15 ;  /* 0x0000020010107824 */ /* 0x008fe200078e020f */
[----:B------:R-:W-:-:S02]  /*1740*/  IADD3.X R15, PT, PT, R6, UR6, RZ, P0, !PT ;  /* 0x00000006060f7c10 */ /* 0x000fc400087fe4ff */
[----:B------:R-:W-:Y:S01]  /*1750*/  IADD3 R20, P0, PT, R12, R9, RZ ;  /* 0x000000090c147210 */ /* 0x000fe20007f1e0ff */
[----:B------:R-:W-:Y:S01]  /*1760*/  IMAD R2, R3, 0x4, R16 ;  /* 0x0000000403027824 */ /* 0x000fe200078e0210 */
[C---:B------:R-:W-:Y:S01]  /*1770*/  SHF.L.U64.HI R15, R14.reuse, 0x2, R15 ;  /* 0x000000020e0f7819 */ /* 0x040fe2000001020f */
[----:B------:R-:W-:Y:S01]  /*1780*/  IMAD.SHL.U32 R14, R14, 0x4, RZ ;  /* 0x000000040e0e7824 */ /* 0x000fe200078e00ff */
[----:B------:R-:W-:Y:S01]  /*1790*/  IADD3.X R26, PT, PT, R13, R10, RZ, P0, !PT ;  /* 0x0000000a0d1a7210 */ /* 0x000fe200007fe4ff */
[----:B------:R-:W-:Y:S02]  /*17a0*/  IMAD R24, R21, 0x4, R2 ;  /* 0x0000000415187824 */ /* 0x000fe400078e0202 */
[----:B------:R-:W-:-:S04]  /*17b0*/  IMAD.WIDE.U32 R14, R8, 0xc, R14 ;  /* 0x0000000c080e7825 */ /* 0x000fc800078e000e */
[----:B------:R-:W-:Y:S02]  /*17c0*/  VIADD R23, R15, UR5 ;  /* 0x000000050f177c36 */ /* 0x000fe40008000000 */
[C-C-:B------:R-:W-:Y:S02]  /*17d0*/  IMAD R25, R21.reuse, 0x8, R2.reuse ;  /* 0x0000000815197824 */ /* 0x140fe400078e0202 */
[----:B------:R-:W-:-:S07]  /*17e0*/  IMAD R27, R21, 0xc, R2 ;  /* 0x0000000c151b7824 */ /* 0x000fce00078e0202 */
.L_x_26:
[----:B------:R-:W-:-:S05]  /*17f0*/  IADD3 R18, P0, PT, R7, R9, RZ ;  /* 0x0000000907127210 */ /* 0x000fca0007f1e0ff */
[----:B------:R-:W-:Y:S01]  /*1800*/  IMAD.X R19, R11, 0x1, R10, P0 ;  /* 0x000000010b137824 */ /* 0x000fe200000e060a */
[----:B------:R-:W-:-:S04]  /*1810*/  IADD3 R16, P0, PT, R7, R20, RZ ;  /* 0x0000001407107210 */ /* 0x000fc80007f1e0ff */
[----:B------:R-:W-:Y:S01]  /*1820*/  @!PT LDS RZ, [RZ] ;  /* 0x00000000fffff984 */ /* 0x000fe20000000800 */
[----:B------:R-:W-:Y:S01]  /*1830*/  @!PT LDS RZ, [RZ] ;  /* 0x00000000fffff984 */ /* 0x000fe20000000800 */
[----:B------:R-:W-:Y:S01]  /*1840*/  @!PT LDS RZ, [RZ] ;  /* 0x00000000fffff984 */ /* 0x000fe20000000800 */
[----:B------:R1:W-:Y:S01]  /*1850*/  LDGSTS.E [R2+0x80], desc[UR22][R18.64] ;  /* 0x0008000012027fae */ /* 0x0003e2000b9a1016 */
[----:B------:R-:W-:-:S05]  /*1860*/  IMAD.X R17, R11, 0x1, R26, P0 ;  /* 0x000000010b117824 */ /* 0x000fca00000e061a */
[----:B------:R2:W-:Y:S01]  /*1870*/  LDGSTS.E [R24+0x80], desc[UR22][R16.64] ;  /* 0x0008000010187fae */ /* 0x0005e2000b9a1016 */
[----:B-1----:R-:W-:Y:S01]  /*1880*/  IMAD R2, R21, 0x10, R2 ;  /* 0x0000001015027824 */ /* 0x002fe200078e0202 */
[----:B--2---:R-:W-:Y:S01]  /*1890*/  IADD3 R16, P0, PT, R7, R22, RZ ;  /* 0x0000001607107210 */ /* 0x004fe20007f1e0ff */
[----:B------:R-:W-:-:S04]  /*18a0*/  IMAD R24, R21, 0x10, R24 ;  /* 0x0000001015187824 */ /* 0x000fc800078e0218 */
[----:B------:R-:W-:Y:S01]  /*18b0*/  IMAD.X R17, R11, 0x1, R28, P0 ;  /* 0x000000010b117824 */ /* 0x000fe200000e061c */
[----:B------:R-:W-:Y:S02]  /*18c0*/  IADD3 R18, P0, PT, R7, R14, RZ ;  /* 0x0000000e07127210 */ /* 0x000fe40007f1e0ff */
[----:B------:R-:W-:Y:S02]  /*18d0*/  LEA R7, P1, R8, R7, 0x4 ;  /* 0x0000000708077211 */ /* 0x000fe400078220ff */
[----:B------:R1:W-:Y:S01]  /*18e0*/  LDGSTS.E [R25+0x80], desc[UR22][R16.64] ;  /* 0x0008000010197fae */ /* 0x0003e2000b9a1016 */
[----:B------:R-:W-:Y:S01]  /*18f0*/  IMAD.X R19, R11, 0x1, R23, P0 ;  /* 0x000000010b137824 */ /* 0x000fe200000e0617 */
[----:B------:R-:W-:Y:S02]  /*1900*/  IADD3 R3, P0, PT, R12, R3, RZ ;  /* 0x000000030c037210 */ /* 0x000fe40007f1e0ff */
[----:B------:R-:W-:Y:S02]  /*1910*/  LEA.HI.X R11, R8, R11, RZ, 0x4, P1 ;  /* 0x0000000b080b7211 */ /* 0x000fe400008f24ff */
[----:B------:R2:W-:Y:S01]  /*1920*/  LDGSTS.E [R27+0x80], desc[UR22][R18.64] ;  /* 0x00080000121b7fae */ /* 0x0005e2000b9a1016 */
[----:B------:R-:W-:Y:S01]  /*1930*/  IMAD.X R6, R13, 0x1, R6, P0 ;  /* 0x000000010d067824 */ /* 0x000fe200000e0606 */
[----:B------:R-:W-:-:S04]  /*1940*/  ISETP.GE.U32.AND P0, PT, R3, R4, PT ;  /* 0x000000040300720c */ /* 0x000fc80003f06070 */
[----:B------:R-:W-:Y:S02]  /*1950*/  ISETP.GE.U32.AND.EX P0, PT, R6, R5, PT, P0 ;  /* 0x000000050600720c */ /* 0x000fe40003f06100 */
[C---:B-1----:R-:W-:Y:S01]  /*1960*/  LEA R25, R21.reuse, R25, 0x4 ;  /* 0x0000001915197211 */ /* 0x042fe200078e20ff */
[----:B--2---:R-:W-:-:S10]  /*1970*/  IMAD R27, R21, 0x10, R27 ;  /* 0x00000010151b7824 */ /* 0x004fd400078e021b */
[----:B------:R-:W-:Y:S05]  /*1980*/  @!P0 BRA `(.L_x_26) ;  /* 0xfffffffc00988947 */ /* 0x000fea000383ffff */
.L_x_19:
[----:B------:R-:W-:Y:S05]  /*1990*/  BSYNC.RECONVERGENT B0 ;  /* 0x0000000000007941 */ /* 0x000fea0003800200 */
.L_x_18:
[----:B------:R-:W0:Y:S01]  /*19a0*/  LDGDEPBAR ;  /* 0x00000000000079af */ /* 0x000e220000000000 */
[----:B------:R-:W-:-:S04]  /*19b0*/  DEPBAR.LE SB0, 0x0 ;  /* 0x000080000000791a */ /* 0x000fc80000000000 */
[----:B------:R-:W-:Y:S06]  /*19c0*/  BAR.SYNC.DEFER_BLOCKING 0x0 ;  /* 0x0000000000007b1d */ /* 0x000fec0000010000 */
.L_x_8:
[----:B------:R-:W-:-:S13]  /*19d0*/  ISETP.NE.AND P0, PT, R0, UR19, PT ;  /* 0x0000001300007c0c */ /* 0x000fda000bf05270 */
[----:B------:R-:W-:Y:S05]  /*19e0*/  @!P0 BRA `(.L_x_27) ;  /* 0x0000000000888947 */ /* 0x000fea0003800000 */
[----:B------:R-:W1:Y:S02]  /*19f0*/  LDC R4, c[0x0][0x388] ;  /* 0x0000e200ff047b82 */ /* 0x000e640000000800 */
[----:B-1----:R-:W-:-:S13]  /*1a00*/  ISETP.GE.AND P0, PT, R4, 0x1, PT ;  /* 0x000000010400780c */ /* 0x002fda0003f06270 */
[----:B------:R-:W-:Y:S05]  /*1a10*/  @!P0 EXIT ;  /* 0x000000000000894d */ /* 0x000fea0003800000 */
[----:B------:R-:W1:Y:S01]  /*1a20*/  S2R R7, SR_CgaCtaId ;  /* 0x0000000000077919 */ /* 0x000e620000008800 */
[----:B------:R-:W2:Y:S01]  /*1a30*/  LDC R3, c[0x0][0x3b0] ;  /* 0x0000ec00ff037b82 */ /* 0x000ea20000000800 */
[----:B------:R-:W3:Y:S01]  /*1a40*/  LDCU UR7, c[0x0][0x3a0] ;  /* 0x00007400ff0777ac */ /* 0x000ee20008000800 */
[----:B------:R-:W-:Y:S01]  /*1a50*/  MOV R2, 0x400 ;  /* 0x0000040000027802 */ /* 0x000fe20000000f00 */
[----:B------:R-:W3:Y:S01]  /*1a60*/  S2R R5, SR_TID.X ;  /* 0x0000000000057919 */ /* 0x000ee20000002100 */
[----:B------:R-:W4:Y:S03]  /*1a70*/  LDCU.64 UR4, c[0x0][0x390] ;  /* 0x00007200ff0477ac */ /* 0x000f260008000a00 */
[----:B------:R-:W-:Y:S01]  /*1a80*/  VIADD R6, R2, 0x80 ;  /* 0x0000008002067836 */ /* 0x000fe20000000000 */
[----:B----4-:R-:W-:Y:S01]  /*1a90*/  ULEA UR4, UP0, UR20, UR4, 0x2 ;  /* 0x0000000414047291 */ /* 0x010fe2000f8010ff */
[----:B--2---:R-:W-:-:S02]  /*1aa0*/  IMAD R2, R4, 0x200, R3 ;  /* 0x0000020004027824 */ /* 0x004fc400078e0203 */
[----:B------:R-:W-:Y:S01]  /*1ab0*/  IMAD.MOV R4, RZ, RZ, -R4 ;  /* 0x000000ffff047224 */ /* 0x000fe200078e0a04 */
[----:B------:R-:W-:Y:S01]  /*1ac0*/  ULEA.HI.X UR5, UR20, UR5, UR6, 0x2, UP0 ;  /* 0x0000000514057291 */ /* 0x000fe200080f1406 */
[----:B-1----:R-:W-:Y:S02]  /*1ad0*/  LEA R6, R7, R6, 0x18 ;  /* 0x0000000607067211 */ /* 0x002fe400078ec0ff */
[C---:B---3--:R-:W-:Y:S01]  /*1ae0*/  LEA R3, R5.reuse, UR7, 0x2 ;  /* 0x0000000705037c11 */ /* 0x048fe2000f8e10ff */
[----:B------:R-:W-:-:S04]  /*1af0*/  IMAD R2, R5, 0x4, R2 ;  /* 0x0000000405027824 */ /* 0x000fc800078e0202 */
[----:B------:R-:W-:Y:S01]  /*1b00*/  IMAD.IADD R7, R6, 0x1, R3 ;  /* 0x0000000106077824 */ /* 0x000fe200078e0203 */
[----:B------:R-:W-:-:S07]  /*1b10*/  IADD3 R6, PT, PT, R2, 0x80, R6 ;  /* 0x0000008002067810 */ /* 0x000fce0007ffe006 */
.L_x_28:
[----:B------:R-:W-:Y:S01]  /*1b20*/  ISETP.GE.AND P0, PT, R5, R0, PT ;  /* 0x000000000500720c */ /* 0x000fe20003f06270 */
[----:B------:R-:W-:Y:S02]  /*1b30*/  IMAD.U32 R2, RZ, RZ, UR4 ;  /* 0x00000004ff027e24 */ /* 0x000fe4000f8e00ff */
[----:B------:R-:W-:Y:S02]  /*1b40*/  IMAD.U32 R3, RZ, RZ, UR5 ;  /* 0x00000005ff037e24 */ /* 0x000fe4000f8e00ff */
[----:B------:R-:W-:-:S08]  /*1b50*/  VIADD R4, R4, 0x1 ;  /* 0x0000000104047836 */ /* 0x000fd00000000000 */
[----:B------:R1:W-:Y:S01]  /*1b60*/  @!P0 LDS R8, [R7] ;  /* 0x0000000007088984 */ /* 0x0003e20000000800 */
[----:B------:R-:W-:-:S03]  /*1b70*/  @!P0 IMAD.WIDE R2, R5, 0x4, R2 ;  /* 0x0000000405028825 */ /* 0x000fc600078e0202 */
[----:B------:R2:W3:Y:S01]  /*1b80*/  @!P0 LDS R9, [R6] ;  /* 0x0000000006098984 */ /* 0x0004e20000000800 */
[----:B------:R-:W-:Y:S01]  /*1b90*/  VIADD R5, R5, 0x80 ;  /* 0x0000008005057836 */ /* 0x000fe20000000000 */
[----:B-1----:R-:W-:Y:S01]  /*1ba0*/  IADD3 R7, PT, PT, R7, 0x200, RZ ;  /* 0x0000020007077810 */ /* 0x002fe20007ffe0ff */
[----:B--2---:R-:W-:Y:S02]  /*1bb0*/  VIADD R6, R6, 0x200 ;  /* 0x0000020006067836 */ /* 0x004fe40000000000 */
[----:B---3--:R-:W-:-:S05]  /*1bc0*/  @!P0 FADD R9, R8, R9 ;  /* 0x0000000908098221 */ /* 0x008fca0000000000 */
[----:B------:R1:W-:Y:S01]  /*1bd0*/  @!P0 STG.E desc[UR22][R2.64], R9 ;  /* 0x0000000902008986 */ /* 0x0003e2000c101916 */
[----:B------:R-:W-:-:S13]  /*1be0*/  ISETP.NE.AND P0, PT, R4, RZ, PT ;  /* 0x000000ff0400720c */ /* 0x000fda0003f05270 */
[----:B-1----:R-:W-:Y:S05]  /*1bf0*/  @P0 BRA `(.L_x_28) ;  /* 0xfffffffc00c80947 */ /* 0x002fea000383ffff */
[----:B------:R-:W-:Y:S05]  /*1c00*/  EXIT ;  /* 0x000000000000794d */ /* 0x000fea0003800000 */
.L_x_27:
        /* <DEDUP_REMOVED lines=19> */
.L_x_29:
[----:B-1----:R-:W-:Y:S01]  /*1d40*/  LDS R7, [R6] ;  /* 0x0000000006077984 */ /* 0x002fe20000000800 */
[----:B------:R-:W-:Y:S01]  /*1d50*/  IADD3 R0, PT, PT, R0, 0x1, RZ ;  /* 0x0000000100007810 */ /* 0x000fe20007ffe0ff */
[----:B------:R-:W-:Y:S02]  /*1d60*/  IMAD.U32 R2, RZ, RZ, UR4 ;  /* 0x00000004ff027e24 */ /* 0x000fe4000f8e00ff */
[----:B------:R-:W1:Y:S01]  /*1d70*/  LDS R8, [R4] ;  /* 0x0000000004087984 */ /* 0x000e620000000800 */
[----:B------:R-:W-:Y:S01]  /*1d80*/  ISETP.NE.AND P0, PT, R0, RZ, PT ;  /* 0x000000ff0000720c */ /* 0x000fe20003f05270 */
[----:B------:R-:W-:Y:S02]  /*1d90*/  IMAD.U32 R3, RZ, RZ, UR5 ;  /* 0x00000005ff037e24 */ /* 0x000fe4000f8e00ff */
[----:B------:R-:W-:-:S04]  /*1da0*/  IMAD.WIDE R2, R5, 0x4, R2 ;  /* 0x0000000405027825 */ /* 0x000fc800078e0202 */
[----:B-1----:R-:W-:-:S05]  /*1db0*/  FADD R7, R7, R8 ;  /* 0x0000000807077221 */ /* 0x002fca0000000000 */
[----:B------:R1:W-:Y:S01]  /*1dc0*/  STG.E desc[UR22][R2.64], R7 ;  /* 0x0000000702007986 */ /* 0x0003e2000c101916 */
[----:B------:R-:W-:Y:S05]  /*1dd0*/  @!P0 EXIT ;  /* 0x000000000000894d */ /* 0x000fea0003800000 */
[----:B------:R-:W-:Y:S02]  /*1de0*/  VIADD R4, R4, 0x200 ;  /* 0x0000020004047836 */ /* 0x000fe40000000000 */
[----:B------:R-:W-:Y:S02]  /*1df0*/  VIADD R6, R6, 0x200 ;  /* 0x0000020006067836 */ /* 0x000fe40000000000 */
[----:B------:R-:W-:Y:S01]  /*1e00*/  VIADD R5, R5, 0x80 ;  /* 0x0000008005057836 */ /* 0x000fe20000000000 */
[----:B------:R-:W-:Y:S06]  /*1e10*/  BRA `(.L_x_29) ;  /* 0xfffffffc00c87947 */ /* 0x000fec000383ffff */
        .weak           $__internal_0_$__cuda_sm20_div_u64
        .type           $__internal_0_$__cuda_sm20_div_u64,@function
        .size           $__internal_0_$__cuda_sm20_div_u64,(.L_x_147 - $__internal_0_$__cuda_sm20_div_u64)
$__internal_0_$__cuda_sm20_div_u64:
[----:B------:R-:W-:Y:S02]  /*1e20*/  IMAD.MOV.U32 R16, RZ, RZ, R8 ;  /* 0x000000ffff107224 */ /* 0x000fe400078e0008 */
[----:B------:R-:W-:-:S04]  /*1e30*/  IMAD.U32 R17, RZ, RZ, UR4 ;  /* 0x00000004ff117e24 */ /* 0x000fc8000f8e00ff */
[----:B------:R-:W1:Y:S08]  /*1e40*/  I2F.U64.RP R16, R16 ;  /* 0x0000001000107312 */ /* 0x000e700000309000 */
[----:B-1----:R-:W1:Y:S02]  /*1e50*/  MUFU.RCP R10, R16 ;  /* 0x00000010000a7308 */ /* 0x002e640000001000 */
[----:B-1----:R-:W-:-:S06]  /*1e60*/  VIADD R10, R10, 0x1ffffffe ;  /* 0x1ffffffe0a0a7836 */ /* 0x002fcc0000000000 */
[----:B------:R-:W1:Y:S02]  /*1e70*/  F2I.U64.TRUNC R10, R10 ;  /* 0x0000000a000a7311 */ /* 0x000e64000020d800 */
[----:B-1----:R-:W-:-:S04]  /*1e80*/  IMAD.WIDE.U32 R12, R10, R8, RZ ;  /* 0x000000080a0c7225 */ /* 0x002fc800078e00ff */
[----:B------:R-:W-:Y:S01]  /*1e90*/  IMAD R13, R10, UR4, R13 ;  /* 0x000000040a0d7c24 */ /* 0x000fe2000f8e020d */
[----:B------:R-:W-:-:S03]  /*1ea0*/  IADD3 R19, P0, PT, RZ, -R12, RZ ;  /* 0x8000000cff137210 */ /* 0x000fc60007f1e0ff */
[----:B------:R-:W-:Y:S02]  /*1eb0*/  IMAD R13, R11, R8, R13 ;  /* 0x000000080b0d7224 */ /* 0x000fe400078e020d */
[----:B------:R-:W-:-:S04]  /*1ec0*/  IMAD.HI.U32 R12, R10, R19, RZ ;  /* 0x000000130a0c7227 */ /* 0x000fc800078e00ff */
[----:B------:R-:W-:Y:S02]  /*1ed0*/  IMAD.X R21, RZ, RZ, ~R13, P0 ;  /* 0x000000ffff157224 */ /* 0x000fe400000e0e0d */
[----:B------:R-:W-:Y:S02]  /*1ee0*/  IMAD.MOV.U32 R13, RZ, RZ, R10 ;  /* 0x000000ffff0d7224 */ /* 0x000fe400078e000a */
[-C--:B------:R-:W-:Y:S02]  /*1ef0*/  IMAD R17, R11, R21.reuse, RZ ;  /* 0x000000150b117224 */ /* 0x080fe400078e02ff */
[----:B------:R-:W-:-:S04]  /*1f00*/  IMAD.WIDE.U32 R12, P0, R10, R21, R12 ;  /* 0x000000150a0c7225 */ /* 0x000fc8000780000c */
[----:B------:R-:W-:-:S04]  /*1f10*/  IMAD.HI.U32 R21, R11, R21, RZ ;  /* 0x000000150b157227 */ /* 0x000fc800078e00ff */
[----:B------:R-:W-:-:S05]  /*1f20*/  IMAD.HI.U32 R12, P1, R11, R19, R12 ;  /* 0x000000130b0c7227 */ /* 0x000fca000782000c */
[----:B------:R-:W-:Y:S01]  /*1f30*/  IADD3 R13, P2, PT, R17, R12, RZ ;  /* 0x0000000c110d7210 */ /* 0x000fe20007f5e0ff */
[----:B------:R-:W-:-:S04]  /*1f40*/  IMAD.X R12, R21, 0x1, R11, P0 ;  /* 0x00000001150c7824 */ /* 0x000fc800000e060b */
[----:B------:R-:W-:Y:S01]  /*1f50*/  IMAD.WIDE.U32 R10, R13, R8, RZ ;  /* 0x000000080d0a7225 */ /* 0x000fe200078e00ff */
[----:B------:R-:W-:-:S03]  /*1f60*/  IADD3.X R17, PT, PT, RZ, RZ, R12, P2, P1 ;  /* 0x000000ffff117210 */ /* 0x000fc600017e240c */
[----:B------:R-:W-:Y:S01]  /*1f70*/  IMAD R11, R13, UR4, R11 ;  /* 0x000000040d0b7c24 */ /* 0x000fe2000f8e020b */
[----:B------:R-:W-:-:S03]  /*1f80*/  IADD3 R19, P0, PT, RZ, -R10, RZ ;  /* 0x8000000aff137210 */ /* 0x000fc60007f1e0ff */
[----:B------:R-:W-:Y:S02]  /*1f90*/  IMAD R11, R17, R8, R11 ;  /* 0x00000008110b7224 */ /* 0x000fe400078e020b */
[----:B------:R-:W-:-:S03]  /*1fa0*/  IMAD.HI.U32 R12, R13, R19, RZ ;  /* 0x000000130d0c7227 */ /* 0x000fc600078e00ff */
[----:B------:R-:W-:-:S05]  /*1fb0*/  IADD3.X R10, PT, PT, RZ, ~R11, RZ, P0, !PT ;  /* 0x8000000bff0a7210 */ /* 0x000fca00007fe4ff */
[----:B------:R-:W-:-:S04]  /*1fc0*/  IMAD.WIDE.U32 R12, P0, R13, R10, R12 ;  /* 0x0000000a0d0c7225 */ /* 0x000fc8000780000c */
[C---:B------:R-:W-:Y:S02]  /*1fd0*/  IMAD R11, R17.reuse, R10, RZ ;  /* 0x0000000a110b7224 */ /* 0x040fe400078e02ff */
[----:B------:R-:W-:-:S04]  /*1fe0*/  IMAD.HI.U32 R12, P1, R17, R19, R12 ;  /* 0x00000013110c7227 */ /* 0x000fc8000782000c */
[----:B------:R-:W-:Y:S01]  /*1ff0*/  IMAD.HI.U32 R10, R17, R10, RZ ;  /* 0x0000000a110a7227 */ /* 0x000fe200078e00ff */
[----:B------:R-:W-:-:S03]  /*2000*/  IADD3 R12, P2, PT, R11, R12, RZ ;  /* 0x0000000c0b0c7210 */ /* 0x000fc60007f5e0ff */
[----:B------:R-:W-:Y:S02]  /*2010*/  IMAD.X R17, R10, 0x1, R17, P0 ;  /* 0x000000010a117824 */ /* 0x000fe400000e0611 */
[----:B------:R-:W-:-:S03]  /*2020*/  IMAD.HI.U32 R10, R12, R9, RZ ;  /* 0x000000090c0a7227 */ /* 0x000fc600078e00ff */
[----:B------:R-:W-:Y:S01]  /*2030*/  IADD3.X R16, PT, PT, RZ, RZ, R17, P2, P1 ;  /* 0x000000ffff107210 */ /* 0x000fe200017e2411 */
[----:B------:R-:W-:Y:S02]  /*2040*/  IMAD.MOV.U32 R11, RZ, RZ, RZ ;  /* 0x000000ffff0b7224 */ /* 0x000fe400078e00ff */
[----:B------:R-:W-:-:S04]  /*2050*/  IMAD.WIDE.U32 R10, R12, R15, R10 ;  /* 0x0000000f0c0a7225 */ /* 0x000fc800078e000a */
[C---:B------:R-:W-:Y:S02]  /*2060*/  IMAD R13, R16.reuse, R15, RZ ;  /* 0x0000000f100d7224 */ /* 0x040fe400078e02ff */
[----:B------:R-:W-:-:S04]  /*2070*/  IMAD.HI.U32 R10, P0, R16, R9, R10 ;  /* 0x00000009100a7227 */ /* 0x000fc8000780000a */
[----:B------:R-:W-:Y:S01]  /*2080*/  IMAD.HI.U32 R12, R16, R15, RZ ;  /* 0x0000000f100c7227 */ /* 0x000fe200078e00ff */
[----:B------:R-:W-:-:S03]  /*2090*/  IADD3 R13, P1, PT, R13, R10, RZ ;  /* 0x0000000a0d0d7210 */ /* 0x000fc60007f3e0ff */
[----:B------:R-:W-:Y:S02]  /*20a0*/  IMAD.X R12, RZ, RZ, R12, P0 ;  /* 0x000000ffff0c7224 */ /* 0x000fe400000e060c */
[----:B------:R-:W-:-:S04]  /*20b0*/  IMAD.WIDE.U32 R10, R13, R8, RZ ;  /* 0x000000080d0a7225 */ /* 0x000fc800078e00ff */
[----:B------:R-:W-:Y:S01]  /*20c0*/  IMAD.X R17, RZ, RZ, R12, P1 ;  /* 0x000000ffff117224 */ /* 0x000fe200008e060c */
[----:B------:R-:W-:Y:S01]  /*20d0*/  IADD3 R19, P1, PT, -R10, R9, RZ ;  /* 0x000000090a137210 */ /* 0x000fe20007f3e1ff */
[----:B------:R-:W-:-:S03]  /*20e0*/  IMAD R11, R13, UR4, R11 ;  /* 0x000000040d0b7c24 */ /* 0x000fc6000f8e020b */
[-C--:B------:R-:W-:Y:S01]  /*20f0*/  ISETP.GE.U32.AND P0, PT, R19, R8.reuse, PT ;  /* 0x000000081300720c */ /* 0x080fe20003f06070 */
[----:B------:R-:W-:-:S04]  /*2100*/  IMAD R10, R17, R8, R11 ;  /* 0x00000008110a7224 */ /* 0x000fc800078e020b */
[----:B------:R-:W-:Y:S01]  /*2110*/  IMAD.X R16, R15, 0x1, ~R10, P1 ;  /* 0x000000010f107824 */ /* 0x000fe200008e0e0a */
[----:B------:R-:W-:Y:S01]  /*2120*/  IADD3 R10, P2, PT, R13, 0x1, RZ ;  /* 0x000000010d0a7810 */ /* 0x000fe20007f5e0ff */
[----:B------:R-:W-:Y:S01]  /*2130*/  IMAD.MOV.U32 R15, RZ, RZ, 0x0 ;  /* 0x00000000ff0f7424 */ /* 0x000fe200078e00ff */
[-C--:B------:R-:W-:Y:S02]  /*2140*/  IADD3 R9, P1, PT, -R8, R19.reuse, RZ ;  /* 0x0000001308097210 */ /* 0x080fe40007f3e1ff */
[C---:B------:R-:W-:Y:S01]  /*2150*/  ISETP.GE.U32.AND.EX P0, PT, R16.reuse, UR4, PT, P0 ;  /* 0x0000000410007c0c */ /* 0x040fe2000bf06100 */
[----:B------:R-:W-:Y:S01]  /*2160*/  IMAD.X R12, RZ, RZ, R17, P2 ;  /* 0x000000ffff0c7224 */ /* 0x000fe200010e0611 */
[----:B------:R-:W-:Y:S02]  /*2170*/  IADD3.X R11, PT, PT, R16, ~UR4, RZ, P1, !PT ;  /* 0x80000004100b7c10 */ /* 0x000fe40008ffe4ff */
[----:B------:R-:W-:Y:S02]  /*2180*/  SEL R9, R9, R19, P0 ;  /* 0x0000001309097207 */ /* 0x000fe40000000000 */
[----:B------:R-:W-:-:S02]  /*2190*/  SEL R13, R10, R13, P0 ;  /* 0x0000000d0a0d7207 */ /* 0x000fc40000000000 */
[----:B------:R-:W-:Y:S02]  /*21a0*/  SEL R11, R11, R16, P0 ;  /* 0x000000100b0b7207 */ /* 0x000fe40000000000 */
[----:B------:R-:W-:Y:S02]  /*21b0*/  SEL R12, R12, R17, P0 ;  /* 0x000000110c0c7207 */ /* 0x000fe40000000000 */
[----:B------:R-:W-:Y:S02]  /*21c0*/  ISETP.GE.U32.AND P0, PT, R9, R8, PT ;  /* 0x000000080900720c */ /* 0x000fe40003f06070 */
[----:B------:R-:W-:Y:S02]  /*21d0*/  IADD3 R10, P2, PT, R13, 0x1, RZ ;  /* 0x000000010d0a7810 */ /* 0x000fe40007f5e0ff */
[----:B------:R-:W-:Y:S02]  /*21e0*/  ISETP.GE.U32.AND.EX P0, PT, R11, UR4, PT, P0 ;  /* 0x000000040b007c0c */ /* 0x000fe4000bf06100 */
[----:B------:R-:W-:Y:S01]  /*21f0*/  ISETP.NE.U32.AND P1, PT, R8, RZ, PT ;  /* 0x000000ff0800720c */ /* 0x000fe20003f25070 */
[----:B------:R-:W-:Y:S01]  /*2200*/  IMAD.X R11, RZ, RZ, R12, P2 ;  /* 0x000000ffff0b7224 */ /* 0x000fe200010e060c */
[----:B------:R-:W-:-:S02]  /*2210*/  SEL R10, R10, R13, P0 ;  /* 0x0000000d0a0a7207 */ /* 0x000fc40000000000 */
[----:B------:R-:W-:Y:S02]  /*2220*/  ISETP.NE.AND.EX P1, PT, RZ, UR4, PT, P1 ;  /* 0x00000004ff007c0c */ /* 0x000fe4000bf25310 */
[----:B------:R-:W-:Y:S02]  /*2230*/  SEL R11, R11, R12, P0 ;  /* 0x0000000c0b0b7207 */ /* 0x000fe40000000000 */
[----:B------:R-:W-:Y:S02]  /*2240*/  SEL R10, R10, 0xffffffff, P1 ;  /* 0xffffffff0a0a7807 */ /* 0x000fe40000800000 */
[----:B------:R-:W-:Y:S01]  /*2250*/  SEL R11, R11, 0xffffffff, P1 ;  /* 0xffffffff0b0b7807 */ /* 0x000fe20000800000 */
[----:B------:R-:W-:Y:S06]  /*2260*/  RET.REL.NODEC R14 `(_ZN3cub18CUB_300001_SM_10006detail9transform16transform_kernelINS2_10policy_hubILb0EN4cuda3std3__45tupleIJN6thrust24THRUST_300001_SM_1000_NS6detail15normal_iteratorINSA_10device_ptrIfEEEESF_EEEE10policy1000ElNS7_4plusIfEESF_JPfSL_EEEvT0_iT1_T2_DpNS2_10kernel_argIT3_EE) ;  /* 0xffffffdc0e647950 */ /* 0x000fec0003c3ffff */
.L_x_30:
        /* <DEDUP_REMOVED lines=9> */
.L_x_147:


//--------------------- .text._ZN3cub18CUB_300001_SM_10006detail9transform16transform_kernelINS2_10policy_hubILb0EN4cuda3std3__45tupleIJN6thrust24THRUST_300001_SM_1000_NS6detail15normal_iteratorINSA_10device_ptrIfEEEESF_EEEE10policy1000EiNS7_4plusIfEESF_JPfSL_EEEvT0_iT1_T2_DpNS2_10kernel_argIT3_EE --------------------------
	.section	.text._ZN3cub18CUB_300001_SM_10006detail9transform16transform_kernelINS2_10policy_hubILb0EN4cuda3std3__45tupleIJN6thrust24THRUST_300001_SM_1000_NS6detail15normal_iteratorINSA_10device_ptrIfEEEESF_EEEE10policy1000EiNS7_4plusIfEESF_JPfSL_EEEvT0_iT1_T2_DpNS2_10kernel_argIT3_EE,"ax",@progbits
	.align	128
        .global         _ZN3cub18CUB_300001_SM_10006detail9transform16transform_kernelINS2_10policy_hubILb0EN4cuda3std3__45tupleIJN6thrust24THRUST_300001_SM_1000_NS6detail15normal_iteratorINSA_10device_ptrIfEEEESF_EEEE10policy1000EiNS7_4plusIfEESF_JPfSL_EEEvT0_iT1_T2_DpNS2_10kernel_argIT3_EE
        .type           _ZN3cub18CUB_300001_SM_10006detail9transform16transform_kernelINS2_10policy_hubILb0EN4cuda3std3__45tupleIJN6thrust24THRUST_300001_SM_1000_NS6detail15normal_iteratorINSA_10device_ptrIfEEEESF_EEEE10policy1000EiNS7_4plusIfEESF_JPfSL_EEEvT0_iT1_T2_DpNS2_10kernel_argIT3_EE,@function
        .size           _ZN3cub18CUB_300001_SM_10006detail9transform16transform_kernelINS2_10policy_hubILb0EN4cuda3std3__45tupleIJN6thrust24THRUST_300001_SM_1000_NS6detail15normal_iteratorINSA_10device_ptrIfEEEESF_EEEE10policy1000EiNS7_4plusIfEESF_JPfSL_EEEvT0_iT1_T2_DpNS2_10kernel_argIT3_EE,(.L_x_148 - _ZN3cub18CUB_300001_SM_10006detail9transform16transform_kernelINS2_10policy_hubILb0EN4cuda3std3__45tupleIJN6thrust24THRUST_300001_SM_1000_NS6detail15normal_iteratorINSA_10device_ptrIfEEEESF_EEEE10policy1000EiNS7_4plusIfEESF_JPfSL_EEEvT0_iT1_T2_DpNS2_10kernel_argIT3_EE)
        .other          _ZN3cub18CUB_300001_SM_10006detail9transform16transform_kernelINS2_10policy_hubILb0EN4cuda3std3__45tupleIJN6thrust24THRUST_300001_SM_1000_NS6detail15normal_iteratorINSA_10device_ptrIfEEEESF_EEEE10policy1000EiNS7_4plusIfEESF_JPfSL_EEEvT0_iT1_T2_DpNS2_10kernel_argIT3_EE,@"STO_CUDA_ENTRY STV_DEFAULT"
_ZN3cub18CUB_300001_SM_10006detail9transform16transform_kernelINS2_10policy_hubILb0EN4cuda3std3__45tupleIJN6thrust24THRUST_300001_SM_1000_NS6detail15normal_iteratorINSA_10device_ptrIfEEEESF_EEEE10policy1000EiNS7_4plusIfEESF_JPfSL_EEEvT0_iT1_T2_DpNS2_10kernel_argIT3_EE:
.text._ZN3cub18CUB_300001_SM_10006detail9transform16transform_kernelINS2_10policy_hubILb0EN4cuda3std3__45tupleIJN6thrust24THRUST_300001_SM_1000_NS6detail15normal_iteratorINSA_10device_ptrIfEEEESF_EEEE10policy1000EiNS7_4plusIfEESF_JPfSL_EEEvT0_iT1_T2_DpNS2_10kernel_argIT3_EE:
[----:B------:R-:W-:Y:S08]  /*0000*/  LDC R1, c[0x0][0x37c] ;  /* 0x0000df00ff017b82 */ /* 0x000ff00000000800 */
[----:B------:R-:W1:Y:S01]  /*0010*/  S2UR UR5, SR_CTAID.X ;  /* 0x00000000000579c3 */ /* 0x000e620000002500 */
[----:B------:R-:W2:Y:S01]  /*0020*/  LDCU UR7, c[0x0][0x370] ;  /* 0x00006e00ff0777ac */ /* 0x000ea20008000800 */
[----:B------:R-:W3:Y:S01]  /*0030*/  LDCU.64 UR16, c[0x0][0x380] ;  /* 0x00007000ff1077ac */ /* 0x000ee20008000a00 */
[----:B------:R-:W4:Y:S01]  /*0040*/  LDCU.64 UR20, c[0x0][0x358] ;  /* 0x00006b00ff1477ac */ /* 0x000f220008000a00 */
[----:B---3--:R-:W-:-:S02]  /*0050*/  USHF.L.U32 UR24, UR17, 0x7, URZ ;  /* 0x0000000711187899 */ /* 0x008fc400080006ff */
[----:B-1----:R-:W-:Y:S02]  /*0060*/  UIADD3 UR4, UPT, UPT, UR5, 0x2, URZ ;  /* 0x0000000205047890 */ /* 0x002fe4000fffe0ff */
[----:B------:R-:W-:Y:S02]  /*0070*/  UIMAD UR22, UR24, UR5, URZ ;  /* 0x00000005181672a4 */ /* 0x000fe4000f8e02ff */
[----:B--2---:R-:W-:Y:S02]  /*0080*/  UISETP.GE.U32.AND UP0, UPT, UR4, UR7, UPT ;  /* 0x000000070400728c */ /* 0x004fe4000bf06070 */
[----:B------:R-:W-:Y:S02]  /*0090*/  UIADD3 UR6, UPT, UPT, -UR22, UR16, URZ ;  /* 0x0000001016067290 */ /* 0x000fe4000fffe1ff */
[----:B------:R-:W-:Y:S02]  /*00a0*/  UISETP.EQ.OR UP0, UPT, UR5, URZ, UP0 ;  /* 0x000000ff0500728c */ /* 0x000fe40008702670 */
[----:B------:R-:W-:-:S04]  /*00b0*/  UISETP.LT.AND UP1, UPT, UR24, UR6, UPT ;  /* 0x000000061800728c */ /* 0x000fc8000bf21270 */
[----:B------:R-:W-:-:S03]  /*00c0*/  USEL UR23, UR24, UR6, UP1 ;  /* 0x0000000618177287 */ /* 0x000fc60008800000 */
[----:B----4-:R-:W-:Y:S09]  /*00d0*/  BRA.U UP0, `(.L_x_31) ;  /* 0x0000000100dc7547 */ /* 0x010ff2000b800000 */
        /* <DEDUP_REMOVED lines=20> */
[----:B------:R-:W-:Y:S02]  /*0220*/  ULOP3.LUT UR13, UR13, 0xfffffff0, URZ, 0xc0, !UPT ;  /* 0xfffffff00d0d7892 */ /* 0x000fe4000f8ec0ff */
[----:B------:R-:W-:Y:S02]  /*0230*/  ULOP3.LUT UR12, UR12, 0xfffffff0, URZ, 0xc0, !UPT ;  /* 0xfffffff00c0c7892 */ /* 0x000fe4000f8ec0ff */
[----:B------:R-:W-:Y:S02]  /*0240*/  ULEA UR14, UR16, UR14, 0x18 ;  /* 0x0000000e100e7291 */ /* 0x000fe4000f8ec0ff */
[----:B------:R-:W-:Y:S01]  /*0250*/  USHF.R.U32.HI UR7, URZ, 0x4, UR13 ;  /* 0x00000004ff077899 */ /* 0x000fe2000801160d */
        /* <DEDUP_REMOVED lines=8> */
[----:B------:R-:W-:-:S02]  /*02e0*/  UIADD3 UR13, UPT, UPT, UR13, UR12, URZ ;  /* 0x0000000c0d0d7290 */ /* 0x000fc4000fffe0ff */
[----:B------:R-:W-:Y:S02]  /*02f0*/  ULEA UR16, UR17, UR14, 0x9 ;  /* 0x0000000e11107291 */ /* 0x000fe4000f8e48ff */
[----:B------:R-:W-:Y:S02]  /*0300*/  USHF.R.U32.HI UR12, URZ, 0x4, UR12 ;  /* 0x00000004ff0c7899 */ /* 0x000fe4000801160c */
[----:B----4-:R-:W-:Y:S01]  /*0310*/  UIMAD.WIDE UR4, UR22, 0x4, UR4 ;  /* 0x00000004160478a5 */ /* 0x010fe2000f8e0204 */
[----:B------:R-:W-:Y:S01]  /*0320*/  IMAD.U32 R0, RZ, RZ, UR13 ;  /* 0x0000000dff007e24 */ /* 0x000fe2000f8e00ff */
[----:B------:R-:W-:Y:S02]  /*0330*/  UPRMT UR7, UR7, 0x5410, URZ ;  /* 0x0000541007077896 */ /* 0x000fe400080000ff */
[----:B--2---:R-:W-:Y:S02]  /*0340*/  UIMAD.WIDE UR8, UR22, 0x4, UR8 ;  /* 0x00000004160878a5 */ /* 0x004fe4000f8e0208 */
[----:B------:R-:W-:-:S02]  /*0350*/  UIADD3 UR18, UPT, UPT, UR16, 0x80, URZ ;  /* 0x0000008010127890 */ /* 0x000fc4000fffe0ff */
[----:B------:R-:W-:Y:S01]  /*0360*/  UPRMT UR12, UR12, 0x5410, URZ ;  /* 0x000054100c0c7896 */ /* 0x000fe200080000ff */
[----:B------:R-:W-:Y:S02]  /*0370*/  UMOV UR19, UR15 ;  /* 0x0000000f00137c82 */ /* 0x000fe40008000000 */
[----:B---3--:R1:W-:Y:S06]  /*0380*/  UBLKCP.S.G [UR14], [UR4], UR7 ;  /* 0x0000000e040073ba */ /* 0x0083ec0008000207 */
[----:B------:R1:W-:Y:S01]  /*0390*/  UBLKCP.S.G [UR18], [UR8], UR12 ;  /* 0x00000012080073ba */ /* 0x0003e2000800020c */
[----:B------:R1:W-:Y:S01]  /*03a0*/  SYNCS.ARRIVE.TRANS64 RZ, [UR15], R0 ;  /* 0x00000000ffff79a7 */ /* 0x0003e2000800000f */
[----:B------:R-:W-:Y:S01]  /*03b0*/  NOP ;  /* 0x0000000000007918 */ /* 0x000fe20000000000 */
.L_x_33:
[----:B-1----:R-:W-:Y:S05]  /*03c0*/  BSYNC.RECONVERGENT B0 ;  /* 0x0000000000007941 */ /* 0x002fea0003800200 */
.L_x_32:
[----:B------:R-:W1:Y:S08]  /*03d0*/  S2UR UR5, SR_CgaCtaId ;  /* 0x00000000000579c3 */ /* 0x000e700000008800 */
[----:B------:R-:W-:Y:S01]  /*03e0*/  BAR.SYNC.DEFER_BLOCKING 0x0 ;  /* 0x0000000000007b1d */ /* 0x000fe20000010000 */
[----:B------:R-:W-:-:S05]  /*03f0*/  SHF.L.U32 R0, RZ, 0x1f, RZ ;  /* 0x0000001fff007819 */ /* 0x000fca00000006ff */
[----:B------:R-:W-:Y:S02]  /*0400*/  UMOV UR4, 0x400 ;  /* 0x0000040000047882 */ /* 0x000fe40000000000 */
[----:B-1----:R-:W-:-:S12]  /*0410*/  ULEA UR4, UR5, UR4, 0x18 ;  /* 0x0000000405047291 */ /* 0x002fd8000f8ec0ff */
.L_x_34:
[----:B------:R-:W1:Y:S02]  /*0420*/  SYNCS.PHASECHK.TRANS64.TRYWAIT P0, [UR4], R0 ;  /* 0x00000000ff0075a7 */ /* 0x000e640008001104 */
[----:B-1----:R-:W-:Y:S05]  /*0430*/  @!P0 BRA `(.L_x_34) ;  /* 0xfffffffc00f88947 */ /* 0x002fea000383ffff */
[----:B------:R-:W-:Y:S05]  /*0440*/  BRA `(.L_x_35) ;  /* 0x0000001400687947 */ /* 0x000fea0003800000 */
.L_x_31:
[----:B------:R-:W1:Y:S01]  /*0450*/  S2R R2, SR_TID.Y ;  /* 0x0000000000027919 */ /* 0x000e620000002200 */
[----:B------:R-:W2:Y:S01]  /*0460*/  LDCU UR10, c[0x0][0x360] ;  /* 0x00006c00ff0a77ac */ /* 0x000ea20008000800 */
[----:B------:R-:W-:Y:S01]  /*0470*/  BSSY.RECONVERGENT B0, `(.L_x_36) ;  /* 0x00000b1000007945 */ /* 0x000fe20003800200 */
[----:B------:R-:W1:Y:S01]  /*0480*/  S2R R3, SR_TID.Z ;  /* 0x0000000000037919 */ /* 0x000e620000002300 */
[----:B------:R-:W2:Y:S01]  /*0490*/  LDCU UR11, c[0x0][0x364] ;  /* 0x00006c80ff0b77ac */ /* 0x000ea20008000800 */
[----:B------:R-:W3:Y:S01]  /*04a0*/  LDC R0, c[0x0][0x368] ;  /* 0x0000da00ff007b82 */ /* 0x000ee20000000800 */
[----:B------:R-:W4:Y:S01]  /*04b0*/  S2R R5, SR_TID.X ;  /* 0x0000000000057919 */ /* 0x000f220000002100 */
[----:B------:R-:W-:Y:S02]  /*04c0*/  USHF.L.U32 UR4, UR23, 0x2, URZ ;  /* 0x0000000217047899 */ /* 0x000fe400080006ff */
[----:B------:R-:W-:Y:S02]  /*04d0*/  USHF.R.S32.HI UR12, URZ, 0x1f, UR22 ;  /* 0x0000001fff0c7899 */ /* 0x000fe40008011416 */
[----:B------:R-:W-:-:S04]  /*04e0*/  USHF.R.S32.HI UR5, URZ, 0x1f, UR4 ;  /* 0x0000001fff057899 */ /* 0x000fc80008011404 */
[----:B------:R-:W-:Y:S02]  /*04f0*/  USHF.R.U32.HI UR13, URZ, 0x2, UR5 ;  /* 0x00000002ff0d7899 */ /* 0x000fe40008011605 */
[----:B------:R-:W-:Y:S02]  /*0500*/  USHF.R.U64 UR7, UR4, 0x2, UR5 ;  /* 0x0000000204077899 */ /* 0x000fe40008001205 */
[----:B--2---:R-:W-:Y:S02]  /*0510*/  UIMAD UR4, UR10, UR11, URZ ;  /* 0x0000000b0a0472a4 */ /* 0x004fe4000f8e02ff */
[----:B-1----:R-:W-:Y:S02]  /*0520*/  IMAD R2, R3, UR11, R2 ;  /* 0x0000000b03027c24 */ /* 0x002fe4000f8e0202 */
[----:B------:R-:W-:Y:S02]  /*0530*/  IMAD.U32 R3, RZ, RZ, UR13 ;  /* 0x0000000dff037e24 */ /* 0x000fe4000f8e00ff */
[----:B----4-:R-:W-:-:S02]  /*0540*/  IMAD R2, R2, UR10, R5 ;  /* 0x0000000a02027c24 */ /* 0x010fc4000f8e0205 */
[----:B---3--:R-:W-:Y:S01]  /*0550*/  IMAD R5, R0, UR4, RZ ;  /* 0x0000000400057c24 */ /* 0x008fe2000f8e02ff */
[----:B------:R-:W-:Y:S02]  /*0560*/  UMOV UR4, URZ ;  /* 0x000000ff00047c82 */ /* 0x000fe40008000000 */
[----:B------:R-:W-:-:S04]  /*0570*/  ISETP.LT.U32.AND P0, PT, R2, UR7, PT ;  /* 0x0000000702007c0c */ /* 0x000fc8000bf01070 */
[----:B------:R-:W-:Y:S01]  /*0580*/  ISETP.GT.U32.AND.EX P0, PT, R3, RZ, PT, P0 ;  /* 0x000000ff0300720c */ /* 0x000fe20003f04100 */
[----:B------:R-:W-:-:S12]  /*0590*/  IMAD.MOV.U32 R3, RZ, RZ, RZ ;  /* 0x000000ffff037224 */ /* 0x000fd800078e00ff */
[----:B------:R-:W-:Y:S05]  /*05a0*/  @!P0 BRA `(.L_x_37) ;  /* 0x0000000800748947 */ /* 0x000fea0003800000 */
[----:B------:R-:W-:Y:S01]  /*05b0*/  IMAD.IADD R7, R5, 0x1, R2 ;  /* 0x0000000105077824 */ /* 0x000fe200078e0202 */
[----:B------:R-:W-:Y:S01]  /*05c0*/  MOV R6, UR7 ;  /* 0x0000000700067c02 */ /* 0x000fe20008000f00 */
[----:B------:R-:W-:Y:S01]  /*05d0*/  IMAD.U32 R4, RZ, RZ, UR13 ;  /* 0x0000000dff047e24 */ /* 0x000fe2000f8e00ff */
[----:B------:R-:W-:Y:S01]  /*05e0*/  BSSY.RECONVERGENT B1, `(.L_x_38) ;  /* 0x0000029000017945 */ /* 0x000fe20003800200 */
[----:B------:R-:W-:Y:S01]  /*05f0*/  IMAD.U32 R8, RZ, RZ, UR13 ;  /* 0x0000000dff087e24 */ /* 0x000fe2000f8e00ff */
[C---:B------:R-:W-:Y:S01]  /*0600*/  ISETP.LT.U32.AND P1, PT, R7.reuse, UR7, PT ;  /* 0x0000000707007c0c */ /* 0x040fe2000bf21070 */
[----:B------:R-:W-:Y:S01]  /*0610*/  IMAD.MOV.U32 R9, RZ, RZ, -0x1 ;  /* 0xffffffffff097424 */ /* 0x000fe200078e00ff */
[----:B------:R-:W-:Y:S02]  /*0620*/  ISETP.LT.U32.AND P0, PT, R7, UR7, PT ;  /* 0x0000000707007c0c */ /* 0x000fe4000bf01070 */
[----:B------:R-:W-:Y:S02]  /*0630*/  ISETP.GT.U32.AND.EX P1, PT, R4, RZ, PT, P1 ;  /* 0x000000ff0400720c */ /* 0x000fe40003f24110 */
[----:B------:R-:W-:Y:S01]  /*0640*/  ISETP.GT.U32.AND.EX P0, PT, R8, RZ, PT, P0 ;  /* 0x000000ff0800720c */ /* 0x000fe20003f04100 */
[----:B------:R-:W-:Y:S01]  /*0650*/  IMAD.U32 R8, RZ, RZ, UR13 ;  /* 0x0000000dff087e24 */ /* 0x000fe2000f8e00ff */
[----:B------:R-:W-:-:S02]  /*0660*/  SEL R6, R6, R7, P1 ;  /* 0x0000000706067207 */ /* 0x000fc40000800000 */
[----:B------:R-:W-:Y:S02]  /*0670*/  SEL R4, RZ, 0x1, !P0 ;  /* 0x00000001ff047807 */ /* 0x000fe40004000000 */
        /* <DEDUP_REMOVED lines=13> */
[----:B------:R-:W-:-:S04]  /*0750*/  IMAD.HI.U32 R7, R7, R9, R6 ;  /* 0x0000000907077227 */ /* 0x000fc800078e0006 */
[----:B------:R-:W-:Y:S02]  /*0760*/  IMAD.MOV.U32 R9, RZ, RZ, RZ ;  /* 0x000000ffff097224 */ /* 0x000fe400078e00ff */
[----:B------:R-:W-:-:S04]  /*0770*/  IMAD.HI.U32 R7, R7, R12, RZ ;  /* 0x0000000c07077227 */ /* 0x000fc800078e00ff */
[----:B------:R-:W-:-:S04]  /*0780*/  IMAD.MOV R10, RZ, RZ, -R7 ;  /* 0x000000ffff0a7224 */ /* 0x000fc800078e0a07 */
[----:B------:R-:W-:-:S05]  /*0790*/  IMAD R10, R5, R10, R12 ;  /* 0x0000000a050a7224 */ /* 0x000fca00078e020c */
[----:B------:R-:W-:-:S13]  /*07a0*/  ISETP.GE.U32.AND P0, PT, R10, R5, PT ;  /* 0x000000050a00720c */ /* 0x000fda0003f06070 */
[----:B------:R-:W-:Y:S01]  /*07b0*/  @P0 IADD3 R10, PT, PT, -R5, R10, RZ ;  /* 0x0000000a050a0210 */ /* 0x000fe20007ffe1ff */
[----:B------:R-:W-:-:S03]  /*07c0*/  @P0 VIADD R7, R7, 0x1 ;  /* 0x0000000107070836 */ /* 0x000fc60000000000 */
[----:B------:R-:W-:-:S13]  /*07d0*/  ISETP.GE.U32.AND P1, PT, R10, R5, PT ;  /* 0x000000050a00720c */ /* 0x000fda0003f26070 */
[----:B------:R-:W-:Y:S01]  /*07e0*/  @P1 VIADD R7, R7, 0x1 ;  /* 0x0000000107071836 */ /* 0x000fe20000000000 */
[----:B------:R-:W-:-:S05]  /*07f0*/  @!P2 LOP3.LUT R7, RZ, R5, RZ, 0x33, !PT ;  /* 0x00000005ff07a212 */ /* 0x000fca00078e33ff */
[----:B------:R-:W-:Y:S01]  /*0800*/  IMAD.MOV.U32 R8, RZ, RZ, R7 ;  /* 0x000000ffff087224 */ /* 0x000fe200078e0007 */
[----:B------:R-:W-:Y:S06]  /*0810*/  BRA `(.L_x_40) ;  /* 0x0000000000147947 */ /* 0x000fec0003800000 */
.L_x_39:
[----:B------:R-:W-:Y:S01]  /*0820*/  IMAD.MOV.U32 R9, RZ, RZ, R12 ;  /* 0x000000ffff097224 */ /* 0x000fe200078e000c */
[----:B------:R-:W-:-:S07]  /*0830*/  MOV R8, 0x850 ;  /* 0x0000085000087802 */ /* 0x000fce0000000f00 */
[----:B------:R-:W-:Y:S05]  /*0840*/  CALL.REL.NOINC `($__internal_1_$__cuda_sm20_div_u64) ;  /* 0x0000001400747944 */ /* 0x000fea0003c00000 */
[----:B------:R-:W-:Y:S01]  /*0850*/  IMAD.MOV.U32 R8, RZ, RZ, R6 ;  /* 0x000000ffff087224 */ /* 0x000fe200078e0006 */
[----:B------:R-:W-:-:S07]  /*0860*/  MOV R9, R7 ;  /* 0x0000000700097202 */ /* 0x000fce0000000f00 */
.L_x_40:
[----:B------:R-:W-:Y:S05]  /*0870*/  BSYNC.RECONVERGENT B1 ;  /* 0x0000000000017941 */ /* 0x000fea0003800200 */
.L_x_38:
[----:B------:R-:W-:Y:S01]  /*0880*/  IADD3 R12, P0, PT, R8, R4, RZ ;  /* 0x00000004080c7210 */ /* 0x000fe20007f1e0ff */
[----:B------:R-:W1:Y:S01]  /*0890*/  LDC R6, c[0x0][0x3a0] ;  /* 0x0000e800ff067b82 */ /* 0x000e620000000800 */
[----:B------:R-:W-:Y:S01]  /*08a0*/  BSSY.RECONVERGENT B1, `(.L_x_41) ;  /* 0x0000030000017945 */ /* 0x000fe20003800200 */
[----:B------:R-:W-:Y:S01]  /*08b0*/  IMAD.MOV.U32 R27, RZ, RZ, R2 ;  /* 0x000000ffff1b7224 */ /* 0x000fe200078e0002 */
[C---:B------:R-:W-:Y:S01]  /*08c0*/  LOP3.LUT R4, R12.reuse, 0x3, RZ, 0xc0, !PT ;  /* 0x000000030c047812 */ /* 0x040fe200078ec0ff */
[----:B------:R-:W-:Y:S01]  /*08d0*/  IMAD.X R8, RZ, RZ, R9, P0 ;  /* 0x000000ffff087224 */ /* 0x000fe200000e0609 */
[----:B------:R-:W-:Y:S02]  /*08e0*/  ISETP.GE.U32.AND P0, PT, R12, 0x3, PT ;  /* 0x000000030c00780c */ /* 0x000fe40003f06070 */
[----:B------:R-:W-:Y:S01]  /*08f0*/  ISETP.NE.U32.AND P1, PT, R4, 0x3, PT ;  /* 0x000000030400780c */ /* 0x000fe20003f25070 */
[----:B------:R-:W-:Y:S01]  /*0900*/  IMAD.MOV.U32 R4, RZ, RZ, R3 ;  /* 0x000000ffff047224 */ /* 0x000fe200078e0003 */
[----:B------:R-:W-:-:S02]  /*0910*/  ISETP.GE.U32.AND.EX P0, PT, R8, RZ, PT, P0 ;  /* 0x000000ff0800720c */ /* 0x000fc40003f06100 */
[----:B------:R-:W-:Y:S02]  /*0920*/  ISETP.NE.AND.EX P1, PT, RZ, RZ, PT, P1 ;  /* 0x000000ffff00720c */ /* 0x000fe40003f25310 */
[----:B-1----:R-:W-:-:S11]  /*0930*/  SHF.R.S32.HI R11, RZ, 0x1f, R6 ;  /* 0x0000001fff0b7819 */ /* 0x002fd60000011406 */
[----:B------:R-:W-:Y:S05]  /*0940*/  @!P1 BRA `(.L_x_42) ;  /* 0x0000000000949947 */ /* 0x000fea0003800000 */
[----:B------:R-:W1:Y:S01]  /*0950*/  S2UR UR8, SR_CgaCtaId ;  /* 0x00000000000879c3 */ /* 0x000e620000008800 */
[----:B------:R-:W2:Y:S01]  /*0960*/  LDCU.64 UR14, c[0x0][0x398] ;  /* 0x00007300ff0e77ac */ /* 0x000ea20008000a00 */
[----:B------:R-:W-:Y:S02]  /*0970*/  VIADD R12, R12, 0x1 ;  /* 0x000000010c0c7836 */ /* 0x000fe40000000000 */
[----:B------:R-:W-:Y:S01]  /*0980*/  IMAD R8, R0, UR11, RZ ;  /* 0x0000000b00087c24 */ /* 0x000fe2000f8e02ff */
[----:B------:R-:W-:Y:S01]  /*0990*/  USHF.L.U32 UR5, UR22, 0x2, URZ ;  /* 0x0000000216057899 */ /* 0x000fe200080006ff */
[----:B------:R-:W-:Y:S01]  /*09a0*/  IMAD.MOV.U32 R27, RZ, RZ, R2 ;  /* 0x000000ffff1b7224 */ /* 0x000fe200078e0002 */
[----:B------:R-:W-:Y:S01]  /*09b0*/  USHF.L.U64.HI UR9, UR22, 0x2, UR12 ;  /* 0x0000000216097899 */ /* 0x000fe2000801020c */
[----:B------:R-:W-:Y:S01]  /*09c0*/  LOP3.LUT R12, R12, 0x3, RZ, 0xc0, !PT ;  /* 0x000000030c0c7812 */ /* 0x000fe200078ec0ff */
[----:B------:R-:W-:Y:S02]  /*09d0*/  IMAD R10, R8, UR10, RZ ;  /* 0x0000000a080a7c24 */ /* 0x000fe4000f8e02ff */
[----:B------:R-:W-:Y:S01]  /*09e0*/  LEA R7, P1, R2, UR5, 0x2 ;  /* 0x0000000502077c11 */ /* 0x000fe2000f8210ff */
[----:B------:R-:W-:-:S02]  /*09f0*/  UMOV UR5, 0x400 ;  /* 0x0000040000057882 */ /* 0x000fc40000000000 */
[----:B------:R-:W-:Y:S01]  /*0a00*/  UIADD3 UR5, UPT, UPT, UR5, 0x80, URZ ;  /* 0x0000008005057890 */ /* 0x000fe2000fffe0ff */
[----:B------:R-:W-:Y:S02]  /*0a10*/  LEA.HI.X R4, R2, UR9, R3, 0x2, P1 ;  /* 0x0000000902047c11 */ /* 0x000fe400088f1403 */
[----:B------:R-:W-:Y:S02]  /*0a20*/  IADD3 R12, P1, PT, RZ, -R12, RZ ;  /* 0x8000000cff0c7210 */ /* 0x000fe40007f3e0ff */
[----:B--2---:R-:W-:-:S03]  /*0a30*/  IADD3 R14, P2, P3, R7, UR14, R6 ;  /* 0x0000000e070e7c10 */ /* 0x004fc6000fb5e006 */
[----:B------:R-:W-:Y:S01]  /*0a40*/  IMAD.X R13, RZ, RZ, -0x1, P1 ;  /* 0xffffffffff0d7424 */ /* 0x000fe200008e06ff */
[----:B------:R-:W-:Y:S01]  /*0a50*/  IADD3.X R15, PT, PT, R4, UR15, R11, P2, P3 ;  /* 0x0000000f040f7c10 */ /* 0x000fe200097e640b */
[----:B-1----:R-:W-:Y:S01]  /*0a60*/  ULEA UR5, UR8, UR5, 0x18 ;  /* 0x0000000508057291 */ /* 0x002fe2000f8ec0ff */
[----:B------:R-:W-:-:S05]  /*0a70*/  MOV R4, R3 ;  /* 0x0000000300047202 */ /* 0x000fca0000000f00 */
[----:B------:R-:W-:-:S04]  /*0a80*/  VIADD R7, R6, UR5 ;  /* 0x0000000506077c36 */ /* 0x000fc80008000000 */
[----:B------:R-:W-:-:S07]  /*0a90*/  IMAD R7, R2, 0x4, R7 ;  /* 0x0000000402077824 */ /* 0x000fce00078e0207 */
.L_x_43:
        /* <DEDUP_REMOVED lines=13> */
[----:B------:R-:W-:-:S02]  /*0b70*/  ISETP.NE.AND.EX P1, PT, R13, RZ, PT, P1 ;  /* 0x000000ff0d00720c */ /* 0x000fc40003f25310 */
[----:B-1----:R-:W-:-:S11]  /*0b80*/  LEA R7, R10, R7, 0x2 ;  /* 0x000000070a077211 */ /* 0x002fd600078e10ff */
[----:B------:R-:W-:Y:S05]  /*0b90*/  @P1 BRA `(.L_x_43) ;  /* 0xfffffffc00c01947 */ /* 0x000fea000383ffff */
.L_x_42:
[----:B------:R-:W-:Y:S05]  /*0ba0*/  BSYNC.RECONVERGENT B1 ;  /* 0x0000000000017941 */ /* 0x000fea0003800200 */
.L_x_41:
[----:B------:R-:W-:Y:S05]  /*0bb0*/  @!P0 BRA `(.L_x_37) ;  /* 0x0000000000f08947 */ /* 0x000fea0003800000 */
[----:B------:R-:W1:Y:S01]  /*0bc0*/  LDCU.64 UR14, c[0x0][0x398] ;  /* 0x00007300ff0e77ac */ /* 0x000e620008000a00 */
[----:B------:R-:W2:Y:S01]  /*0bd0*/  S2UR UR9, SR_CgaCtaId ;  /* 0x00000000000979c3 */ /* 0x000ea20000008800 */
[----:B------:R-:W-:Y:S01]  /*0be0*/  IMAD.SHL.U32 R9, R5, 0x4, RZ ;  /* 0x0000000405097824 */ /* 0x000fe200078e00ff */
[----:B------:R-:W-:Y:S01]  /*0bf0*/  UMOV UR8, 0x400 ;  /* 0x0000040000087882 */ /* 0x000fe20000000000 */
[----:B------:R-:W-:Y:S01]  /*0c00*/  IMAD R21, R0, UR11, RZ ;  /* 0x0000000b00157c24 */ /* 0x000fe2000f8e02ff */
[----:B------:R-:W-:Y:S01]  /*0c10*/  UIADD3 UR8, UPT, UPT, UR8, 0x80, URZ ;  /* 0x0000008008087890 */ /* 0x000fe2000fffe0ff */
[----:B------:R-:W-:Y:S02]  /*0c20*/  UMOV UR5, URZ ;  /* 0x000000ff00057c82 */ /* 0x000fe40008000000 */
[----:B------:R-:W-:Y:S01]  /*0c30*/  IMAD R21, R21, UR10, RZ ;  /* 0x0000000a15157c24 */ /* 0x000fe2000f8e02ff */
[----:B-1----:R-:W-:Y:S01]  /*0c40*/  IADD3 R25, P0, PT, R6, UR14, RZ ;  /* 0x0000000e06197c10 */ /* 0x002fe2000ff1e0ff */
[----:B------:R-:W-:-:S03]  /*0c50*/  USHF.L.U64.HI UR14, UR22, 0x2, UR12 ;  /* 0x00000002160e7899 */ /* 0x000fc6000801020c */
[----:B------:R-:W-:Y:S01]  /*0c60*/  IADD3.X R7, PT, PT, R11, UR15, RZ, P0, !PT ;  /* 0x0000000f0b077c10 */ /* 0x000fe200087fe4ff */
[----:B------:R-:W-:Y:S02]  /*0c70*/  USHF.L.U32 UR15, UR22, 0x2, URZ ;  /* 0x00000002160f7899 */ /* 0x000fe400080006ff */
[C---:B------:R-:W-:Y:S01]  /*0c80*/  IADD3 R8, P0, PT, R27.reuse, UR22, RZ ;  /* 0x000000161b087c10 */ /* 0x040fe2000ff1e0ff */
[----:B--2---:R-:W-:Y:S01]  /*0c90*/  ULEA UR8, UR9, UR8, 0x18 ;  /* 0x0000000809087291 */ /* 0x004fe2000f8ec0ff */
[----:B------:R-:W-:Y:S02]  /*0ca0*/  SHF.R.U32.HI R11, RZ, 0x1e, R5 ;  /* 0x0000001eff0b7819 */ /* 0x000fe40000011605 */
[----:B------:R-:W-:Y:S01]  /*0cb0*/  IADD3.X R15, PT, PT, R4, UR12, RZ, P0, !PT ;  /* 0x0000000c040f7c10 */ /* 0x000fe200087fe4ff */
[----:B------:R-:W-:Y:S01]  /*0cc0*/  IMAD.SHL.U32 R14, R8, 0x4, RZ ;  /* 0x00000004080e7824 */ /* 0x000fe200078e00ff */
[----:B------:R-:W-:Y:S01]  /*0cd0*/  LEA R10, P0, R27, UR15, 0x2 ;  /* 0x0000000f1b0a7c11 */ /* 0x000fe2000f8010ff */
[----:B------:R-:W-:Y:S01]  /*0ce0*/  VIADD R6, R6, UR8 ;  /* 0x0000000806067c36 */ /* 0x000fe20008000000 */
[----:B------:R-:W-:-:S02]  /*0cf0*/  SHF.L.U64.HI R15, R8, 0x2, R15 ;  /* 0x00000002080f7819 */ /* 0x000fc4000001020f */
[C---:B------:R-:W-:Y:S01]  /*0d00*/  LEA.HI.X R12, R27.reuse, UR14, R4, 0x2, P0 ;  /* 0x0000000e1b0c7c11 */ /* 0x040fe200080f1404 */
[----:B------:R-:W-:Y:S01]  /*0d10*/  IMAD R8, R27, 0x4, R6 ;  /* 0x000000041b087824 */ /* 0x000fe200078e0206 */
[-C--:B------:R-:W-:Y:S01]  /*0d20*/  IADD3 R20, P1, PT, R9, R10.reuse, RZ ;  /* 0x0000000a09147210 */ /* 0x080fe20007f3e0ff */
[C---:B------:R-:W-:Y:S01]  /*0d30*/  IMAD.WIDE.U32 R14, R5.reuse, 0xc, R14 ;  /* 0x0000000c050e7825 */ /* 0x040fe200078e000e */
[----:B------:R-:W-:Y:S02]  /*0d40*/  LEA R13, P0, R5, R10, 0x3 ;  /* 0x0000000a050d7211 */ /* 0x000fe400078018ff */
[----:B------:R-:W-:Y:S01]  /*0d50*/  LEA R22, R21, R8, 0x2 ;  /* 0x0000000815167211 */ /* 0x000fe200078e10ff */
[----:B------:R-:W-:Y:S01]  /*0d60*/  IMAD.X R26, R11, 0x1, R12, P1 ;  /* 0x000000010b1a7824 */ /* 0x000fe200008e060c */
[----:B------:R-:W-:Y:S01]  /*0d70*/  LEA.HI.X R24, R5, R12, RZ, 0x3, P0 ;  /* 0x0000000c05187211 */ /* 0x000fe200000f1cff */
[----:B------:R-:W-:Y:S02]  /*0d80*/  VIADD R28, R15, UR5 ;  /* 0x000000050f1c7c36 */ /* 0x000fe40008000000 */
[----:B------:R-:W-:-:S02]  /*0d90*/  IMAD R23, R21, 0x8, R8 ;  /* 0x0000000815177824 */ /* 0x000fc400078e0208 */
[----:B------:R-:W-:-:S07]  /*0da0*/  IMAD R6, R21, 0xc, R8 ;  /* 0x0000000c15067824 */ /* 0x000fce00078e0208 */
.L_x_44:
[----:B------:R-:W-:-:S05]  /*0db0*/  IADD3 R18, P0, PT, R25, R10, RZ ;  /* 0x0000000a19127210 */ /* 0x000fca0007f1e0ff */
[----:B------:R-:W-:Y:S01]  /*0dc0*/  IMAD.X R19, R7, 0x1, R12, P0 ;  /* 0x0000000107137824 */ /* 0x000fe200000e060c */
[----:B------:R-:W-:-:S04]  /*0dd0*/  IADD3 R16, P0, PT, R25, R20, RZ ;  /* 0x0000001419107210 */ /* 0x000fc80007f1e0ff */
[----:B------:R-:W-:Y:S01]  /*0de0*/  @!PT LDS RZ, [RZ] ;  /* 0x00000000fffff984 */ /* 0x000fe20000000800 */
[----:B------:R-:W-:Y:S01]  /*0df0*/  @!PT LDS RZ, [RZ] ;  /* 0x00000000fffff984 */ /* 0x000fe20000000800 */
[----:B------:R-:W-:Y:S01]  /*0e00*/  @!PT LDS RZ, [RZ] ;  /* 0x00000000fffff984 */ /* 0x000fe20000000800 */
[----:B------:R1:W-:Y:S01]  /*0e10*/  LDGSTS.E [R8], desc[UR20][R18.64] ;  /* 0x0000000012087fae */ /* 0x0003e2000b9a1014 */
[----:B------:R-:W-:-:S05]  /*0e20*/  IMAD.X R17, R7, 0x1, R26, P0 ;  /* 0x0000000107117824 */ /* 0x000fca00000e061a */
[----:B------:R2:W-:Y:S01]  /*0e30*/  LDGSTS.E [R22], desc[UR20][R16.64] ;  /* 0x0000000010167fae */ /* 0x0005e2000b9a1014 */
[----:B-1----:R-:W-:Y:S01]  /*0e40*/  IMAD R8, R21, 0x10, R8 ;  /* 0x0000001015087824 */ /* 0x002fe200078e0208 */
[----:B--2---:R-:W-:Y:S01]  /*0e50*/  IADD3 R16, P0, PT, R25, R13, RZ ;  /* 0x0000000d19107210 */ /* 0x004fe20007f1e0ff */
[----:B------:R-:W-:-:S04]  /*0e60*/  IMAD R22, R21, 0x10, R22 ;  /* 0x0000001015167824 */ /* 0x000fc800078e0216 */
[----:B------:R-:W-:Y:S01]  /*0e70*/  IMAD.X R17, R7, 0x1, R24, P0 ;  /* 0x0000000107117824 */ /* 0x000fe200000e0618 */
[----:B------:R-:W-:-:S04]  /*0e80*/  IADD3 R18, P0, PT, R25, R14, RZ ;  /* 0x0000000e19127210 */ /* 0x000fc80007f1e0ff */
[----:B------:R1:W-:Y:S01]  /*0e90*/  LDGSTS.E [R23], desc[UR20][R16.64] ;  /* 0x0000000010177fae */ /* 0x0003e2000b9a1014 */
[----:B------:R-:W-:Y:S01]  /*0ea0*/  IMAD.X R19, R7, 0x1, R28, P0 ;  /* 0x0000000107137824 */ /* 0x000fe200000e061c */
[----:B------:R-:W-:-:S04]  /*0eb0*/  IADD3 R27, P0, PT, R9, R27, RZ ;  /* 0x0000001b091b7210 */ /* 0x000fc80007f1e0ff */
[----:B------:R2:W-:Y:S01]  /*0ec0*/  LDGSTS.E [R6], desc[UR20][R18.64] ;  /* 0x0000000012067fae */ /* 0x0005e2000b9a1014 */
[----:B------:R-:W-:Y:S01]  /*0ed0*/  IMAD.X R4, R11, 0x1, R4, P0 ;  /* 0x000000010b047824 */ /* 0x000fe200000e0604 */
[----:B------:R-:W-:-:S04]  /*0ee0*/  ISETP.GE.U32.AND P0, PT, R27, UR7, PT ;  /* 0x000000071b007c0c */ /* 0x000fc8000bf06070 */
[----:B------:R-:W-:Y:S01]  /*0ef0*/  ISETP.GE.U32.AND.EX P0, PT, R4, UR13, PT, P0 ;  /* 0x0000000d04007c0c */ /* 0x000fe2000bf06100 */
[----:B-1----:R-:W-:Y:S01]  /*0f00*/  IMAD.MOV.U32 R16, RZ, RZ, R25 ;  /* 0x000000ffff107224 */ /* 0x002fe200078e0019 */
[----:B------:R-:W-:Y:S02]  /*0f10*/  MOV R17, R7 ;  /* 0x0000000700117202 */ /* 0x000fe40000000f00 */
[C---:B------:R-:W-:Y:S01]  /*0f20*/  LEA R23, R21.reuse, R23, 0x4 ;  /* 0x0000001715177211 */ /* 0x040fe200078e20ff */
[----:B--2---:R-:W-:Y:S02]  /*0f30*/  IMAD R6, R21, 0x10, R6 ;  /* 0x0000001015067824 */ /* 0x004fe400078e0206 */
[----:B------:R-:W-:-:S04]  /*0f40*/  IMAD.WIDE.U32 R16, R5, 0x10, R16 ;  /* 0x0000001005107825 */ /* 0x000fc800078e0010 */
[----:B------:R-:W-:Y:S02]  /*0f50*/  IMAD.MOV.U32 R25, RZ, RZ, R16 ;  /* 0x000000ffff197224 */ /* 0x000fe400078e0010 */
[----:B------:R-:W-:Y:S01]  /*0f60*/  IMAD.MOV.U32 R7, RZ, RZ, R17 ;  /* 0x000000ffff077224 */ /* 0x000fe200078e0011 */
[----:B------:R-:W-:Y:S06]  /*0f70*/  @!P0 BRA `(.L_x_44) ;  /* 0xfffffffc008c8947 */ /* 0x000fec000383ffff */
.L_x_37:
[----:B------:R-:W-:Y:S05]  /*0f80*/  BSYNC.RECONVERGENT B0 ;  /* 0x0000000000007941 */ /* 0x000fea0003800200 */
.L_x_36:
[----:B------:R-:W-:Y:S01]  /*0f90*/  IMAD.U32 R4, RZ, RZ, UR13 ;  /* 0x0000000dff047e24 */ /* 0x000fe2000f8e00ff */
[----:B------:R-:W-:Y:S01]  /*0fa0*/  ISETP.LT.U32.AND P0, PT, R2, UR7, PT ;  /* 0x0000000702007c0c */ /* 0x000fe2000bf01070 */
[----:B------:R-:W0:Y:S01]  /*0fb0*/  LDGDEPBAR ;  /* 0x00000000000079af */ /* 0x000e220000000000 */
[----:B------:R-:W-:Y:S02]  /*0fc0*/  BSSY.RECONVERGENT B0, `(.L_x_45) ;  /* 0x000009f000007945 */ /* 0x000fe40003800200 */
[----:B------:R-:W-:-:S13]  /*0fd0*/  ISETP.GT.U32.AND.EX P0, PT, R4, R3, PT, P0 ;  /* 0x000000030400720c */ /* 0x000fda0003f04100 */
[----:B------:R-:W-:Y:S05]  /*0fe0*/  @!P0 BRA `(.L_x_46) ;  /* 0x0000000800708947 */ /* 0x000fea0003800000 */
[----:B------:R-:W-:Y:S01]  /*0ff0*/  IMAD.IADD R9, R5, 0x1, R2 ;  /* 0x0000000105097824 */ /* 0x000fe200078e0202 */
[----:B------:R-:W-:Y:S01]  /*1000*/  MOV R6, UR7 ;  /* 0x0000000700067c02 */ /* 0x000fe20008000f00 */
[----:B------:R-:W-:Y:S01]  /*1010*/  IMAD.U32 R4, RZ, RZ, UR13 ;  /* 0x0000000dff047e24 */ /* 0x000fe2000f8e00ff */
[----:B------:R-:W-:Y:S01]  /*1020*/  BSSY.RECONVERGENT B1, `(.L_x_47) ;  /* 0x0000027000017945 */ /* 0x000fe20003800200 */
[----:B------:R-:W-:Y:S01]  /*1030*/  IMAD.U32 R7, RZ, RZ, UR13 ;  /* 0x0000000dff077e24 */ /* 0x000fe2000f8e00ff */
[C---:B------:R-:W-:Y:S01]  /*1040*/  ISETP.LT.U32.AND P0, PT, R9.reuse, UR7, PT ;  /* 0x0000000709007c0c */ /* 0x040fe2000bf01070 */
[----:B------:R-:W-:Y:S01]  /*1050*/  IMAD.U32 R10, RZ, RZ, UR13 ;  /* 0x0000000dff0a7e24 */ /* 0x000fe2000f8e00ff */
[----:B------:R-:W-:Y:S02]  /*1060*/  ISETP.LT.U32.AND P1, PT, R9, UR7, PT ;  /* 0x0000000709007c0c */ /* 0x000fe4000bf21070 */
[----:B------:R-:W-:Y:S02]  /*1070*/  ISETP.GT.U32.AND.EX P0, PT, R4, RZ, PT, P0 ;  /* 0x000000ff0400720c */ /* 0x000fe40003f04100 */
[----:B------:R-:W-:Y:S01]  /*1080*/  ISETP.GT.U32.AND.EX P1, PT, R7, RZ, PT, P1 ;  /* 0x000000ff0700720c */ /* 0x000fe20003f24110 */
[----:B------:R-:W-:Y:S01]  /*1090*/  IMAD.MOV.U32 R7, RZ, RZ, -0x1 ;  /* 0xffffffffff077424 */ /* 0x000fe200078e00ff */
        /* <DEDUP_REMOVED lines=12> */
[----:B-1----:R-:W-:-:S06]  /*1160*/  VIADD R7, R10, 0xffffffe ;  /* 0x0ffffffe0a077836 */ /* 0x002fcc0000000000 */
[----:B------:R-:W1:Y:S02]  /*1170*/  F2I.FTZ.U32.TRUNC.NTZ R7, R7 ;  /* 0x0000000700077305 */ /* 0x000e64000021f000 */
[----:B-1----:R-:W-:-:S04]  /*1180*/  IMAD R11, R11, R7, RZ ;  /* 0x000000070b0b7224 */ /* 0x002fc800078e02ff */
[----:B------:R-:W-:-:S06]  /*1190*/  IMAD.HI.U32 R6, R7, R11, R6 ;  /* 0x0000000b07067227 */ /* 0x000fcc00078e0006 */
[----:B------:R-:W-:-:S05]  /*11a0*/  IMAD.HI.U32 R8, R6, R9, RZ ;  /* 0x0000000906087227 */ /* 0x000fca00078e00ff */
[----:B------:R-:W-:-:S05]  /*11b0*/  IADD3 R6, PT, PT, -R8, RZ, RZ ;  /* 0x000000ff08067210 */ /* 0x000fca0007ffe1ff */
[----:B------:R-:W-:Y:S02]  /*11c0*/  IMAD R6, R5, R6, R9 ;  /* 0x0000000605067224 */ /* 0x000fe400078e0209 */
[----:B------:R-:W-:-:S03]  /*11d0*/  IMAD.MOV.U32 R9, RZ, RZ, RZ ;  /* 0x000000ffff097224 */ /* 0x000fc600078e00ff */
[----:B------:R-:W-:-:S13]  /*11e0*/  ISETP.GE.U32.AND P0, PT, R6, R5, PT ;  /* 0x000000050600720c */ /* 0x000fda0003f06070 */
[----:B------:R-:W-:Y:S02]  /*11f0*/  @P0 IMAD.IADD R6, R6, 0x1, -R5 ;  /* 0x0000000106060824 */ /* 0x000fe400078e0a05 */
[----:B------:R-:W-:-:S03]  /*1200*/  @P0 VIADD R8, R8, 0x1 ;  /* 0x0000000108080836 */ /* 0x000fc60000000000 */
[----:B------:R-:W-:-:S13]  /*1210*/  ISETP.GE.U32.AND P1, PT, R6, R5, PT ;  /* 0x000000050600720c */ /* 0x000fda0003f26070 */
[----:B------:R-:W-:Y:S01]  /*1220*/  @P1 VIADD R8, R8, 0x1 ;  /* 0x0000000108081836 */ /* 0x000fe20000000000 */
[----:B------:R-:W-:Y:S01]  /*1230*/  @!P2 LOP3.LUT R8, RZ, R5, RZ, 0x33, !PT ;  /* 0x00000005ff08a212 */ /* 0x000fe200078e33ff */
[----:B------:R-:W-:Y:S06]  /*1240*/  BRA `(.L_x_49) ;  /* 0x0000000000107947 */ /* 0x000fec0003800000 */
.L_x_48:
[----:B------:R-:W-:-:S07]  /*1250*/  MOV R8, 0x1270 ;  /* 0x0000127000087802 */ /* 0x000fce0000000f00 */
[----:B------:R-:W-:Y:S05]  /*1260*/  CALL.REL.NOINC `($__internal_1_$__cuda_sm20_div_u64) ;  /* 0x0000000800ec7944 */ /* 0x000fea0003c00000 */
[----:B------:R-:W-:Y:S01]  /*1270*/  IMAD.MOV.U32 R8, RZ, RZ, R6 ;  /* 0x000000ffff087224 */ /* 0x000fe200078e0006 */
[----:B------:R-:W-:-:S07]  /*1280*/  MOV R9, R7 ;  /* 0x0000000700097202 */ /* 0x000fce0000000f00 */
.L_x_49:
[----:B------:R-:W-:Y:S05]  /*1290*/  BSYNC.RECONVERGENT B1 ;  /* 0x0000000000017941 */ /* 0x000fea0003800200 */
.L_x_47:
[----:B------:R-:W-:Y:S01]  /*12a0*/  IADD3 R4, P0, PT, R8, R4, RZ ;  /* 0x0000000408047210 */ /* 0x000fe20007f1e0ff */
[----:B------:R-:W1:Y:S01]  /*12b0*/  LDC R6, c[0x0][0x3b0] ;  /* 0x0000ec00ff067b82 */ /* 0x000e620000000800 */
[----:B------:R-:W-:Y:S02]  /*12c0*/  BSSY.RECONVERGENT B1, `(.L_x_50) ;  /* 0x0000031000017945 */ /* 0x000fe40003800200 */
[C---:B------:R-:W-:Y:S01]  /*12d0*/  LOP3.LUT R7, R4.reuse, 0x3, RZ, 0xc0, !PT ;  /* 0x0000000304077812 */ /* 0x040fe200078ec0ff */
[----:B------:R-:W-:Y:S01]  /*12e0*/  IMAD.X R8, RZ, RZ, R9, P0 ;  /* 0x000000ffff087224 */ /* 0x000fe200000e0609 */
[----:B------:R-:W-:Y:S02]  /*12f0*/  ISETP.GE.U32.AND P0, PT, R4, 0x3, PT ;  /* 0x000000030400780c */ /* 0x000fe40003f06070 */
[----:B------:R-:W-:Y:S02]  /*1300*/  ISETP.NE.U32.AND P1, PT, R7, 0x3, PT ;  /* 0x000000030700780c */ /* 0x000fe40003f25070 */
[----:B------:R-:W-:Y:S01]  /*1310*/  ISETP.GE.U32.AND.EX P0, PT, R8, RZ, PT, P0 ;  /* 0x000000ff0800720c */ /* 0x000fe20003f06100 */
[----:B------:R-:W-:Y:S01]  /*1320*/  IMAD.U32 R8, RZ, RZ, UR22 ;  /* 0x00000016ff087e24 */ /* 0x000fe2000f8e00ff */
[----:B------:R-:W-:-:S04]  /*1330*/  ISETP.NE.AND.EX P1, PT, RZ, RZ, PT, P1 ;  /* 0x000000ffff00720c */ /* 0x000fc80003f25310 */
[----:B------:R-:W-:Y:S02]  /*1340*/  SHF.R.S32.HI R8, RZ, 0x1f, R8 ;  /* 0x0000001fff087819 */ /* 0x000fe40000011408 */
[----:B-1----:R-:W-:-:S07]  /*1350*/  SHF.R.S32.HI R16, RZ, 0x1f, R6 ;  /* 0x0000001fff107819 */ /* 0x002fce0000011406 */
[----:B------:R-:W-:Y:S05]  /*1360*/  @!P1 BRA `(.L_x_51) ;  /* 0x0000000000989947 */ /* 0x000fea0003800000 */
[----:B------:R-:W1:Y:S01]  /*1370*/  S2UR UR8, SR_CgaCtaId ;  /* 0x00000000000879c3 */ /* 0x000e620000008800 */
[----:B------:R-:W2:Y:S01]  /*1380*/  LDCU.64 UR14, c[0x0][0x3a8] ;  /* 0x00007500ff0e77ac */ /* 0x000ea20008000a00 */
[----:B------:R-:W-:Y:S02]  /*1390*/  IMAD.U32 R7, RZ, RZ, UR22 ;  /* 0x00000016ff077e24 */ /* 0x000fe4000f8e00ff */
[----:B------:R-:W-:Y:S01]  /*13a0*/  VIADD R9, R4, 0x1 ;  /* 0x0000000104097836 */ /* 0x000fe20000000000 */
[----:B------:R-:W-:Y:S01]  /*13b0*/  UMOV UR5, 0x400 ;  /* 0x0000040000057882 */ /* 0x000fe20000000000 */
[----:B------:R-:W-:Y:S01]  /*13c0*/  USHF.L.U32 UR9, UR22, 0x2, URZ ;  /* 0x0000000216097899 */ /* 0x000fe200080006ff */
[----:B------:R-:W-:Y:S01]  /*13d0*/  SHF.L.U64.HI R4, R7, 0x2, R8 ;  /* 0x0000000207047819 */ /* 0x000fe20000010208 */
[----:B------:R-:W3:Y:S01]  /*13e0*/  LDC R11, c[0x0][0x384] ;  /* 0x0000e100ff0b7b82 */ /* 0x000ee20000000800 */
[----:B------:R-:W-:Y:S01]  /*13f0*/  UIADD3 UR5, UPT, UPT, UR5, 0x80, URZ ;  /* 0x0000008005057890 */ /* 0x000fe2000fffe0ff */
[----:B------:R-:W-:Y:S01]  /*1400*/  LOP3.LUT R9, R9, 0x3, RZ, 0xc0, !PT ;  /* 0x0000000309097812 */ /* 0x000fe200078ec0ff */
[----:B------:R-:W-:Y:S01]  /*1410*/  IMAD R10, R0, UR11, RZ ;  /* 0x0000000b000a7c24 */ /* 0x000fe2000f8e02ff */
[----:B------:R-:W-:-:S02]  /*1420*/  LEA R7, P1, R2, UR9, 0x2 ;  /* 0x0000000902077c11 */ /* 0x000fc4000f8210ff */
[----:B------:R-:W-:Y:S01]  /*1430*/  IADD3 R9, P3, PT, RZ, -R9, RZ ;  /* 0x80000009ff097210 */ /* 0x000fe20007f7e0ff */
[----:B------:R-:W-:Y:S01]  /*1440*/  IMAD R14, R10, UR10, RZ ;  /* 0x0000000a0a0e7c24 */ /* 0x000fe2000f8e02ff */
[----:B------:R-:W-:Y:S02]  /*1450*/  LEA.HI.X R13, R2, R4, R3, 0x2, P1 ;  /* 0x00000004020d7211 */ /* 0x000fe400008f1403 */
[----:B--2---:R-:W-:-:S04]  /*1460*/  IADD3 R12, P1, P2, R7, UR14, R6 ;  /* 0x0000000e070c7c10 */ /* 0x004fc8000fa3e006 */
[----:B------:R-:W-:Y:S01]  /*1470*/  IADD3.X R13, PT, PT, R13, UR15, R16, P1, P2 ;  /* 0x0000000f0d0d7c10 */ /* 0x000fe20008fe4410 */
[----:B-1----:R-:W-:-:S06]  /*1480*/  ULEA UR5, UR8, UR5, 0x18 ;  /* 0x0000000508057291 */ /* 0x002fcc000f8ec0ff */
[----:B------:R-:W-:-:S05]  /*1490*/  VIADD R4, R6, UR5 ;  /* 0x0000000506047c36 */ /* 0x000fca0008000000 */
[----:B---3--:R-:W-:Y:S01]  /*14a0*/  LEA R7, R11, R4, 0x9 ;  /* 0x000000040b077211 */ /* 0x008fe200078e48ff */
[----:B------:R-:W-:-:S04]  /*14b0*/  IMAD.X R4, RZ, RZ, -0x1, P3 ;  /* 0xffffffffff047424 */ /* 0x000fc800018e06ff */
[----:B------:R-:W-:-:S07]  /*14c0*/  IMAD R7, R2, 0x4, R7 ;  /* 0x0000000402077824 */ /* 0x000fce00078e0207 */
.L_x_52:
        /* <DEDUP_REMOVED lines=16> */
.L_x_51:
[----:B------:R-:W-:Y:S05]  /*15d0*/  BSYNC.RECONVERGENT B1 ;  /* 0x0000000000017941 */ /* 0x000fea0003800200 */
.L_x_50:
[----:B------:R-:W-:Y:S05]  /*15e0*/  @!P0 BRA `(.L_x_46) ;  /* 0x0000000000f08947 */ /* 0x000fea0003800000 */
[----:B------:R-:W1:Y:S01]  /*15f0*/  S2UR UR8, SR_CgaCtaId ;  /* 0x00000000000879c3 */ /* 0x000e620000008800 */
[----:B------:R-:W2:Y:S01]  /*1600*/  LDCU.64 UR14, c[0x0][0x3a8] ;  /* 0x00007500ff0e77ac */ /* 0x000ea20008000a00 */
[----:B------:R-:W-:Y:S01]  /*1610*/  IMAD.U32 R9, RZ, RZ, UR22 ;  /* 0x00000016ff097e24 */ /* 0x000fe2000f8e00ff */
[----:B------:R-:W-:Y:S01]  /*1620*/  SHF.L.U32 R17, R5, 0x2, RZ ;  /* 0x0000000205117819 */ /* 0x000fe200000006ff */
[----:B------:R-:W-:Y:S01]  /*1630*/  IMAD R22, R0, UR11, RZ ;  /* 0x0000000b00167c24 */ /* 0x000fe2000f8e02ff */
[----:B------:R-:W-:Y:S01]  /*1640*/  UMOV UR5, 0x400 ;  /* 0x0000040000057882 */ /* 0x000fe20000000000 */
[----:B------:R-:W-:Y:S01]  /*1650*/  SHF.R.U32.HI R20, RZ, 0x1e, R5 ;  /* 0x0000001eff147819 */ /* 0x000fe20000011605 */
[----:B------:R-:W-:Y:S01]  /*1660*/  UIADD3 UR5, UPT, UPT, UR5, 0x80, URZ ;  /* 0x0000008005057890 */ /* 0x000fe2000fffe0ff */
[----:B------:R-:W3:Y:S01]  /*1670*/  LDC R7, c[0x0][0x384] ;  /* 0x0000e100ff077b82 */ /* 0x000ee20000000800 */
[----:B------:R-:W-:Y:S01]  /*1680*/  SHF.L.U64.HI R18, R9, 0x2, R8 ;  /* 0x0000000209127819 */ /* 0x000fe20000010208 */
[----:B------:R-:W-:Y:S01]  /*1690*/  IMAD R22, R22, UR10, RZ ;  /* 0x0000000a16167c24 */ /* 0x000fe2000f8e02ff */
[----:B--2---:R-:W-:-:S04]  /*16a0*/  IADD3 R4, P0, PT, R6, UR14, RZ ;  /* 0x0000000e06047c10 */ /* 0x004fc8000ff1e0ff */
[----:B------:R-:W-:Y:S01]  /*16b0*/  IADD3.X R16, PT, PT, R16, UR15, RZ, P0, !PT ;  /* 0x0000000f10107c10 */ /* 0x000fe200087fe4ff */
[----:B-1----:R-:W-:Y:S02]  /*16c0*/  ULEA UR5, UR8, UR5, 0x18 ;  /* 0x0000000508057291 */ /* 0x002fe4000f8ec0ff */
[----:B------:R-:W-:-:S04]  /*16d0*/  USHF.L.U32 UR8, UR22, 0x2, URZ ;  /* 0x0000000216087899 */ /* 0x000fc800080006ff */
[----:B------:R-:W-:Y:S01]  /*16e0*/  VIADD R6, R6, UR5 ;  /* 0x0000000506067c36 */ /* 0x000fe20008000000 */
[----:B------:R-:W-:-:S03]  /*16f0*/  UMOV UR5, URZ ;  /* 0x000000ff00057c82 */ /* 0x000fc60008000000 */
[----:B---3--:R-:W-:Y:S01]  /*1700*/  IMAD R23, R7, 0x200, R6 ;  /* 0x0000020007177824 */ /* 0x008fe200078e0206 */
[----:B------:R-:W-:-:S03]  /*1710*/  IADD3 R6, P0, PT, R2, UR22, RZ ;  /* 0x0000001602067c10 */ /* 0x000fc6000ff1e0ff */
[----:B------:R-:W-:Y:S02]  /*1720*/  IMAD R23, R2, 0x4, R23 ;  /* 0x0000000402177824 */ /* 0x000fe400078e0217 */
[----:B------:R-:W-:Y:S01]  /*1730*/  IMAD.X R7, R8, 0x1, R3, P0 ;  /* 0x0000000108077824 */ /* 0x000fe200000e0603 */
[----:B------:R-:W-:Y:S01]  /*1740*/  LEA R0, P0, R2, UR8, 0x2 ;  /* 0x0000000802007c11 */ /* 0x000fe2000f8010ff */
[C-C-:B------:R-:W-:Y:S01]  /*1750*/  IMAD R25, R22.reuse, 0x4, R23.reuse ;  /* 0x0000000416197824 */ /* 0x140fe200078e0217 */
[C---:B------:R-:W-:Y:S01]  /*1760*/  LEA R27, R22.reuse, R23, 0x3 ;  /* 0x00000017161b7211 */ /* 0x040fe200078e18ff */
[----:B------:R-:W-:Y:S01]  /*1770*/  IMAD R29, R22, 0xc, R23 ;  /* 0x0000000c161d7824 */ /* 0x000fe200078e0217 */
[C---:B------:R-:W-:Y:S01]  /*1780*/  SHF.L.U64.HI R7, R6.reuse, 0x2, R7 ;  /* 0x0000000206077819 */ /* 0x040fe20000010207 */
[----:B------:R-:W-:Y:S01]  /*1790*/  IMAD.SHL.U32 R6, R6, 0x4, RZ ;  /* 0x0000000406067824 */ /* 0x000fe200078e00ff */
[----:B------:R-:W-:Y:S02]  /*17a0*/  LEA.HI.X R18, R2, R18, R3, 0x2, P0 ;  /* 0x0000001202127211 */ /* 0x000fe400000f1403 */
[-C--:B------:R-:W-:Y:S01]  /*17b0*/  IADD3 R21, P0, PT, R17, R0.reuse, RZ ;  /* 0x0000000011157210 */ /* 0x080fe20007f1e0ff */
[C---:B------:R-:W-:Y:S01]  /*17c0*/  IMAD.WIDE.U32 R6, R5.reuse, 0xc, R6 ;  /* 0x0000000c05067825 */ /* 0x040fe200078e0006 */
[----:B------:R-:W-:-:S03]  /*17d0*/  LEA R19, P1, R5, R0, 0x3 ;  /* 0x0000000005137211 */ /* 0x000fc600078218ff */
[----:B------:R-:W-:Y:S01]  /*17e0*/  IMAD.X R24, R20, 0x1, R18, P0 ;  /* 0x0000000114187824 */ /* 0x000fe200000e0612 */
[----:B------:R-:W-:Y:S01]  /*17f0*/  LEA.HI.X R26, R5, R18, RZ, 0x3, P1 ;  /* 0x00000012051a7211 */ /* 0x000fe200008f1cff */
[----:B------:R-:W-:-:S08]  /*1800*/  VIADD R28, R7, UR5 ;  /* 0x00000005071c7c36 */ /* 0x000fd00008000000 */
.L_x_53:
[C---:B------:R-:W-:Y:S02]  /*1810*/  IADD3 R12, P0, PT, R4.reuse, R0, RZ ;  /* 0x00000000040c7210 */ /* 0x040fe40007f1e0ff */
[----:B------:R-:W-:-:S03]  /*1820*/  IADD3 R8, P1, PT, R4, R21, RZ ;  /* 0x0000001504087210 */ /* 0x000fc60007f3e0ff */
[----:B------:R-:W-:Y:S01]  /*1830*/  IMAD.X R13, R16, 0x1, R18, P0 ;  /* 0x00000001100d7824 */ /* 0x000fe200000e0612 */
[----:B------:R-:W-:Y:S01]  /*1840*/  IADD3 R10, P0, PT, R4, R19, RZ ;  /* 0x00000013040a7210 */ /* 0x000fe20007f1e0ff */
[----:B------:R-:W-:Y:S01]  /*1850*/  IMAD.X R9, R16, 0x1, R24, P1 ;  /* 0x0000000110097824 */ /* 0x000fe200008e0618 */
[----:B------:R-:W-:Y:S02]  /*1860*/  IADD3 R14, P1, PT, R4, R6, RZ ;  /* 0x00000006040e7210 */ /* 0x000fe40007f3e0ff */
[----:B------:R-:W-:Y:S01]  /*1870*/  @!PT LDS RZ, [RZ] ;  /* 0x00000000fffff984 */ /* 0x000fe20000000800 */
[----:B------:R-:W-:Y:S01]  /*1880*/  @!PT LDS RZ, [RZ] ;  /* 0x00000000fffff984 */ /* 0x000fe20000000800 */
[----:B------:R-:W-:Y:S01]  /*1890*/  @!PT LDS RZ, [RZ] ;  /* 0x00000000fffff984 */ /* 0x000fe20000000800 */
[----:B------:R1:W-:Y:S01]  /*18a0*/  LDGSTS.E [R23+0x80], desc[UR20][R12.64] ;  /* 0x000800000c177fae */ /* 0x0003e2000b9a1014 */
[C---:B------:R-:W-:Y:S01]  /*18b0*/  IMAD.X R11, R16.reuse, 0x1, R26, P0 ;  /* 0x00000001100b7824 */ /* 0x040fe200000e061a */
[----:B------:R-:W-:Y:S01]  /*18c0*/  IADD3 R2, P0, PT, R17, R2, RZ ;  /* 0x0000000211027210 */ /* 0x000fe20007f1e0ff */
[----:B------:R-:W-:Y:S01]  /*18d0*/  IMAD.X R15, R16, 0x1, R28, P1 ;  /* 0x00000001100f7824 */ /* 0x000fe200008e061c */
[C---:B------:R-:W-:Y:S01]  /*18e0*/  LEA R4, P1, R5.reuse, R4, 0x4 ;  /* 0x0000000405047211 */ /* 0x040fe200078220ff */
[----:B------:R2:W-:Y:S02]  /*18f0*/  LDGSTS.E [R25+0x80], desc[UR20][R8.64] ;  /* 0x0008000008197fae */ /* 0x0005e4000b9a1014 */
[----:B------:R-:W-:Y:S01]  /*1900*/  IMAD.X R3, R20, 0x1, R3, P0 ;  /* 0x0000000114037824 */ /* 0x000fe200000e0603 */
[----:B------:R-:W-:Y:S01]  /*1910*/  ISETP.GE.U32.AND P0, PT, R2, UR7, PT ;  /* 0x0000000702007c0c */ /* 0x000fe2000bf06070 */
[----:B------:R3:W-:Y:S01]  /*1920*/  LDGSTS.E [R27+0x80], desc[UR20][R10.64] ;  /* 0x000800000a1b7fae */ /* 0x0007e2000b9a1014 */
[----:B------:R-:W-:-:S02]  /*1930*/  LEA.HI.X R16, R5, R16, RZ, 0x4, P1 ;  /* 0x0000001005107211 */ /* 0x000fc400008f24ff */
[----:B------:R-:W-:Y:S01]  /*1940*/  ISETP.GE.U32.AND.EX P0, PT, R3, UR13, PT, P0 ;  /* 0x0000000d03007c0c */ /* 0x000fe2000bf06100 */
[----:B------:R4:W-:Y:S01]  /*1950*/  LDGSTS.E [R29+0x80], desc[UR20][R14.64] ;  /* 0x000800000e1d7fae */ /* 0x0009e2000b9a1014 */
[C---:B-1----:R-:W-:Y:S01]  /*1960*/  LEA R23, R22.reuse, R23, 0x4 ;  /* 0x0000001716177211 */ /* 0x042fe200078e20ff */
[C---:B--2---:R-:W-:Y:S02]  /*1970*/  IMAD R25, R22.reuse, 0x10, R25 ;  /* 0x0000001016197824 */ /* 0x044fe400078e0219 */
[C---:B---3--:R-:W-:Y:S02]  /*1980*/  IMAD R27, R22.reuse, 0x10, R27 ;  /* 0x00000010161b7824 */ /* 0x048fe400078e021b */
[----:B----4-:R-:W-:-:S06]  /*1990*/  IMAD R29, R22, 0x10, R29 ;  /* 0x00000010161d7824 */ /* 0x010fcc00078e021d */
[----:B------:R-:W-:Y:S05]  /*19a0*/  @!P0 BRA `(.L_x_53) ;  /* 0xfffffffc00988947 */ /* 0x000fea000383ffff */
.L_x_46:
[----:B------:R-:W-:Y:S05]  /*19b0*/  BSYNC.RECONVERGENT B0 ;  /* 0x0000000000007941 */ /* 0x000fea0003800200 */
.L_x_45:
[----:B------:R-:W0:Y:S01]  /*19c0*/  LDGDEPBAR ;  /* 0x00000000000079af */ /* 0x000e220000000000 */
[----:B------:R-:W-:-:S04]  /*19d0*/  DEPBAR.LE SB0, 0x0 ;  /* 0x000080000000791a */ /* 0x000fc80000000000 */
[----:B------:R-:W-:Y:S06]  /*19e0*/  BAR.SYNC.DEFER_BLOCKING 0x0 ;  /* 0x0000000000007b1d */ /* 0x000fec0000010000 */
.L_x_35:
[----:B------:R-:W-:-:S09]  /*19f0*/  UISETP.GT.AND UP0, UPT, UR24, UR6, UPT ;  /* 0x000000061800728c */ /* 0x000fd2000bf04270 */
[----:B------:R-:W-:Y:S05]  /*1a00*/  BRA.U UP0, `(.L_x_54) ;  /* 0x0000000100807547 */ /* 0x000fea000b800000 */
        /* <DEDUP_REMOVED lines=10> */
[----:B----4-:R-:W-:Y:S01]  /*1ab0*/  UIMAD.WIDE UR4, UR22, 0x4, UR4 ;  /* 0x00000004160478a5 */ /* 0x010fe2000f8e0204 */
[----:B--2---:R-:W-:-:S03]  /*1ac0*/  IMAD R0, R3, 0x200, R0 ;  /* 0x0000020003007824 */ /* 0x004fc600078e0200 */
[----:B-1----:R-:W-:Y:S02]  /*1ad0*/  LEA R7, R7, R2, 0x18 ;  /* 0x0000000207077211 */ /* 0x002fe400078ec0ff */
[C---:B---3--:R-:W-:Y:S02]  /*1ae0*/  LEA R2, R5.reuse, UR6, 0x2 ;  /* 0x0000000605027c11 */ /* 0x048fe4000f8e10ff */
[----:B------:R-:W-:-:S03]  /*1af0*/  LEA R0, R5, R0, 0x2 ;  /* 0x0000000005007211 */ /* 0x000fc600078e10ff */
[----:B------:R-:W-:Y:S01]  /*1b00*/  IMAD.IADD R6, R7, 0x1, R2 ;  /* 0x0000000107067824 */ /* 0x000fe200078e0202 */
[----:B------:R-:W-:Y:S01]  /*1b10*/  IADD3 R4, PT, PT, R0, 0x80, R7 ;  /* 0x0000008000047810 */ /* 0x000fe20007ffe007 */
[----:B------:R-:W-:-:S07]  /*1b20*/  IMAD.MOV R0, RZ, RZ, -R3 ;  /* 0x000000ffff007224 */ /* 0x000fce00078e0a03 */
.L_x_55:
[----:B-1----:R-:W-:Y:S01]  /*1b30*/  LDS R7, [R6] ;  /* 0x0000000006077984 */ /* 0x002fe20000000800 */
[----:B------:R-:W-:Y:S02]  /*1b40*/  VIADD R0, R0, 0x1 ;  /* 0x0000000100007836 */ /* 0x000fe40000000000 */
[----:B------:R-:W-:Y:S01]  /*1b50*/  IMAD.U32 R2, RZ, RZ, UR4 ;  /* 0x00000004ff027e24 */ /* 0x000fe2000f8e00ff */
[----:B------:R-:W1:Y:S01]  /*1b60*/  LDS R8, [R4] ;  /* 0x0000000004087984 */ /* 0x000e620000000800 */
[----:B------:R-:W-:Y:S01]  /*1b70*/  IMAD.U32 R3, RZ, RZ, UR5 ;  /* 0x00000005ff037e24 */ /* 0x000fe2000f8e00ff */
[----:B------:R-:W-:Y:S01]  /*1b80*/  ISETP.NE.AND P0, PT, R0, RZ, PT ;  /* 0x000000ff0000720c */ /* 0x000fe20003f05270 */
[----:B------:R-:W-:-:S04]  /*1b90*/  IMAD.WIDE R2, R5, 0x4, R2 ;  /* 0x0000000405027825 */ /* 0x000fc800078e0202 */
[----:B-1----:R-:W-:-:S05]  /*1ba0*/  FADD R7, R7, R8 ;  /* 0x0000000807077221 */ /* 0x002fca0000000000 */
[----:B------:R1:W-:Y:S03]  /*1bb0*/  STG.E desc[UR20][R2.64], R7 ;  /* 0x0000000702007986 */ /* 0x0003e6000c101914 */
[----:B------:R-:W-:Y:S05]  /*1bc0*/  @!P0 EXIT ;  /* 0x000000000000894d */ /* 0x000fea0003800000 */
[----:B------:R-:W-:Y:S01]  /*1bd0*/  IADD3 R4, PT, PT, R4, 0x200, RZ ;  /* 0x0000020004047810 */ /* 0x000fe20007ffe0ff */
[----:B------:R-:W-:Y:S02]  /*1be0*/  VIADD R6, R6, 0x200 ;  /* 0x0000020006067836 */ /* 0x000fe40000000000 */
[----:B------:R-:W-:Y:S01]  /*1bf0*/  VIADD R5, R5, 0x80 ;  /* 0x0000008005057836 */ /* 0x000fe20000000000 */
[----:B------:R-:W-:Y:S06]  /*1c00*/  BRA `(.L_x_55) ;  /* 0xfffffffc00c87947 */ /* 0x000fec000383ffff */
.L_x_54:
[----:B------:R-:W1:Y:S02]  /*1c10*/  LDC R0, c[0x0][0x384] ;  /* 0x0000e100ff007b82 */ /* 0x000e640000000800 */
[----:B-1----:R-:W-:-:S13]  /*1c20*/  ISETP.GE.AND P0, PT, R0, 0x1, PT ;  /* 0x000000010000780c */ /* 0x002fda0003f06270 */
[----:B------:R-:W-:Y:S05]  /*1c30*/  @!P0 EXIT ;  /* 0x000000000000894d */ /* 0x000fea0003800000 */
[----:B------:R-:W1:Y:S01]  /*1c40*/  S2R R5, SR_TID.X ;  /* 0x0000000000057919 */ /* 0x000e620000002100 */
[----:B------:R-:W2:Y:S01]  /*1c50*/  LDC R3, c[0x0][0x3b0] ;  /* 0x0000ec00ff037b82 */ /* 0x000ea20000000800 */
[----:B------:R-:W3:Y:S01]  /*1c60*/  LDCU UR6, c[0x0][0x3a0] ;  /* 0x00007400ff0677ac */ /* 0x000ee20008000800 */
[----:B------:R-:W-:Y:S01]  /*1c70*/  MOV R2, 0x400 ;  /* 0x0000040000027802 */ /* 0x000fe20000000f00 */
[----:B------:R-:W4:Y:S01]  /*1c80*/  S2R R7, SR_CgaCtaId ;  /* 0x0000000000077919 */ /* 0x000f220000008800 */
[----:B------:R-:W5:Y:S03]  /*1c90*/  LDCU.64 UR4, c[0x0][0x390] ;  /* 0x00007200ff0477ac */ /* 0x000f660008000a00 */
[----:B------:R-:W-:Y:S01]  /*1ca0*/  VIADD R4, R2, 0x80 ;  /* 0x0000008002047836 */ /* 0x000fe20000000000 */
[----:B-----5:R-:W-:Y:S01]  /*1cb0*/  UIMAD.WIDE UR4, UR22, 0x4, UR4 ;  /* 0x00000004160478a5 */ /* 0x020fe2000f8e0204 */
[----:B--2---:R-:W-:-:S02]  /*1cc0*/  IMAD R2, R0, 0x200, R3 ;  /* 0x0000020000027824 */ /* 0x004fc400078e0203 */
[----:B------:R-:W-:Y:S02]  /*1cd0*/  IMAD.MOV R0, RZ, RZ, -R0 ;  /* 0x000000ffff007224 */ /* 0x000fe400078e0a00 */
[C---:B-1----:R-:W-:Y:S01]  /*1ce0*/  IMAD R2, R5.reuse, 0x4, R2 ;  /* 0x0000000405027824 */ /* 0x042fe200078e0202 */
[----:B---3--:R-:W-:Y:S02]  /*1cf0*/  LEA R6, R5, UR6, 0x2 ;  /* 0x0000000605067c11 */ /* 0x008fe4000f8e10ff */
[----:B----4-:R-:W-:-:S04]  /*1d00*/  LEA R7, R7, R4, 0x18 ;  /* 0x0000000407077211 */ /* 0x010fc800078ec0ff */
[----:B------:R-:W-:Y:S02]  /*1d10*/  IADD3 R6, PT, PT, R7, R6, RZ ;  /* 0x0000000607067210 */ /* 0x000fe40007ffe0ff */
[----:B------:R-:W-:-:S07]  /*1d20*/  IADD3 R4, PT, PT, R2, 0x80, R7 ;  /* 0x0000008002047810 */ /* 0x000fce0007ffe007 */
.L_x_56:
[----:B------:R-:W-:Y:S01]  /*1d30*/  ISETP.GE.AND P0, PT, R5, UR23, PT ;  /* 0x0000001705007c0c */ /* 0x000fe2000bf06270 */
        /* <DEDUP_REMOVED lines=14> */
        .weak           $__internal_1_$__cuda_sm20_div_u64
        .type           $__internal_1_$__cuda_sm20_div_u64,@function
        .size           $__internal_1_$__cuda_sm20_div_u64,(.L_x_148 - $__internal_1_$__cuda_sm20_div_u64)
$__internal_1_$__cuda_sm20_div_u64:
[----:B------:R-:W-:Y:S02]  /*1e20*/  IMAD.U32 R15, RZ, RZ, UR4 ;  /* 0x00000004ff0f7e24 */ /* 0x000fe4000f8e00ff */
[----:B------:R-:W-:-:S04]  /*1e30*/  IMAD.MOV.U32 R14, RZ, RZ, R5 ;  /* 0x000000ffff0e7224 */ /* 0x000fc800078e0005 */
        /* <DEDUP_REMOVED lines=9> */
[----:B------:R-:W-:Y:S01]  /*1ed0*/  IMAD.X R19, RZ, RZ, ~R13, P0 ;  /* 0x000000ffff137224 */ /* 0x000fe200000e0e0d */
[----:B------:R-:W-:-:S03]  /*1ee0*/  MOV R13, R6 ;  /* 0x00000006000d7202 */ /* 0x000fc60000000f00 */
[-C--:B------:R-:W-:Y:S02]  /*1ef0*/  IMAD R15, R7, R19.reuse, RZ ;  /* 0x00000013070f7224 */ /* 0x080fe400078e02ff */
[----:B------:R-:W-:-:S04]  /*1f00*/  IMAD.WIDE.U32 R12, P0, R6, R19, R12 ;  /* 0x00000013060c7225 */ /* 0x000fc8000780000c */
[----:B------:R-:W-:-:S04]  /*1f10*/  IMAD.HI.U32 R11, R7, R19, RZ ;  /* 0x00000013070b7227 */ /* 0x000fc800078e00ff */
[----:B------:R-:W-:-:S04]  /*1f20*/  IMAD.HI.U32 R12, P1, R7, R17, R12 ;  /* 0x00000011070c7227 */ /* 0x000fc8000782000c */
[----:B------:R-:W-:Y:S01]  /*1f30*/  IMAD.X R11, R11, 0x1, R7, P0 ;  /* 0x000000010b0b7824 */ /* 0x000fe200000e0607 */
[----:B------:R-:W-:-:S04]  /*1f40*/  IADD3 R13, P2, PT, R15, R12, RZ ;  /* 0x0000000c0f0d7210 */ /* 0x000fc80007f5e0ff */
[----:B------:R-:W-:Y:S01]  /*1f50*/  IADD3.X R11, PT, PT, RZ, RZ, R11, P2, P1 ;  /* 0x000000ffff0b7210 */ /* 0x000fe200017e240b */
[----:B------:R-:W-:-:S04]  /*1f60*/  IMAD.WIDE.U32 R6, R13, R5, RZ ;  /* 0x000000050d067225 */ /* 0x000fc800078e00ff */
[----:B------:R-:W-:Y:S01]  /*1f70*/  IMAD R12, R13, UR4, R7 ;  /* 0x000000040d0c7c24 */ /* 0x000fe2000f8e0207 */
[----:B------:R-:W-:-:S03]  /*1f80*/  IADD3 R7, P0, PT, RZ, -R6, RZ ;  /* 0x80000006ff077210 */ /* 0x000fc60007f1e0ff */
[----:B------:R-:W-:Y:S02]  /*1f90*/  IMAD R6, R11, R5, R12 ;  /* 0x000000050b067224 */ /* 0x000fe400078e020c */
[----:B------:R-:W-:-:S04]  /*1fa0*/  IMAD.HI.U32 R12, R13, R7, RZ ;  /* 0x000000070d0c7227 */ /* 0x000fc800078e00ff */
[----:B------:R-:W-:-:S04]  /*1fb0*/  IMAD.X R6, RZ, RZ, ~R6, P0 ;  /* 0x000000ffff067224 */ /* 0x000fc800000e0e06 */
        /* <DEDUP_REMOVED lines=15> */
[----:B------:R-:W-:-:S03]  /*20b0*/  IMAD.WIDE.U32 R6, R12, R5, RZ ;  /* 0x000000050c067225 */ /* 0x000fc600078e00ff */
[----:B------:R-:W-:Y:S01]  /*20c0*/  IADD3.X R14, PT, PT, RZ, R11, RZ, P1, !PT ;  /* 0x0000000bff0e7210 */ /* 0x000fe20000ffe4ff */
[----:B------:R-:W-:Y:S01]  /*20d0*/  IMAD R7, R12, UR4, R7 ;  /* 0x000000040c077c24 */ /* 0x000fe2000f8e0207 */
[----:B------:R-:W-:Y:S02]  /*20e0*/  IADD3 R16, P1, PT, -R6, R9, RZ ;  /* 0x0000000906107210 */ /* 0x000fe40007f3e1ff */
[----:B------:R-:W-:Y:S01]  /*20f0*/  IADD3 R9, P2, PT, R12, 0x1, RZ ;  /* 0x000000010c097810 */ /* 0x000fe20007f5e0ff */
[-C--:B------:R-:W-:Y:S01]  /*2100*/  IMAD R7, R14, R5.reuse, R7 ;  /* 0x000000050e077224 */ /* 0x080fe200078e0207 */
[----:B------:R-:W-:-:S03]  /*2110*/  ISETP.GE.U32.AND P0, PT, R16, R5, PT ;  /* 0x000000051000720c */ /* 0x000fc60003f06070 */
[----:B------:R-:W-:Y:S01]  /*2120*/  IMAD.X R11, R10, 0x1, ~R7, P1 ;  /* 0x000000010a0b7824 */ /* 0x000fe200008e0e07 */
[----:B------:R-:W-:Y:S01]  /*2130*/  IADD3 R6, P1, PT, -R5, R16, RZ ;  /* 0x0000001005067210 */ /* 0x000fe20007f3e1ff */
[----:B------:R-:W-:-:S03]  /*2140*/  IMAD.X R7, RZ, RZ, R14, P2 ;  /* 0x000000ffff077224 */ /* 0x000fc600010e060e */
[C---:B------:R-:W-:Y:S02]  /*2150*/  ISETP.GE.U32.AND.EX P0, PT, R11.reuse, UR4, PT, P0 ;  /* 0x000000040b007c0c */ /* 0x040fe4000bf06100 */
[----:B------:R-:W-:Y:S02]  /*2160*/  IADD3.X R10, PT, PT, R11, ~UR4, RZ, P1, !PT ;  /* 0x800000040b0a7c10 */ /* 0x000fe40008ffe4ff */
[----:B------:R-:W-:Y:S02]  /*2170*/  SEL R6, R6, R16, P0 ;  /* 0x0000001006067207 */ /* 0x000fe40000000000 */
[----:B------:R-:W-:Y:S02]  /*2180*/  SEL R9, R9, R12, P0 ;  /* 0x0000000c09097207 */ /* 0x000fe40000000000 */
[----:B------:R-:W-:Y:S02]  /*2190*/  SEL R10, R10, R11, P0 ;  /* 0x0000000b0a0a7207 */ /* 0x000fe40000000000 */
[----:B------:R-:W-:-:S02]  /*21a0*/  SEL R14, R7, R14, P0 ;  /* 0x0000000e070e7207 */ /* 0x000fc40000000000 */
[----:B------:R-:W-:Y:S02]  /*21b0*/  ISETP.GE.U32.AND P0, PT, R6, R5, PT ;  /* 0x000000050600720c */ /* 0x000fe40003f06070 */
[----:B------:R-:W-:Y:S02]  /*21c0*/  IADD3 R6, P2, PT, R9, 0x1, RZ ;  /* 0x0000000109067810 */ /* 0x000fe40007f5e0ff */
[----:B------:R-:W-:Y:S02]  /*21d0*/  ISETP.GE.U32.AND.EX P0, PT, R10, UR4, PT, P0 ;  /* 0x000000040a007c0c */ /* 0x000fe4000bf06100 */
[----:B------:R-:W-:Y:S01]  /*21e0*/  ISETP.NE.U32.AND P1, PT, R5, RZ, PT ;  /* 0x000000ff0500720c */ /* 0x000fe20003f25070 */
[----:B------:R-:W-:Y:S01]  /*21f0*/  IMAD.X R7, RZ, RZ, R14, P2 ;  /* 0x000000ffff077224 */ /* 0x000fe200010e060e */
[----:B------:R-:W-:Y:S01]  /*2200*/  SEL R6, R6, R9, P0 ;  /* 0x0000000906067207 */ /* 0x000fe20000000000 */
[----:B------:R-:W-:Y:S01]  /*2210*/  IMAD.MOV.U32 R9, RZ, RZ, 0x0 ;  /* 0x00000000ff097424 */ /* 0x000fe200078e00ff */
[----:B------:R-:W-:-:S02]  /*2220*/  ISETP.NE.AND.EX P1, PT, RZ, UR4, PT, P1 ;  /* 0x00000004ff007c0c */ /* 0x000fc4000bf25310 */
[----:B------:R-:W-:Y:S02]  /*2230*/  SEL R7, R7, R14, P0 ;  /* 0x0000000e07077207 */ /* 0x000fe40000000000 */
[----:B------:R-:W-:Y:S02]  /*2240*/  SEL R6, R6, 0xffffffff, P1 ;  /* 0xffffffff06067807 */ /* 0x000fe40000800000 */
[----:B------:R-:W-:Y:S01]  /*2250*/  SEL R7, R7, 0xffffffff, P1 ;  /* 0xffffffff07077807 */ /* 0x000fe20000800000 */
[----:B------:R-:W-:Y:S06]  /*2260*/  RET.REL.NODEC R8 `(_ZN3cub18CUB_300001_SM_10006detail9transform16transform_kernelINS2_10policy_hubILb0EN4cuda3std3__45tupleIJN6thrust24THRUST_300001_SM_1000_NS6detail15normal_iteratorINSA_10device_ptrIfEEEESF_EEEE10policy1000EiNS7_4plusIfEESF_JPfSL_EEEvT0_iT1_T2_DpNS2_10kernel_argIT3_EE) ;  /* 0xffffffdc08647950 */ /* 0x000fec0003c3ffff */
.L_x_57:
        /* <DEDUP_REMOVED lines=9> */
.L_x_148:


//--------------------- .text._ZN3cub18CUB_300001_SM_10006detail9transform16transform_kernelINS2_10policy_hubILb0EN4cuda3std3__45tupleIJN6thrust24THRUST_300001_SM_1000_NS6detail15normal_iteratorINSA_10device_ptrIfEEEESF_EEEE10policy1000ElNS7_10multipliesIfEESF_JPfSL_EEEvT0_iT1_T2_DpNS2_10kernel_argIT3_EE --------------------------
	.section	.text._ZN3cub18CUB_300001_SM_10006detail9transform16transform_kernelINS2_10policy_hubILb0EN4cuda3std3__45tupleIJN6thrust24THRUST_300001_SM_1000_NS6detail15normal_iteratorINSA_10device_ptrIfEEEESF_EEEE10policy1000ElNS7_10multipliesIfEESF_JPfSL_EEEvT0_iT1_T2_DpNS2_10kernel_argIT3_EE,"ax",@progbits
	.align	128
        .global         _ZN3cub18CUB_300001_SM_10006detail9transform16transform_kernelINS2_10policy_hubILb0EN4cuda3std3__45tupleIJN6thrust24THRUST_300001_SM_1000_NS6detail15normal_iteratorINSA_10device_ptrIfEEEESF_EEEE10policy1000ElNS7_10multipliesIfEESF_JPfSL_EEEvT0_iT1_T2_DpNS2_10kernel_argIT3_EE
        .type           _ZN3cub18CUB_300001_SM_10006detail9transform16transform_kernelINS2_10policy_hubILb0EN4cuda3std3__45tupleIJN6thrust24THRUST_300001_SM_1000_NS6detail15normal_iteratorINSA_10device_ptrIfEEEESF_EEEE10policy1000ElNS7_10multipliesIfEESF_JPfSL_EEEvT0_iT1_T2_DpNS2_10kernel_argIT3_EE,@function
        .size           _ZN3cub18CUB_300001_SM_10006detail9transform16transform_kernelINS2_10policy_hubILb0EN4cuda3std3__45tupleIJN6thrust24THRUST_300001_SM_1000_NS6detail15normal_iteratorINSA_10device_ptrIfEEEESF_EEEE10policy1000ElNS7_10multipliesIfEESF_JPfSL_EEEvT0_iT1_T2_DpNS2_10kernel_argIT3_EE,(.L_x_149 - _ZN3cub18CUB_300001_SM_10006detail9transform16transform_kernelINS2_10policy_hubILb0EN4cuda3std3__45tupleIJN6thrust24THRUST_300001_SM_1000_NS6detail15normal_iteratorINSA_10device_ptrIfEEEESF_EEEE10policy1000ElNS7_10multipliesIfEESF_JPfSL_EEEvT0_iT1_T2_DpNS2_10kernel_argIT3_EE)
        .other          _ZN3cub18CUB_300001_SM_10006detail9transform16transform_kernelINS2_10policy_hubILb0EN4cuda3std3__45tupleIJN6thrust24THRUST_300001_SM_1000_NS6detail15normal_iteratorINSA_10device_ptrIfEEEESF_EEEE10policy1000ElNS7_10multipliesIfEESF_JPfSL_EEEvT0_iT1_T2_DpNS2_10kernel_argIT3_EE,@"STO_CUDA_ENTRY STV_DEFAULT"
_ZN3cub18CUB_300001_SM_10006detail9transform16transform_kernelINS2_10policy_hubILb0EN4cuda3std3__45tupleIJN6thrust24THRUST_300001_SM_1000_NS6detail15normal_iteratorINSA_10device_ptrIfEEEESF_EEEE10policy1000ElNS7_10multipliesIfEESF_JPfSL_EEEvT0_iT1_T2_DpNS2_10kernel_argIT3_EE:
.text._ZN3cub18CUB_300001_SM_10006detail9transform16transform_kernelINS2_10policy_hubILb0EN4cuda3std3__45tupleIJN6thrust24THRUST_300001_SM_1000_NS6detail15normal_iteratorINSA_10device_ptrIfEEEESF_EEEE10policy1000ElNS7_10multipliesIfEESF_JPfSL_EEEvT0_iT1_T2_DpNS2_10kernel_argIT3_EE:
        /* <DEDUP_REMOVED lines=68> */
.L_x_60:
[----:B-1----:R-:W-:Y:S05]  /*0440*/  BSYNC.RECONVERGENT B0 ;  /* 0x0000000000007941 */ /* 0x002fea0003800200 */
.L_x_59:
[----:B------:R-:W1:Y:S08]  /*0450*/  S2UR UR5, SR_CgaCtaId ;  /* 0x00000000000579c3 */ /* 0x000e700000008800 */
[----:B------:R-:W-:Y:S01]  /*0460*/  BAR.SYNC.DEFER_BLOCKING 0x0 ;  /* 0x0000000000007b1d */ /* 0x000fe20000010000 */
[----:B------:R-:W-:-:S05]  /*0470*/  SHF.L.U32 R2, RZ, 0x1f, RZ ;  /* 0x0000001fff027819 */ /* 0x000fca00000006ff */
[----:B------:R-:W-:Y:S02]  /*0480*/  UMOV UR4, 0x400 ;  /* 0x0000040000047882 */ /* 0x000fe40000000000 */
[----:B-1----:R-:W-:-:S12]  /*0490*/  ULEA UR4, UR5, UR4, 0x18 ;  /* 0x0000000405047291 */ /* 0x002fd8000f8ec0ff */
.L_x_61:
[----:B------:R-:W1:Y:S02]  /*04a0*/  SYNCS.PHASECHK.TRANS64.TRYWAIT P0, [UR4], R2 ;  /* 0x00000002ff0075a7 */ /* 0x000e640008001104 */
[----:B-1----:R-:W-:Y:S05]  /*04b0*/  @!P0 BRA `(.L_x_61) ;  /* 0xfffffffc00f88947 */ /* 0x002fea000383ffff */
[----:B------:R-:W-:Y:S05]  /*04c0*/  BRA `(.L_x_62) ;  /* 0x0000001400407947 */ /* 0x000fea0003800000 */
.L_x_58:
        /* <DEDUP_REMOVED lines=54> */
.L_x_66:
[----:B------:R-:W-:Y:S01]  /*0830*/  IMAD.MOV.U32 R9, RZ, RZ, R14 ;  /* 0x000000ffff097224 */ /* 0x000fe200078e000e */
[----:B------:R-:W-:-:S07]  /*0840*/  MOV R14, 0x860 ;  /* 0x00000860000e7802 */ /* 0x000fce0000000f00 */
[----:B------:R-:W-:Y:S05]  /*0850*/  CALL.REL.NOINC `($__internal_2_$__cuda_sm20_div_u64) ;  /* 0x0000001400707944 */ /* 0x000fea0003c00000 */
.L_x_67:
[----:B------:R-:W-:Y:S05]  /*0860*/  BSYNC.RECONVERGENT B1 ;  /* 0x0000000000017941 */ /* 0x000fea0003800200 */
.L_x_65:
        /* <DEDUP_REMOVED lines=37> */
.L_x_70:
        /* <DEDUP_REMOVED lines=16> */
.L_x_69:
[----:B------:R-:W-:Y:S05]  /*0bc0*/  BSYNC.RECONVERGENT B1 ;  /* 0x0000000000017941 */ /* 0x000fea0003800200 */
.L_x_68:
        /* <DEDUP_REMOVED lines=35> */
.L_x_71:
        /* <DEDUP_REMOVED lines=26> */
.L_x_64:
[----:B------:R-:W-:Y:S05]  /*0fa0*/  BSYNC.RECONVERGENT B0 ;  /* 0x0000000000007941 */ /* 0x000fea0003800200 */
.L_x_63:
        /* <DEDUP_REMOVED lines=39> */
.L_x_75:
[----:B------:R-:W-:Y:S01]  /*1220*/  IMAD.MOV.U32 R9, RZ, RZ, R12 ;  /* 0x000000ffff097224 */ /* 0x000fe200078e000c */
[----:B------:R-:W-:-:S07]  /*1230*/  MOV R14, 0x1250 ;  /* 0x00001250000e7802 */ /* 0x000fce0000000f00 */
[----:B------:R-:W-:Y:S05]  /*1240*/  CALL.REL.NOINC `($__internal_2_$__cuda_sm20_div_u64) ;  /* 0x0000000800f47944 */ /* 0x000fea0003c00000 */
.L_x_76:
[----:B------:R-:W-:Y:S05]  /*1250*/  BSYNC.RECONVERGENT B1 ;  /* 0x0000000000017941 */ /* 0x000fea0003800200 */
.L_x_74:
        /* <DEDUP_REMOVED lines=35> */
.L_x_79:
        /* <DEDUP_REMOVED lines=16> */
.L_x_78:
[----:B------:R-:W-:Y:S05]  /*1590*/  BSYNC.RECONVERGENT B1 ;  /* 0x0000000000017941 */ /* 0x000fea0003800200 */
.L_x_77:
        /* <DEDUP_REMOVED lines=37> */
.L_x_80:
        /* <DEDUP_REMOVED lines=26> */
.L_x_73:
[----:B------:R-:W-:Y:S05]  /*1990*/  BSYNC.RECONVERGENT B0 ;  /* 0x0000000000007941 */ /* 0x000fea0003800200 */
.L_x_72:
[----:B------:R-:W0:Y:S01]  /*19a0*/  LDGDEPBAR ;  /* 0x00000000000079af */ /* 0x000e220000000000 */
[----:B------:R-:W-:-:S04]  /*19b0*/  DEPBAR.LE SB0, 0x0 ;  /* 0x000080000000791a */ /* 0x000fc80000000000 */
[----:B------:R-:W-:Y:S06]  /*19c0*/  BAR.SYNC.DEFER_BLOCKING 0x0 ;  /* 0x0000000000007b1d */ /* 0x000fec0000010000 */
.L_x_62:
        /* <DEDUP_REMOVED lines=21> */
.L_x_82:
        /* <DEDUP_REMOVED lines=10> */
[----:B---3--:R-:W-:-:S05]  /*1bc0*/  @!P0 FMUL R9, R8, R9 ;  /* 0x0000000908098220 */ /* 0x008fca0000400000 */
[----:B------:R1:W-:Y:S01]  /*1bd0*/  @!P0 STG.E desc[UR22][R2.64], R9 ;  /* 0x0000000902008986 */ /* 0x0003e2000c101916 */
[----:B------:R-:W-:-:S13]  /*1be0*/  ISETP.NE.AND P0, PT, R4, RZ, PT ;  /* 0x000000ff0400720c */ /* 0x000fda0003f05270 */
[----:B-1----:R-:W-:Y:S05]  /*1bf0*/  @P0 BRA `(.L_x_82) ;  /* 0xfffffffc00c80947 */ /* 0x002fea000383ffff */
[----:B------:R-:W-:Y:S05]  /*1c00*/  EXIT ;  /* 0x000000000000794d */ /* 0x000fea0003800000 */
.L_x_81:
        /* <DEDUP_REMOVED lines=19> */
.L_x_83:
[----:B-1----:R-:W-:Y:S01]  /*1d40*/  LDS R7, [R6] ;  /* 0x0000000006077984 */ /* 0x002fe20000000800 */
[----:B------:R-:W-:Y:S01]  /*1d50*/  IADD3 R0, PT, PT, R0, 0x1, RZ ;  /* 0x0000000100007810 */ /* 0x000fe20007ffe0ff */
[----:B------:R-:W-:Y:S02]  /*1d60*/  IMAD.U32 R2, RZ, RZ, UR4 ;  /* 0x00000004ff027e24 */ /* 0x000fe4000f8e00ff */
[----:B------:R-:W1:Y:S01]  /*1d70*/  LDS R8, [R4] ;  /* 0x0000000004087984 */ /* 0x000e620000000800 */
[----:B------:R-:W-:Y:S01]  /*1d80*/  ISETP.NE.AND P0, PT, R0, RZ, PT ;  /* 0x000000ff0000720c */ /* 0x000fe20003f05270 */
[----:B------:R-:W-:Y:S02]  /*1d90*/  IMAD.U32 R3, RZ, RZ, UR5 ;  /* 0x00000005ff037e24 */ /* 0x000fe4000f8e00ff */
[----:B------:R-:W-:-:S04]  /*1da0*/  IMAD.WIDE R2, R5, 0x4, R2 ;  /* 0x0000000405027825 */ /* 0x000fc800078e0202 */
[----:B-1----:R-:W-:-:S05]  /*1db0*/  FMUL R7, R7, R8 ;  /* 0x0000000807077220 */ /* 0x002fca0000400000 */
[----:B------:R1:W-:Y:S01]  /*1dc0*/  STG.E desc[UR22][R2.64], R7 ;  /* 0x0000000702007986 */ /* 0x0003e2000c101916 */
[----:B------:R-:W-:Y:S05]  /*1dd0*/  @!P0 EXIT ;  /* 0x000000000000894d */ /* 0x000fea0003800000 */
[----:B------:R-:W-:Y:S02]  /*1de0*/  VIADD R4, R4, 0x200 ;  /* 0x0000020004047836 */ /* 0x000fe40000000000 */
[----:B------:R-:W-:Y:S02]  /*1df0*/  VIADD R6, R6, 0x200 ;  /* 0x0000020006067836 */ /* 0x000fe40000000000 */
[----:B------:R-:W-:Y:S01]  /*1e00*/  VIADD R5, R5, 0x80 ;  /* 0x0000008005057836 */ /* 0x000fe20000000000 */
[----:B------:R-:W-:Y:S06]  /*1e10*/  BRA `(.L_x_83) ;  /* 0xfffffffc00c87947 */ /* 0x000fec000383ffff */
        .weak           $__internal_2_$__cuda_sm20_div_u64
        .type           $__internal_2_$__cuda_sm20_div_u64,@function
        .size           $__internal_2_$__cuda_sm20_div_u64,(.L_x_149 - $__internal_2_$__cuda_sm20_div_u64)
$__internal_2_$__cuda_sm20_div_u64:
        /* <DEDUP_REMOVED lines=68> */
[----:B------:R-:W-:Y:S06]  /*2260*/  RET.REL.NODEC R14 `(_ZN3cub18CUB_300001_SM_10006detail9transform16transform_kernelINS2_10policy_hubILb0EN4cuda3std3__45tupleIJN6thrust24THRUST_300001_SM_1000_NS6detail15normal_iteratorINSA_10device_ptrIfEEEESF_EEEE10policy1000ElNS7_10multipliesIfEESF_JPfSL_EEEvT0_iT1_T2_DpNS2_10kernel_argIT3_EE) ;  /* 0xffffffdc0e647950 */ /* 0x000fec0003c3ffff */
.L_x_84:
        /* <DEDUP_REMOVED lines=9> */
.L_x_149:


//--------------------- .text._ZN3cub18CUB_300001_SM_10006detail9transform16transform_kernelINS2_10policy_hubILb0EN4cuda3std3__45tupleIJN6thrust24THRUST_300001_SM_1000_NS6detail15normal_iteratorINSA_10device_ptrIfEEEESF_EEEE10policy1000EiNS7_10multipliesIfEESF_JPfSL_EEEvT0_iT1_T2_DpNS2_10kernel_argIT3_EE --------------------------
	.section	.text._ZN3cub18CUB_300001_SM_10006detail9transform16transform_kernelINS2_10policy_hubILb0EN4cuda3std3__45tupleIJN6thrust24THRUST_300001_SM_1000_NS6detail15normal_iteratorINSA_10device_ptrIfEEEESF_EEEE10policy1000EiNS7_10multipliesIfEESF_JPfSL_EEEvT0_iT1_T2_DpNS2_10kernel_argIT3_EE,"ax",@progbits
	.align	128
        .global         _ZN3cub18CUB_300001_SM_10006detail9transform16transform_kernelINS2_10policy_hubILb0EN4cuda3std3__45tupleIJN6thrust24THRUST_300001_SM_1000_NS6detail15normal_iteratorINSA_10device_ptrIfEEEESF_EEEE10policy1000EiNS7_10multipliesIfEESF_JPfSL_EEEvT0_iT1_T2_DpNS2_10kernel_argIT3_EE
        .type           _ZN3cub18CUB_300001_SM_10006detail9transform16transform_kernelINS2_10policy_hubILb0EN4cuda3std3__45tupleIJN6thrust24THRUST_300001_SM_1000_NS6detail15normal_iteratorINSA_10device_ptrIfEEEESF_EEEE10policy1000EiNS7_10multipliesIfEESF_JPfSL_EEEvT0_iT1_T2_DpNS2_10kernel_argIT3_EE,@function
        .size           _ZN3cub18CUB_300001_SM_10006detail9transform16transform_kernelINS2_10policy_hubILb0EN4cuda3std3__45tupleIJN6thrust24THRUST_300001_SM_1000_NS6detail15normal_iteratorINSA_10device_ptrIfEEEESF_EEEE10policy1000EiNS7_10multipliesIfEESF_JPfSL_EEEvT0_iT1_T2_DpNS2_10kernel_argIT3_EE,(.L_x_150 - _ZN3cub18CUB_300001_SM_10006detail9transform16transform_kernelINS2_10policy_hubILb0EN4cuda3std3__45tupleIJN6thrust24THRUST_300001_SM_1000_NS6detail15normal_iteratorINSA_10device_ptrIfEEEESF_EEEE10policy1000EiNS7_10multipliesIfEESF_JPfSL_EEEvT0_iT1_T2_DpNS2_10kernel_argIT3_EE)
        .other          _ZN3cub18CUB_300001_SM_10006detail9transform16transform_kernelINS2_10policy_hubILb0EN4cuda3std3__45tupleIJN6thrust24THRUST_300001_SM_1000_NS6detail15normal_iteratorINSA_10device_ptrIfEEEESF_EEEE10policy1000EiNS7_10multipliesIfEESF_JPfSL_EEEvT0_iT1_T2_DpNS2_10kernel_argIT3_EE,@"STO_CUDA_ENTRY STV_DEFAULT"
_ZN3cub18CUB_300001_SM_10006detail9transform16transform_kernelINS2_10policy_hubILb0EN4cuda3std3__45tupleIJN6thrust24THRUST_300001_SM_1000_NS6detail15normal_iteratorINSA_10device_ptrIfEEEESF_EEEE10policy1000EiNS7_10multipliesIfEESF_JPfSL_EEEvT0_iT1_T2_DpNS2_10kernel_argIT3_EE:
.text._ZN3cub18CUB_300001_SM_10006detail9transform16transform_kernelINS2_10policy_hubILb0EN4cuda3std3__45tupleIJN6thrust24THRUST_300001_SM_1000_NS6detail15normal_iteratorINSA_10device_ptrIfEEEESF_EEEE10policy1000EiNS7_10multipliesIfEESF_JPfSL_EEEvT0_iT1_T2_DpNS2_10kernel_argIT3_EE:
        /* <DEDUP_REMOVED lines=60> */
.L_x_87:
[----:B-1----:R-:W-:Y:S05]  /*03c0*/  BSYNC.RECONVERGENT B0 ;  /* 0x0000000000007941 */ /* 0x002fea0003800200 */
.L_x_86:
[----:B------:R-:W1:Y:S08]  /*03d0*/  S2UR UR5, SR_CgaCtaId ;  /* 0x00000000000579c3 */ /* 0x000e700000008800 */
[----:B------:R-:W-:Y:S01]  /*03e0*/  BAR.SYNC.DEFER_BLOCKING 0x0 ;  /* 0x0000000000007b1d */ /* 0x000fe20000010000 */
[----:B------:R-:W-:-:S05]  /*03f0*/  SHF.L.U32 R0, RZ, 0x1f, RZ ;  /* 0x0000001fff007819 */ /* 0x000fca00000006ff */
[----:B------:R-:W-:Y:S02]  /*0400*/  UMOV UR4, 0x400 ;  /* 0x0000040000047882 */ /* 0x000fe40000000000 */
[----:B-1----:R-:W-:-:S12]  /*0410*/  ULEA UR4, UR5, UR4, 0x18 ;  /* 0x0000000405047291 */ /* 0x002fd8000f8ec0ff */
.L_x_88:
[----:B------:R-:W1:Y:S02]  /*0420*/  SYNCS.PHASECHK.TRANS64.TRYWAIT P0, [UR4], R0 ;  /* 0x00000000ff0075a7 */ /* 0x000e640008001104 */
[----:B-1----:R-:W-:Y:S05]  /*0430*/  @!P0 BRA `(.L_x_88) ;  /* 0xfffffffc00f88947 */ /* 0x002fea000383ffff */
[----:B------:R-:W-:Y:S05]  /*0440*/  BRA `(.L_x_89) ;  /* 0x0000001400687947 */ /* 0x000fea0003800000 */
.L_x_85:
        /* <DEDUP_REMOVED lines=61> */
.L_x_93:
[----:B------:R-:W-:Y:S01]  /*0820*/  IMAD.MOV.U32 R9, RZ, RZ, R12 ;  /* 0x000000ffff097224 */ /* 0x000fe200078e000c */
[----:B------:R-:W-:-:S07]  /*0830*/  MOV R8, 0x850 ;  /* 0x0000085000087802 */ /* 0x000fce0000000f00 */
[----:B------:R-:W-:Y:S05]  /*0840*/  CALL.REL.NOINC `($__internal_3_$__cuda_sm20_div_u64) ;  /* 0x0000001400747944 */ /* 0x000fea0003c00000 */
[----:B------:R-:W-:Y:S01]  /*0850*/  IMAD.MOV.U32 R8, RZ, RZ, R6 ;  /* 0x000000ffff087224 */ /* 0x000fe200078e0006 */
[----:B------:R-:W-:-:S07]  /*0860*/  MOV R9, R7 ;  /* 0x0000000700097202 */ /* 0x000fce0000000f00 */
.L_x_94:
[----:B------:R-:W-:Y:S05]  /*0870*/  BSYNC.RECONVERGENT B1 ;  /* 0x0000000000017941 */ /* 0x000fea0003800200 */
.L_x_92:
        /* <DEDUP_REMOVED lines=34> */
.L_x_97:
        /* <DEDUP_REMOVED lines=16> */
.L_x_96:
[----:B------:R-:W-:Y:S05]  /*0ba0*/  BSYNC.RECONVERGENT B1 ;  /* 0x0000000000017941 */ /* 0x000fea0003800200 */
.L_x_95:
        /* <DEDUP_REMOVED lines=32> */
.L_x_98:
        /* <DEDUP_REMOVED lines=29> */
.L_x_91:
[----:B------:R-:W-:Y:S05]  /*0f80*/  BSYNC.RECONVERGENT B0 ;  /* 0x0000000000007941 */ /* 0x000fea0003800200 */
.L_x_90:
        /* <DEDUP_REMOVED lines=44> */
.L_x_102:
[----:B------:R-:W-:-:S07]  /*1250*/  MOV R8, 0x1270 ;  /* 0x0000127000087802 */ /* 0x000fce0000000f00 */
[----:B------:R-:W-:Y:S05]  /*1260*/  CALL.REL.NOINC `($__internal_3_$__cuda_sm20_div_u64) ;  /* 0x0000000800ec7944 */ /* 0x000fea0003c00000 */
[----:B------:R-:W-:Y:S01]  /*1270*/  IMAD.MOV.U32 R8, RZ, RZ, R6 ;  /* 0x000000ffff087224 */ /* 0x000fe200078e0006 */
[----:B------:R-:W-:-:S07]  /*1280*/  MOV R9, R7 ;  /* 0x0000000700097202 */ /* 0x000fce0000000f00 */
.L_x_103:
[----:B------:R-:W-:Y:S05]  /*1290*/  BSYNC.RECONVERGENT B1 ;  /* 0x0000000000017941 */ /* 0x000fea0003800200 */
.L_x_101:
        /* <DEDUP_REMOVED lines=35> */
.L_x_106:
        /* <DEDUP_REMOVED lines=16> */
.L_x_105:
[----:B------:R-:W-:Y:S05]  /*15d0*/  BSYNC.RECONVERGENT B1 ;  /* 0x0000000000017941 */ /* 0x000fea0003800200 */
.L_x_104:
        /* <DEDUP_REMOVED lines=35> */
.L_x_107:
        /* <DEDUP_REMOVED lines=26> */
.L_x_100:
[----:B------:R-:W-:Y:S05]  /*19b0*/  BSYNC.RECONVERGENT B0 ;  /* 0x0000000000007941 */ /* 0x000fea0003800200 */
.L_x_99:
[----:B------:R-:W0:Y:S01]  /*19c0*/  LDGDEPBAR ;  /* 0x00000000000079af */ /* 0x000e220000000000 */
[----:B------:R-:W-:-:S04]  /*19d0*/  DEPBAR.LE SB0, 0x0 ;  /* 0x000080000000791a */ /* 0x000fc80000000000 */
[----:B------:R-:W-:Y:S06]  /*19e0*/  BAR.SYNC.DEFER_BLOCKING 0x0 ;  /* 0x0000000000007b1d */ /* 0x000fec0000010000 */
.L_x_89:
        /* <DEDUP_REMOVED lines=20> */
.L_x_109:
[----:B-1----:R-:W-:Y:S01]  /*1b30*/  LDS R7, [R6] ;  /* 0x0000000006077984 */ /* 0x002fe20000000800 */
[----:B------:R-:W-:Y:S02]  /*1b40*/  VIADD R0, R0, 0x1 ;  /* 0x0000000100007836 */ /* 0x000fe40000000000 */
[----:B------:R-:W-:Y:S01]  /*1b50*/  IMAD.U32 R2, RZ, RZ, UR4 ;  /* 0x00000004ff027e24 */ /* 0x000fe2000f8e00ff */
[----:B------:R-:W1:Y:S01]  /*1b60*/  LDS R8, [R4] ;  /* 0x0000000004087984 */ /* 0x000e620000000800 */
[----:B------:R-:W-:Y:S01]  /*1b70*/  IMAD.U32 R3, RZ, RZ, UR5 ;  /* 0x00000005ff037e24 */ /* 0x000fe2000f8e00ff */
[----:B------:R-:W-:Y:S01]  /*1b80*/  ISETP.NE.AND P0, PT, R0, RZ, PT ;  /* 0x000000ff0000720c */ /* 0x000fe20003f05270 */
[----:B------:R-:W-:-:S04]  /*1b90*/  IMAD.WIDE R2, R5, 0x4, R2 ;  /* 0x0000000405027825 */ /* 0x000fc800078e0202 */
[----:B-1----:R-:W-:-:S05]  /*1ba0*/  FMUL R7, R7, R8 ;  /* 0x0000000807077220 */ /* 0x002fca0000400000 */
[----:B------:R1:W-:Y:S03]  /*1bb0*/  STG.E desc[UR20][R2.64], R7 ;  /* 0x0000000702007986 */ /* 0x0003e6000c101914 */
[----:B------:R-:W-:Y:S05]  /*1bc0*/  @!P0 EXIT ;  /* 0x000000000000894d */ /* 0x000fea0003800000 */
[----:B------:R-:W-:Y:S01]  /*1bd0*/  IADD3 R4, PT, PT, R4, 0x200, RZ ;  /* 0x0000020004047810 */ /* 0x000fe20007ffe0ff */
[----:B------:R-:W-:Y:S02]  /*1be0*/  VIADD R6, R6, 0x200 ;  /* 0x0000020006067836 */ /* 0x000fe40000000000 */
[----:B------:R-:W-:Y:S01]  /*1bf0*/  VIADD R5, R5, 0x80 ;  /* 0x0000008005057836 */ /* 0x000fe20000000000 */
[----:B------:R-:W-:Y:S06]  /*1c00*/  BRA `(.L_x_109) ;  /* 0xfffffffc00c87947 */ /* 0x000fec000383ffff */
.L_x_108:
        /* <DEDUP_REMOVED lines=18> */
.L_x_110:
        /* <DEDUP_REMOVED lines=15> */
        .weak           $__internal_3_$__cuda_sm20_div_u64
        .type           $__internal_3_$__cuda_sm20_div_u64,@function
        .size           $__internal_3_$__cuda_sm20_div_u64,(.L_x_150 - $__internal_3_$__cuda_sm20_div_u64)
$__internal_3_$__cuda_sm20_div_u64:
        /* <DEDUP_REMOVED lines=68> */
[----:B------:R-:W-:Y:S06]  /*2260*/  RET.REL.NODEC R8 `(_ZN3cub18CUB_300001_SM_10006detail9transform16transform_kernelINS2_10policy_hubILb0EN4cuda3std3__45tupleIJN6thrust24THRUST_300001_SM_1000_NS6detail15normal_iteratorINSA_10device_ptrIfEEEESF_EEEE10policy1000EiNS7_10multipliesIfEESF_JPfSL_EEEvT0_iT1_T2_DpNS2_10kernel_argIT3_EE) ;  /* 0xffffffdc08647950 */ /* 0x000fec0003c3ffff */
.L_x_111:
        /* <DEDUP_REMOVED lines=9> */
.L_x_150:


//--------------------- .text._ZN3cub18CUB_300001_SM_10006detail9transform16transform_kernelINS2_10policy_hubILb1EN4cuda3std3__45tupleIJN6thrust24THRUST_300001_SM_1000_NS6detail15normal_iteratorINSA_10device_ptrIfEEEESF_EEEE10policy1000El13saxpy_functorSF_JPfSK_EEEvT0_iT1_T2_DpNS2_10kernel_argIT3_EE --------------------------
	.section	.text._ZN3cub18CUB_300001_SM_10006detail9transform16transform_kernelINS2_10policy_hubILb1EN4cuda3std3__45tupleIJN6thrust24THRUST_300001_SM_1000_NS6detail15normal_iteratorINSA_10device_ptrIfEEEESF_EEEE10policy1000El13saxpy_functorSF_JPfSK_EEEvT0_iT1_T2_DpNS2_10kernel_argIT3_EE,"ax",@progbits
	.align	128
        .global         _ZN3cub18CUB_300001_SM_10006detail9transform16transform_kernelINS2_10policy_hubILb1EN4cuda3std3__45tupleIJN6thrust24THRUST_300001_SM_1000_NS6detail15normal_iteratorINSA_10device_ptrIfEEEESF_EEEE10policy1000El13saxpy_functorSF_JPfSK_EEEvT0_iT1_T2_DpNS2_10kernel_argIT3_EE
        .type           _ZN3cub18CUB_300001_SM_10006detail9transform16transform_kernelINS2_10policy_hubILb1EN4cuda3std3__45tupleIJN6thrust24THRUST_300001_SM_1000_NS6detail15normal_iteratorINSA_10device_ptrIfEEEESF_EEEE10policy1000El13saxpy_functorSF_JPfSK_EEEvT0_iT1_T2_DpNS2_10kernel_argIT3_EE,@function
        .size           _ZN3cub18CUB_300001_SM_10006detail9transform16transform_kernelINS2_10policy_hubILb1EN4cuda3std3__45tupleIJN6thrust24THRUST_300001_SM_1000_NS6detail15normal_iteratorINSA_10device_ptrIfEEEESF_EEEE10policy1000El13saxpy_functorSF_JPfSK_EEEvT0_iT1_T2_DpNS2_10kernel_argIT3_EE,(.L_x_157 - _ZN3cub18CUB_300001_SM_10006detail9transform16transform_kernelINS2_10policy_hubILb1EN4cuda3std3__45tupleIJN6thrust24THRUST_300001_SM_1000_NS6detail15normal_iteratorINSA_10device_ptrIfEEEESF_EEEE10policy1000El13saxpy_functorSF_JPfSK_EEEvT0_iT1_T2_DpNS2_10kernel_argIT3_EE)
        .other          _ZN3cub18CUB_300001_SM_10006detail9transform16transform_kernelINS2_10policy_hubILb1EN4cuda3std3__45tupleIJN6thrust24THRUST_300001_SM_1000_NS6detail15normal_iteratorINSA_10device_ptrIfEEEESF_EEEE10policy1000El13saxpy_functorSF_JPfSK_EEEvT0_iT1_T2_DpNS2_10kernel_argIT3_EE,@"STO_CUDA_ENTRY STV_DEFAULT"
_ZN3cub18CUB_300001_SM_10006detail9transform16transform_kernelINS2_10policy_hubILb1EN4cuda3std3__45tupleIJN6thrust24THRUST_300001_SM_1000_NS6detail15normal_iteratorINSA_10device_ptrIfEEEESF_EEEE10policy1000El13saxpy_functorSF_JPfSK_EEEvT0_iT1_T2_DpNS2_10kernel_argIT3_EE:
.text._ZN3cub18CUB_300001_SM_10006detail9transform16transform_kernelINS2_10policy_hubILb1EN4cuda3std3__45tupleIJN6thrust24THRUST_300001_SM_1000_NS6detail15normal_iteratorINSA_10device_ptrIfEEEESF_EEEE10policy1000El13saxpy_functorSF_JPfSK_EEEvT0_iT1_T2_DpNS2_10kernel_argIT3_EE:
[----:B------:R-:W-:Y:S08]  /*0000*/  LDC R1, c[0x0][0x37c] ;  /* 0x0000df00ff017b82 */ /* 0x000ff00000000800 */
[----:B------:R-:W0:Y:S01]  /*0010*/  LDC R10, c[0x0][0x388] ;  /* 0x0000e200ff0a7b82 */ /* 0x000e220000000800 */
[----:B------:R-:W1:Y:S01]  /*0020*/  LDCU.64 UR4, c[0x0][0x380] ;  /* 0x00007000ff0477ac */ /* 0x000e620008000a00 */
[----:B------:R-:W2:Y:S01]  /*0030*/  S2R R7, SR_TID.X ;  /* 0x0000000000077919 */ /* 0x000ea20000002100 */
[----:B------:R-:W-:Y:S05]  /*0040*/  BSSY.RECONVERGENT B0, `(.L_x_112) ;  /* 0x0000029000007945 */ /* 0x000fea0003800200 */
[----:B------:R-:W3:Y:S01]  /*0050*/  S2UR UR12, SR_CTAID.X ;  /* 0x00000000000c79c3 */ /* 0x000ee20000002500 */
[----:B0-----:R-:W-:-:S04]  /*0060*/  SHF.L.U32 R5, R10, 0x7, RZ ;  /* 0x000000070a057819 */ /* 0x001fc800000006ff */
[----:B------:R-:W-:Y:S01]  /*0070*/  SHF.R.S32.HI R0, RZ, 0x1f, R5 ;  /* 0x0000001fff007819 */ /* 0x000fe20000011405 */
[----:B---3--:R-:W-:-:S04]  /*0080*/  IMAD.WIDE.U32 R2, R5, UR12, RZ ;  /* 0x0000000c05027c25 */ /* 0x008fc8000f8e00ff */
[----:B------:R-:W-:Y:S01]  /*0090*/  IMAD R9, R0, UR12, RZ ;  /* 0x0000000c00097c24 */ /* 0x000fe2000f8e02ff */
[----:B-1----:R-:W-:-:S03]  /*00a0*/  IADD3 R4, P1, PT, -R2, UR4, RZ ;  /* 0x0000000402047c10 */ /* 0x002fc6000ff3e1ff */
[----:B------:R-:W-:Y:S01]  /*00b0*/  IMAD.IADD R9, R3, 0x1, R9 ;  /* 0x0000000103097824 */ /* 0x000fe200078e0209 */
[----:B------:R-:W-:-:S04]  /*00c0*/  ISETP.LT.U32.AND P0, PT, R4, R5, PT ;  /* 0x000000050400720c */ /* 0x000fc80003f01070 */
[----:B------:R-:W-:-:S04]  /*00d0*/  IADD3.X R11, PT, PT, ~R9, UR5, RZ, P1, !PT ;  /* 0x00000005090b7c10 */ /* 0x000fc80008ffe5ff */
[----:B------:R-:W-:Y:S02]  /*00e0*/  ISETP.LT.AND.EX P0, PT, R11, R0, PT, P0 ;  /* 0x000000000b00720c */ /* 0x000fe40003f01300 */
[----:B--2---:R-:W-:Y:S02]  /*00f0*/  SHF.L.U32 R11, R7, 0x7, RZ ;  /* 0x00000007070b7819 */ /* 0x004fe400000006ff */
[----:B------:R-:W-:-:S05]  /*0100*/  SEL R0, R4, R5, P0 ;  /* 0x0000000504007207 */ /* 0x000fca0000000000 */
[----:B------:R-:W-:-:S05]  /*0110*/  IMAD.SHL.U32 R4, R0, 0x4, RZ ;  /* 0x0000000400047824 */ /* 0x000fca00078e00ff */
[----:B------:R-:W-:-:S13]  /*0120*/  ISETP.GE.AND P0, PT, R11, R4, PT ;  /* 0x000000040b00720c */ /* 0x000fda0003f06270 */
[----:B------:R-:W-:Y:S05]  /*0130*/  @P0 BRA `(.L_x_113) ;  /* 0x0000000000640947 */ /* 0x000fea0003800000 */
[----:B------:R-:W0:Y:S01]  /*0140*/  LDCU.64 UR4, c[0x0][0x398] ;  /* 0x00007300ff0477ac */ /* 0x000e220008000a00 */
[C---:B------:R-:W-:Y:S01]  /*0150*/  SHF.L.U32 R6, R2.reuse, 0x2, RZ ;  /* 0x0000000202067819 */ /* 0x040fe200000006ff */
[----:B------:R-:W-:Y:S01]  /*0160*/  BSSY.RECONVERGENT B1, `(.L_x_114) ;  /* 0x000000c000017945 */ /* 0x000fe20003800200 */
[----:B------:R-:W-:Y:S01]  /*0170*/  SHF.L.U64.HI R8, R2, 0x2, R9 ;  /* 0x0000000202087819 */ /* 0x000fe20000010209 */
[----:B------:R-:W-:Y:S01]  /*0180*/  IMAD.MOV.U32 R15, RZ, RZ, R11 ;  /* 0x000000ffff0f7224 */ /* 0x000fe200078e000b */
[----:B0-----:R-:W-:-:S04]  /*0190*/  IADD3 R12, P0, PT, R6, UR4, RZ ;  /* 0x00000004060c7c10 */ /* 0x001fc8000ff1e0ff */
[----:B------:R-:W-:-:S03]  /*01a0*/  IADD3.X R13, PT, PT, R8, UR5, RZ, P0, !PT ;  /* 0x00000005080d7c10 */ /* 0x000fc600087fe4ff */
[----:B------:R-:W-:-:S07]  /*01b0*/  IMAD.WIDE.U32 R12, R7, 0x80, R12 ;  /* 0x00000080070c7825 */ /* 0x000fce00078e000c */
.L_x_115:
[----:B------:R-:W-:Y:S01]  /*01c0*/  IADD3 R15, PT, PT, R15, 0x4000, RZ ;  /* 0x000040000f0f7810 */ /* 0x000fe20007ffe0ff */
[----:B------:R0:W-:Y:S03]  /*01d0*/  CCTL.E.PF2 [R12] ;  /* 0x000000000c00798f */ /* 0x0001e60000800100 */
[----:B------:R-:W-:Y:S02]  /*01e0*/  ISETP.GE.AND P0, PT, R15, R4, PT ;  /* 0x000000040f00720c */ /* 0x000fe40003f06270 */
[----:B0-----:R-:W-:-:S05]  /*01f0*/  IADD3 R12, P1, PT, R12, 0x4000, RZ ;  /* 0x000040000c0c7810 */ /* 0x001fca0007f3e0ff */
[----:B------:R-:W-:-:S06]  /*0200*/  IMAD.X R13, RZ, RZ, R13, P1 ;  /* 0x000000ffff0d7224 */ /* 0x000fcc00008e060d */
[----:B------:R-:W-:Y:S05]  /*0210*/  @!P0 BRA `(.L_x_115) ;  /* 0xfffffffc00e88947 */ /* 0x000fea000383ffff */
[----:B------:R-:W-:Y:S05]  /*0220*/  BSYNC.RECONVERGENT B1 ;  /* 0x0000000000017941 */ /* 0x000fea0003800200 */
.L_x_114:
[----:B------:R-:W0:Y:S02]  /*0230*/  LDCU.64 UR4, c[0x0][0x3a8] ;  /* 0x00007500ff0477ac */ /* 0x000e240008000a00 */
[----:B0-----:R-:W-:-:S04]  /*0240*/  IADD3 R12, P0, PT, R6, UR4, RZ ;  /* 0x00000004060c7c10 */ /* 0x001fc8000ff1e0ff */
[----:B------:R-:W-:-:S03]  /*0250*/  IADD3.X R13, PT, PT, R8, UR5, RZ, P0, !PT ;  /* 0x00000005080d7c10 */ /* 0x000fc600087fe4ff */
[----:B------:R-:W-:-:S07]  /*0260*/  IMAD.WIDE.U32 R12, R7, 0x80, R12 ;  /* 0x00000080070c7825 */ /* 0x000fce00078e000c */
.L_x_116:
[----:B------:R-:W-:Y:S01]  /*0270*/  IADD3 R11, PT, PT, R11, 0x4000, RZ ;  /* 0x000040000b0b7810 */ /* 0x000fe20007ffe0ff */
[----:B------:R0:W-:Y:S03]  /*0280*/  CCTL.E.PF2 [R12] ;  /* 0x000000000c00798f */ /* 0x0001e60000800100 */
[----:B------:R-:W-:Y:S02]  /*0290*/  ISETP.GE.AND P0, PT, R11, R4, PT ;  /* 0x000000040b00720c */ /* 0x000fe40003f06270 */
[----:B0-----:R-:W-:-:S05]  /*02a0*/  IADD3 R12, P1, PT, R12, 0x4000, RZ ;  /* 0x000040000c0c7810 */ /* 0x001fca0007f3e0ff */
[----:B------:R-:W-:-:S06]  /*02b0*/  IMAD.X R13, RZ, RZ, R13, P1 ;  /* 0x000000ffff0d7224 */ /* 0x000fcc00008e060d */
[----:B------:R-:W-:Y:S05]  /*02c0*/  @!P0 BRA `(.L_x_116) ;  /* 0xfffffffc00e88947 */ /* 0x000fea000383ffff */
.L_x_113:
[----:B------:R-:W-:Y:S05]  /*02d0*/  BSYNC.RECONVERGENT B0 ;  /* 0x0000000000007941 */ /* 0x000fea0003800200 */
.L_x_112:
[----:B------:R-:W0:Y:S01]  /*02e0*/  LDCU.128 UR8, c[0x0][0x390] ;  /* 0x00007200ff0877ac */ /* 0x000e220008000c00 */
[----:B------:R-:W-:Y:S02]  /*02f0*/  ISETP.NE.AND P0, PT, R5, R0, PT ;  /* 0x000000000500720c */ /* 0x000fe40003f05270 */
[C---:B------:R-:W-:Y:S01]  /*0300*/  SHF.L.U32 R8, R2.reuse, 0x2, RZ ;  /* 0x0000000202087819 */ /* 0x040fe200000006ff */
[----:B------:R-:W1:Y:S01]  /*0310*/  LDCU.64 UR6, c[0x0][0x3a8] ;  /* 0x00007500ff0677ac */ /* 0x000e620008000a00 */
[----:B------:R-:W-:Y:S02]  /*0320*/  SHF.L.U64.HI R9, R2, 0x2, R9 ;  /* 0x0000000202097819 */ /* 0x000fe40000010209 */
[C---:B------:R-:W-:Y:S01]  /*0330*/  R2UR UR13, R8.reuse ;  /* 0x00000000080d72ca */ /* 0x040fe200000e0000 */
[----:B------:R-:W2:Y:S01]  /*0340*/  LDCU.64 UR14, c[0x0][0x358] ;  /* 0x00006b00ff0e77ac */ /* 0x000ea20008000a00 */
[----:B------:R-:W-:Y:S02]  /*0350*/  R2UR UR16, R9 ;  /* 0x00000000091072ca */ /* 0x000fe400000e0000 */
[----:B0-----:R-:W-:-:S02]  /*0360*/  IADD3 R4, P2, PT, R8, UR10, RZ ;  /* 0x0000000a08047c10 */ /* 0x001fc4000ff5e0ff */
[C---:B-1----:R-:W-:Y:S02]  /*0370*/  IADD3 R2, P3, PT, R8.reuse, UR6, RZ ;  /* 0x0000000608027c10 */ /* 0x042fe4000ff7e0ff */
[----:B------:R-:W-:Y:S02]  /*0380*/  IADD3 R8, P1, PT, R8, UR8, RZ ;  /* 0x0000000808087c10 */ /* 0x000fe4000ff3e0ff */
[C---:B------:R-:W-:Y:S02]  /*0390*/  IADD3.X R5, PT, PT, R9.reuse, UR11, RZ, P2, !PT ;  /* 0x0000000b09057c10 */ /* 0x040fe400097fe4ff */
[C---:B------:R-:W-:Y:S02]  /*03a0*/  IADD3.X R3, PT, PT, R9.reuse, UR7, RZ, P3, !PT ;  /* 0x0000000709037c10 */ /* 0x040fe40009ffe4ff */
[----:B------:R-:W-:Y:S01]  /*03b0*/  IADD3.X R9, PT, PT, R9, UR9, RZ, P1, !PT ;  /* 0x0000000909097c10 */ /* 0x000fe20008ffe4ff */
[----:B--2---:R-:W-:Y:S06]  /*03c0*/  @!P0 BRA `(.L_x_117) ;  /* 0x0000000c00888947 */ /* 0x004fec0003800000 */
[----:B------:R-:W-:-:S13]  /*03d0*/  ISETP.GE.AND P0, PT, R10, 0x1, PT ;  /* 0x000000010a00780c */ /* 0x000fda0003f06270 */
[----:B------:R-:W-:Y:S05]  /*03e0*/  @!P0 EXIT ;  /* 0x000000000000894d */ /* 0x000fea0003800000 */
[C---:B------:R-:W-:Y:S01]  /*03f0*/  ISETP.GE.U32.AND P0, PT, R10.reuse, 0x8, PT ;  /* 0x000000080a00780c */ /* 0x040fe20003f06070 */
[----:B------:R-:W-:Y:S01]  /*0400*/  IMAD.MOV.U32 R6, RZ, RZ, RZ ;  /* 0x000000ffff067224 */ /* 0x000fe200078e00ff */
[----:B------:R-:W-:-:S11]  /*0410*/  LOP3.LUT R20, R10, 0x7, RZ, 0xc0, !PT ;  /* 0x000000070a147812 */ /* 0x000fd600078ec0ff */
[----:B------:R-:W-:Y:S05]  /*0420*/  @!P0 BRA `(.L_x_118) ;  /* 0x0000000800148947 */ /* 0x000fea0003800000 */
[----:B------:R-:W-:-:S13]  /*0430*/  ISETP.GE.AND P0, PT, R7, R0, PT ;  /* 0x000000000700720c */ /* 0x000fda0003f06270 */
[C---:B------:R-:W-:Y:S01]  /*0440*/  @!P0 IMAD.WIDE.U32 R16, R7.reuse, 0x4, R4 ;  /* 0x0000000407108825 */ /* 0x040fe200078e0004 */
[----:B------:R-:W0:Y:S03]  /*0450*/  @!P0 LDC R11, c[0x0][0x38c] ;  /* 0x0000e300ff0b8b82 */ /* 0x000e260000000800 */
[C---:B------:R-:W-:Y:S02]  /*0460*/  @!P0 IMAD.WIDE.U32 R22, R7.reuse, 0x4, R2 ;  /* 0x0000000407168825 */ /* 0x040fe400078e0002 */
[----:B------:R-:W0:Y:S04]  /*0470*/  @!P0 LDG.E R16, desc[UR14][R16.64] ;  /* 0x0000000e10108981 */ /* 0x000e28000c1e1900 */
[----:B------:R1:W0:Y:S01]  /*0480*/  @!P0 LDG.E R23, desc[UR14][R22.64] ;  /* 0x0000000e16178981 */ /* 0x000222000c1e1900 */
[C---:B------:R-:W-:Y:S01]  /*0490*/  IADD3 R21, PT, PT, R7.reuse, 0x80, RZ ;  /* 0x0000008007157810 */ /* 0x040fe20007ffe0ff */
[----:B------:R-:W-:-:S03]  /*04a0*/  @!P0 IMAD.WIDE.U32 R18, R7, 0x4, R8 ;  /* 0x0000000407128825 */ /* 0x000fc600078e0008 */
[C---:B------:R-:W-:Y:S01]  /*04b0*/  ISETP.GE.AND P1, PT, R21.reuse, R0, PT ;  /* 0x000000001500720c */ /* 0x040fe20003f26270 */
[----:B------:R-:W-:-:S04]  /*04c0*/  IMAD.WIDE R14, R21, 0x4, R4 ;  /* 0x00000004150e7825 */ /* 0x000fc800078e0204 */
[----:B------:R-:W-:-:S08]  /*04d0*/  IMAD.WIDE R12, R21, 0x4, R2 ;  /* 0x00000004150c7825 */ /* 0x000fd000078e0202 */
[----:B-1----:R-:W1:Y:S01]  /*04e0*/  @!P1 LDC R22, c[0x0][0x38c] ;  /* 0x0000e300ff169b82 */ /* 0x002e620000000800 */
[----:B0-----:R-:W-:-:S05]  /*04f0*/  @!P0 FFMA R11, R16, R11, R23 ;  /* 0x0000000b100b8223 */ /* 0x001fca0000000017 */
[----:B------:R0:W-:Y:S04]  /*0500*/  @!P0 STG.E desc[UR14][R18.64], R11 ;  /* 0x0000000b12008986 */ /* 0x0001e8000c10190e */
[----:B------:R-:W1:Y:S04]  /*0510*/  @!P1 LDG.E R6, desc[UR14][R14.64] ;  /* 0x0000000e0e069981 */ /* 0x000e68000c1e1900 */
[----:B------:R-:W1:Y:S01]  /*0520*/  @!P1 LDG.E R25, desc[UR14][R12.64] ;  /* 0x0000000e0c199981 */ /* 0x000e62000c1e1900 */
[----:B------:R-:W-:-:S05]  /*0530*/  VIADD R17, R7, 0x100 ;  /* 0x0000010007117836 */ /* 0x000fca0000000000 */
[----:B------:R-:W-:Y:S01]  /*0540*/  ISETP.GE.AND P0, PT, R17, R0, PT ;  /* 0x000000001100720c */ /* 0x000fe20003f06270 */
[----:B------:R-:W-:-:S12]  /*0550*/  IMAD.WIDE R16, R21, 0x4, R8 ;  /* 0x0000000415107825 */ /* 0x000fd800078e0208 */
[----:B0-----:R-:W0:Y:S01]  /*0560*/  @!P0 LDC R18, c[0x0][0x38c] ;  /* 0x0000e300ff128b82 */ /* 0x001e220000000800 */
[----:B-1----:R-:W-:-:S05]  /*0570*/  @!P1 FFMA R25, R6, R22, R25 ;  /* 0x0000001606199223 */ /* 0x002fca0000000019 */
[----:B------:R-:W-:Y:S04]  /*0580*/  @!P1 STG.E desc[UR14][R16.64], R25 ;  /* 0x0000001910009986 */ /* 0x000fe8000c10190e */
[----:B------:R-:W0:Y:S04]  /*0590*/  @!P0 LDG.E R6, desc[UR14][R14.64+0x200] ;  /* 0x0002000e0e068981 */ /* 0x000e28000c1e1900 */
[----:B------:R-:W0:Y:S01]  /*05a0*/  @!P0 LDG.E R21, desc[UR14][R12.64+0x200] ;  /* 0x0002000e0c158981 */ /* 0x000e22000c1e1900 */
[----:B------:R-:W-:-:S04]  /*05b0*/  IADD3 R11, PT, PT, R7, 0x180, RZ ;  /* 0x00000180070b7810 */ /* 0x000fc80007ffe0ff */
[----:B------:R-:W-:Y:S01]  /*05c0*/  ISETP.GE.AND P1, PT, R11, R0, PT ;  /* 0x000000000b00720c */ /* 0x000fe20003f26270 */
[----:B------:R-:W-:Y:S02]  /*05d0*/  VIADD R19, R7, 0x200 ;  /* 0x0000020007137836 */ /* 0x000fe40000000000 */
[----:B0-----:R-:W-:-:S10]  /*05e0*/  @!P0 FFMA R21, R6, R18, R21 ;  /* 0x0000001206158223 */ /* 0x001fd40000000015 */
[----:B------:R-:W0:Y:S01]  /*05f0*/  @!P1 LDC R18, c[0x0][0x38c] ;  /* 0x0000e300ff129b82 */ /* 0x000e220000000800 */
[----:B------:R1:W-:Y:S04]  /*0600*/  @!P0 STG.E desc[UR14][R16.64+0x200], R21 ;  /* 0x0002001510008986 */ /* 0x0003e8000c10190e */
[----:B------:R-:W0:Y:S04]  /*0610*/  @!P1 LDG.E R6, desc[UR14][R14.64+0x400] ;  /* 0x0004000e0e069981 */ /* 0x000e28000c1e1900 */
[----:B------:R-:W0:Y:S01]  /*0620*/  @!P1 LDG.E R11, desc[UR14][R12.64+0x400] ;  /* 0x0004000e0c0b9981 */ /* 0x000e22000c1e1900 */
[----:B------:R-:W-:-:S02]  /*0630*/  ISETP.GE.AND P0, PT, R19, R0, PT ;  /* 0x000000001300720c */ /* 0x000fc40003f06270 */
[----:B-1----:R-:W-:Y:S01]  /*0640*/  IADD3 R21, PT, PT, R7, 0x280, RZ ;  /* 0x0000028007157810 */ /* 0x002fe20007ffe0ff */
[----:B0-----:R-:W-:-:S10]  /*0650*/  @!P1 FFMA R11, R6, R18, R11 ;  /* 0x00000012060b9223 */ /* 0x001fd4000000000b */
[----:B------:R-:W0:Y:S01]  /*0660*/  @!P0 LDC R18, c[0x0][0x38c] ;  /* 0x0000e300ff128b82 */ /* 0x000e220000000800 */
[----:B------:R1:W-:Y:S04]  /*0670*/  @!P1 STG.E desc[UR14][R16.64+0x400], R11 ;  /* 0x0004000b10009986 */ /* 0x0003e8000c10190e */
[----:B------:R-:W0:Y:S04]  /*0680*/  @!P0 LDG.E R6, desc[UR14][R14.64+0x600] ;  /* 0x0006000e0e068981 */ /* 0x000e28000c1e1900 */
[----:B------:R-:W0:Y:S01]  /*0690*/  @!P0 LDG.E R19, desc[UR14][R12.64+0x600] ;  /* 0x0006000e0c138981 */ /* 0x000e22000c1e1900 */
[----:B------:R-:W-:Y:S01]  /*06a0*/  ISETP.GE.AND P1, PT, R21, R0, PT ;  /* 0x000000001500720c */ /* 0x000fe20003f26270 */
[----:B-1----:R-:W-:-:S02]  /*06b0*/  VIADD R11, R7, 0x300 ;  /* 0x00000300070b7836 */ /* 0x002fc40000000000 */
        /* <DEDUP_REMOVED lines=13> */
[----:B0-----:R-:W-:-:S12]  /*0790*/  @!P0 FFMA R11, R6, R18, R11 ;  /* 0x00000012060b8223 */ /* 0x001fd8000000000b */
[----:B------:R-:W0:Y:S01]  /*07a0*/  @!P1 LDC R18, c[0x0][0x38c] ;  /* 0x0000e300ff129b82 */ /* 0x000e220000000800 */
[----:B------:R1:W-:Y:S04]  /*07b0*/  @!P0 STG.E desc[UR14][R16.64+0xa00], R11 ;  /* 0x000a000b10008986 */ /* 0x0003e8000c10190e */
[----:B------:R-:W0:Y:S04]  /*07c0*/  @!P1 LDG.E R6, desc[UR14][R14.64+0xc00] ;  /* 0x000c000e0e069981 */ /* 0x000e28000c1e1900 */
[----:B------:R-:W0:Y:S02]  /*07d0*/  @!P1 LDG.E R19, desc[UR14][R12.64+0xc00] ;  /* 0x000c000e0c139981 */ /* 0x000e24000c1e1900 */
[----:B0-----:R-:W-:Y:S01]  /*07e0*/  @!P1 FFMA R19, R6, R18, R19 ;  /* 0x0000001206139223 */ /* 0x001fe20000000013 */
[----:B------:R-:W-:-:S04]  /*07f0*/  LOP3.LUT R6, R10, 0x7ffffff8, RZ, 0xc0, !PT ;  /* 0x7ffffff80a067812 */ /* 0x000fc800078ec0ff */
[----:B------:R1:W-:Y:S01]  /*0800*/  @!P1 STG.E desc[UR14][R16.64+0xc00], R19 ;  /* 0x000c001310009986 */ /* 0x0003e2000c10190e */
[----:B------:R-:W-:-:S13]  /*0810*/  ISETP.NE.AND P0, PT, R6, 0x8, PT ;  /* 0x000000080600780c */ /* 0x000fda0003f05270 */
[----:B-1----:R-:W-:Y:S05]  /*0820*/  @!P0 BRA `(.L_x_118) ;  /* 0x0000000400148947 */ /* 0x002fea0003800000 */
[----:B------:R-:W-:Y:S01]  /*0830*/  IMAD.MOV.U32 R16, RZ, RZ, 0x8 ;  /* 0x00000008ff107424 */ /* 0x000fe200078e00ff */
[----:B------:R-:W0:Y:S06]  /*0840*/  LDCU UR4, c[0x0][0x38c] ;  /* 0x00007180ff0477ac */ /* 0x000e2c0008000800 */
.L_x_121:
[----:B-1----:R-:W-:-:S04]  /*0850*/  LEA R17, R16, R7, 0x7 ;  /* 0x0000000710117211 */ /* 0x002fc800078e38ff */
[----:B------:R-:W-:-:S13]  /*0860*/  ISETP.GE.AND P0, PT, R17, R0, PT ;  /* 0x000000001100720c */ /* 0x000fda0003f06270 */
[C---:B------:R-:W-:Y:S01]  /*0870*/  @!P0 IMAD.WIDE.U32 R10, R17.reuse, 0x4, R4 ;  /* 0x00000004110a8825 */ /* 0x040fe200078e0004 */
[----:B------:R-:W1:Y:S03]  /*0880*/  @!P0 LDC R27, c[0x0][0x38c] ;  /* 0x0000e300ff1b8b82 */ /* 0x000e660000000800 */
[C---:B------:R-:W-:Y:S02]  /*0890*/  @!P0 IMAD.WIDE.U32 R22, R17.reuse, 0x4, R2 ;  /* 0x0000000411168825 */ /* 0x040fe400078e0002 */
[----:B------:R-:W1:Y:S04]  /*08a0*/  @!P0 LDG.E R10, desc[UR14][R10.64] ;  /* 0x0000000e0a0a8981 */ /* 0x000e68000c1e1900 */
[----:B------:R2:W1:Y:S01]  /*08b0*/  @!P0 LDG.E R23, desc[UR14][R22.64] ;  /* 0x0000000e16178981 */ /* 0x000462000c1e1900 */
[----:B------:R-:W-:-:S02]  /*08c0*/  VIADD R25, R17, 0x80 ;  /* 0x0000008011197836 */ /* 0x000fc40000000000 */
[----:B------:R-:W-:-:S03]  /*08d0*/  @!P0 IMAD.WIDE.U32 R18, R17, 0x4, R8 ;  /* 0x0000000411128825 */ /* 0x000fc600078e0008 */
[C---:B------:R-:W-:Y:S01]  /*08e0*/  ISETP.GE.AND P1, PT, R25.reuse, R0, PT ;  /* 0x000000001900720c */ /* 0x040fe20003f26270 */
[----:B------:R-:W-:-:S04]  /*08f0*/  IMAD.WIDE R14, R25, 0x4, R4 ;  /* 0x00000004190e7825 */ /* 0x000fc800078e0204 */
[----:B------:R-:W-:-:S08]  /*0900*/  IMAD.WIDE R12, R25, 0x4, R2 ;  /* 0x00000004190c7825 */ /* 0x000fd000078e0202 */
[----:B--2---:R-:W2:Y:S01]  /*0910*/  @!P1 LDC R22, c[0x0][0x38c] ;  /* 0x0000e300ff169b82 */ /* 0x004ea20000000800 */
[----:B-1----:R-:W-:-:S05]  /*0920*/  @!P0 FFMA R27, R10, R27, R23 ;  /* 0x0000001b0a1b8223 */ /* 0x002fca0000000017 */
[----:B------:R1:W-:Y:S04]  /*0930*/  @!P0 STG.E desc[UR14][R18.64], R27 ;  /* 0x0000001b12008986 */ /* 0x0003e8000c10190e */
[----:B------:R-:W2:Y:S04]  /*0940*/  @!P1 LDG.E R21, desc[UR14][R14.64] ;  /* 0x0000000e0e159981 */ /* 0x000ea8000c1e1900 */
[----:B------:R-:W2:Y:S01]  /*0950*/  @!P1 LDG.E R24, desc[UR14][R12.64] ;  /* 0x0000000e0c189981 */ /* 0x000ea2000c1e1900 */
[----:B------:R-:W-:-:S04]  /*0960*/  IADD3 R11, PT, PT, R17, 0x100, RZ ;  /* 0x00000100110b7810 */ /* 0x000fc80007ffe0ff */
[----:B------:R-:W-:Y:S01]  /*0970*/  ISETP.GE.AND P0, PT, R11, R0, PT ;  /* 0x000000000b00720c */ /* 0x000fe20003f06270 */
[----:B------:R-:W-:-:S12]  /*0980*/  IMAD.WIDE R10, R25, 0x4, R8 ;  /* 0x00000004190a7825 */ /* 0x000fd800078e0208 */
[----:B------:R-:W3:Y:S01]  /*0990*/  @!P0 LDC R23, c[0x0][0x38c] ;  /* 0x0000e300ff178b82 */ /* 0x000ee20000000800 */
[----:B--2---:R-:W-:-:S05]  /*09a0*/  @!P1 FFMA R25, R21, R22, R24 ;  /* 0x0000001615199223 */ /* 0x004fca0000000018 */
[----:B------:R2:W-:Y:S04]  /*09b0*/  @!P1 STG.E desc[UR14][R10.64], R25 ;  /* 0x000000190a009986 */ /* 0x0005e8000c10190e */
[----:B------:R-:W3:Y:S04]  /*09c0*/  @!P0 LDG.E R21, desc[UR14][R14.64+0x200] ;  /* 0x0002000e0e158981 */ /* 0x000ee8000c1e1900 */
[----:B------:R-:W3:Y:S01]  /*09d0*/  @!P0 LDG.E R22, desc[UR14][R12.64+0x200] ;  /* 0x0002000e0c168981 */ /* 0x000ee2000c1e1900 */
[----:B-1----:R-:W-:-:S05]  /*09e0*/  VIADD R19, R17, 0x180 ;  /* 0x0000018011137836 */ /* 0x002fca0000000000 */
[----:B------:R-:W-:Y:S01]  /*09f0*/  ISETP.GE.AND P1, PT, R19, R0, PT ;  /* 0x000000001300720c */ /* 0x000fe20003f26270 */
[----:B---3--:R-:W-:-:S12]  /*0a00*/  @!P0 FFMA R23, R21, R23, R22 ;  /* 0x0000001715178223 */ /* 0x008fd80000000016 */
[----:B------:R-:W2:Y:S01]  /*0a10*/  @!P1 LDC R22, c[0x0][0x38c] ;  /* 0x0000e300ff169b82 */ /* 0x000ea20000000800 */
[----:B------:R1:W-:Y:S04]  /*0a20*/  @!P0 STG.E desc[UR14][R10.64+0x200], R23 ;  /* 0x000200170a008986 */ /* 0x0003e8000c10190e */
[----:B------:R-:W2:Y:S04]  /*0a30*/  @!P1 LDG.E R18, desc[UR14][R14.64+0x400] ;  /* 0x0004000e0e129981 */ /* 0x000ea8000c1e1900 */
[----:B------:R-:W2:Y:S01]  /*0a40*/  @!P1 LDG.E R21, desc[UR14][R12.64+0x400] ;  /* 0x0004000e0c159981 */ /* 0x000ea2000c1e1900 */
[----:B------:R-:W-:-:S04]  /*0a50*/  IADD3 R19, PT, PT, R17, 0x200, RZ ;  /* 0x0000020011137810 */ /* 0x000fc80007ffe0ff */
[----:B------:R-:W-:Y:S01]  /*0a60*/  ISETP.GE.AND P0, PT, R19, R0, PT ;  /* 0x000000001300720c */ /* 0x000fe20003f06270 */
[----:B------:R-:W-:Y:S02]  /*0a70*/  VIADD R19, R17, 0x280 ;  /* 0x0000028011137836 */ /* 0x000fe40000000000 */
[----:B--2---:R-:W-:-:S10]  /*0a80*/  @!P1 FFMA R25, R18, R22, R21 ;  /* 0x0000001612199223 */ /* 0x004fd40000000015 */
[----:B------:R-:W1:Y:S01]  /*0a90*/  @!P0 LDC R22, c[0x0][0x38c] ;  /* 0x0000e300ff168b82 */ /* 0x000e620000000800 */
[----:B------:R2:W-:Y:S04]  /*0aa0*/  @!P1 STG.E desc[UR14][R10.64+0x400], R25 ;  /* 0x000400190a009986 */ /* 0x0005e8000c10190e */
[----:B------:R-:W1:Y:S04]  /*0ab0*/  @!P0 LDG.E R18, desc[UR14][R14.64+0x600] ;  /* 0x0006000e0e128981 */ /* 0x000e68000c1e1900 */
[----:B------:R-:W1:Y:S01]  /*0ac0*/  @!P0 LDG.E R21, desc[UR14][R12.64+0x600] ;  /* 0x0006000e0c158981 */ /* 0x000e62000c1e1900 */
[----:B------:R-:W-:-:S02]  /*0ad0*/  ISETP.GE.AND P1, PT, R19, R0, PT ;  /* 0x000000001300720c */ /* 0x000fc40003f26270 */
[----:B------:R-:W-:Y:S01]  /*0ae0*/  IADD3 R19, PT, PT, R17, 0x300, RZ ;  /* 0x0000030011137810 */ /* 0x000fe20007ffe0ff */
[----:B-1----:R-:W-:-:S10]  /*0af0*/  @!P0 FFMA R23, R18, R22, R21 ;  /* 0x0000001612178223 */ /* 0x002fd40000000015 */
[----:B------:R-:W1:Y:S01]  /*0b00*/  @!P1 LDC R22, c[0x0][0x38c] ;  /* 0x0000e300ff169b82 */ /* 0x000e620000000800 */
[----:B------:R2:W-:Y:S04]  /*0b10*/  @!P0 STG.E desc[UR14][R10.64+0x600], R23 ;  /* 0x000600170a008986 */ /* 0x0005e8000c10190e */
[----:B------:R-:W1:Y:S04]  /*0b20*/  @!P1 LDG.E R18, desc[UR14][R14.64+0x800] ;  /* 0x0008000e0e129981 */ /* 0x000e68000c1e1900 */
[----:B------:R-:W1:Y:S01]  /*0b30*/  @!P1 LDG.E R21, desc[UR14][R12.64+0x800] ;  /* 0x0008000e0c159981 */ /* 0x000e62000c1e1900 */
[----:B------:R-:W-:Y:S01]  /*0b40*/  ISETP.GE.AND P0, PT, R19, R0, PT ;  /* 0x000000001300720c */ /* 0x000fe20003f06270 */
[----:B-1----:R-:W-:-:S12]  /*0b50*/  @!P1 FFMA R21, R18, R22, R21 ;  /* 0x0000001612159223 */ /* 0x002fd80000000015 */
[----:B------:R-:W1:Y:S01]  /*0b60*/  @!P0 LDC R22, c[0x0][0x38c] ;  /* 0x0000e300ff168b82 */ /* 0x000e620000000800 */
[----:B------:R2:W-:Y:S04]  /*0b70*/  @!P1 STG.E desc[UR14][R10.64+0x800], R21 ;  /* 0x000800150a009986 */ /* 0x0005e8000c10190e */
[----:B------:R-:W1:Y:S04]  /*0b80*/  @!P0 LDG.E R18, desc[UR14][R14.64+0xa00] ;  /* 0x000a000e0e128981 */ /* 0x000e68000c1e1900 */
[----:B------:R-:W1:Y:S01]  /*0b90*/  @!P0 LDG.E R19, desc[UR14][R12.64+0xa00] ;  /* 0x000a000e0c138981 */ /* 0x000e62000c1e1900 */
[----:B------:R-:W-:Y:S01]  /*0ba0*/  VIADD R17, R17, 0x380 ;  /* 0x0000038011117836 */ /* 0x000fe20000000000 */
[----:B------:R-:W-:Y:S01]  /*0bb0*/  IADD3 R16, PT, PT, R16, 0x8, RZ ;  /* 0x0000000810107810 */ /* 0x000fe20007ffe0ff */
[----:B------:R-:W-:Y:S03]  /*0bc0*/  BSSY.RECONVERGENT B0, `(.L_x_119) ;  /* 0x000000a000007945 */ /* 0x000fe60003800200 */
[----:B------:R-:W-:Y:S01]  /*0bd0*/  ISETP.NE.AND P1, PT, R16, R6, PT ;  /* 0x000000061000720c */ /* 0x000fe20003f25270 */
[----:B-1----:R-:W-:-:S05]  /*0be0*/  @!P0 FFMA R19, R18, R22, R19 ;  /* 0x0000001612138223 */ /* 0x002fca0000000013 */
[----:B------:R2:W-:Y:S01]  /*0bf0*/  @!P0 STG.E desc[UR14][R10.64+0xa00], R19 ;  /* 0x000a00130a008986 */ /* 0x0005e2000c10190e */
[----:B------:R-:W-:-:S13]  /*0c00*/  ISETP.GE.AND P0, PT, R17, R0, PT ;  /* 0x000000001100720c */ /* 0x000fda0003f06270 */
[----:B--2---:R-:W-:Y:S05]  /*0c10*/  @P0 BRA `(.L_x_120) ;  /* 0x0000000000100947 */ /* 0x004fea0003800000 */
[----:B------:R-:W0:Y:S04]  /*0c20*/  LDG.E R14, desc[UR14][R14.64+0xc00] ;  /* 0x000c000e0e0e7981 */ /* 0x000e28000c1e1900 */
[----:B------:R-:W0:Y:S02]  /*0c30*/  LDG.E R13, desc[UR14][R12.64+0xc00] ;  /* 0x000c000e0c0d7981 */ /* 0x000e24000c1e1900 */
[----:B0-----:R-:W-:-:S05]  /*0c40*/  FFMA R17, R14, UR4, R13 ;  /* 0x000000040e117c23 */ /* 0x001fca000800000d */
[----:B------:R1:W-:Y:S02]  /*0c50*/  STG.E desc[UR14][R10.64+0xc00], R17 ;  /* 0x000c00110a007986 */ /* 0x0003e4000c10190e */
.L_x_120:
[----:B0-----:R-:W-:Y:S05]  /*0c60*/  BSYNC.RECONVERGENT B0 ;  /* 0x0000000000007941 */ /* 0x001fea0003800200 */
.L_x_119:
[----:B------:R-:W-:Y:S05]  /*0c70*/  @P1 BRA `(.L_x_121) ;  /* 0xfffffff800f41947 */ /* 0x000fea000383ffff */
.L_x_118:
[----:B------:R-:W-:-:S13]  /*0c80*/  ISETP.NE.AND P0, PT, R20, RZ, PT ;  /* 0x000000ff1400720c */ /* 0x000fda0003f05270 */
[----:B------:R-:W-:Y:S05]  /*0c90*/  @!P0 EXIT ;  /* 0x000000000000894d */ /* 0x000fea0003800000 */
[----:B-1----:R-:W0:Y:S01]  /*0ca0*/  LDC R10, c[0x0][0x388] ;  /* 0x0000e200ff0a7b82 */ /* 0x002e220000000800 */
[----:B------:R-:W-:Y:S02]  /*0cb0*/  ISETP.GE.U32.AND P1, PT, R20, 0x4, PT ;  /* 0x000000041400780c */ /* 0x000fe40003f26070 */
[----:B0-----:R-:W-:-:S04]  /*0cc0*/  LOP3.LUT R22, R10, 0x3, RZ, 0xc0, !PT ;  /* 0x000000030a167812 */ /* 0x001fc800078ec0ff */
[----:B------:R-:W-:-:S07]  /*0cd0*/  ISETP.NE.AND P0, PT, R22, RZ, PT ;  /* 0x000000ff1600720c */ /* 0x000fce0003f05270 */
[----:B------:R-:W-:Y:S06]  /*0ce0*/  @!P1 BRA `(.L_x_122) ;  /* 0x0000000000a49947 */ /* 0x000fec0003800000 */
[----:B------:R-:W-:-:S05]  /*0cf0*/  IMAD R11, R6, 0x80, R7 ;  /* 0x00000080060b7824 */ /* 0x000fca00078e0207 */
[----:B------:R-:W-:-:S13]  /*0d00*/  ISETP.GE.AND P1, PT, R11, R0, PT ;  /* 0x000000000b00720c */ /* 0x000fda0003f26270 */
[C---:B------:R-:W-:Y:S01]  /*0d10*/  @!P1 IMAD.WIDE R14, R11.reuse, 0x4, R4 ;  /* 0x000000040b0e9825 */ /* 0x040fe200078e0204 */
[----:B------:R-:W0:Y:S03]  /*0d20*/  @!P1 LDC R23, c[0x0][0x38c] ;  /* 0x0000e300ff179b82 */ /* 0x000e260000000800 */
[C---:B------:R-:W-:Y:S02]  /*0d30*/  @!P1 IMAD.WIDE R18, R11.reuse, 0x4, R2 ;  /* 0x000000040b129825 */ /* 0x040fe400078e0202 */
[----:B------:R-:W0:Y:S04]  /*0d40*/  @!P1 LDG.E R14, desc[UR14][R14.64] ;  /* 0x0000000e0e0e9981 */ /* 0x000e28000c1e1900 */
[----:B------:R-:W0:Y:S01]  /*0d50*/  @!P1 LDG.E R19, desc[UR14][R18.64] ;  /* 0x0000000e12139981 */ /* 0x000e22000c1e1900 */
[C---:B------:R-:W-:Y:S01]  /*0d60*/  IADD3 R25, PT, PT, R11.reuse, 0x80, RZ ;  /* 0x000000800b197810 */ /* 0x040fe20007ffe0ff */
[----:B------:R-:W-:-:S03]  /*0d70*/  @!P1 IMAD.WIDE R12, R11, 0x4, R8 ;  /* 0x000000040b0c9825 */ /* 0x000fc600078e0208 */
[----:B------:R-:W-:-:S13]  /*0d80*/  ISETP.GE.AND P2, PT, R25, R0, PT ;  /* 0x000000001900720c */ /* 0x000fda0003f46270 */
[C---:B------:R-:W-:Y:S01]  /*0d90*/  @!P2 IMAD.WIDE R20, R25.reuse, 0x4, R4 ;  /* 0x000000041914a825 */ /* 0x040fe200078e0204 */
[----:B------:R-:W1:Y:S03]  /*0da0*/  @!P2 LDC R27, c[0x0][0x38c] ;  /* 0x0000e300ff1bab82 */ /* 0x000e660000000800 */
[----:B------:R-:W-:-:S04]  /*0db0*/  @!P2 IMAD.WIDE R16, R25, 0x4, R2 ;  /* 0x000000041910a825 */ /* 0x000fc800078e0202 */
[----:B0-----:R-:W-:-:S05]  /*0dc0*/  @!P1 FFMA R23, R14, R23, R19 ;  /* 0x000000170e179223 */ /* 0x001fca0000000013 */
[----:B------:R0:W-:Y:S04]  /*0dd0*/  @!P1 STG.E desc[UR14][R12.64], R23 ;  /* 0x000000170c009986 */ /* 0x0001e8000c10190e */
[----:B------:R-:W1:Y:S04]  /*0de0*/  @!P2 LDG.E R20, desc[UR14][R20.64] ;  /* 0x0000000e1414a981 */ /* 0x000e68000c1e1900 */
[----:B------:R2:W1:Y:S01]  /*0df0*/  @!P2 LDG.E R17, desc[UR14][R16.64] ;  /* 0x0000000e1011a981 */ /* 0x000462000c1e1900 */
[----:B------:R-:W-:Y:S02]  /*0e00*/  VIADD R29, R11, 0x100 ;  /* 0x000001000b1d7836 */ /* 0x000fe40000000000 */
[----:B------:R-:W-:-:S03]  /*0e10*/  @!P2 IMAD.WIDE R14, R25, 0x4, R8 ;  /* 0x00000004190ea825 */ /* 0x000fc600078e0208 */
[----:B------:R-:W-:-:S13]  /*0e20*/  ISETP.GE.AND P1, PT, R29, R0, PT ;  /* 0x000000001d00720c */ /* 0x000fda0003f26270 */
[C---:B------:R-:W-:Y:S01]  /*0e30*/  @!P1 IMAD.WIDE R24, R29.reuse, 0x4, R4 ;  /* 0x000000041d189825 */ /* 0x040fe200078e0204 */
[----:B--2---:R-:W2:Y:S03]  /*0e40*/  @!P1 LDC R16, c[0x0][0x38c] ;  /* 0x0000e300ff109b82 */ /* 0x004ea60000000800 */
[----:B------:R-:W-:-:S04]  /*0e50*/  @!P1 IMAD.WIDE R18, R29, 0x4, R2 ;  /* 0x000000041d129825 */ /* 0x000fc800078e0202 */
[----:B-1----:R-:W-:-:S05]  /*0e60*/  @!P2 FFMA R27, R20, R27, R17 ;  /* 0x0000001b141ba223 */ /* 0x002fca0000000011 */
[----:B------:R1:W-:Y:S04]  /*0e70*/  @!P2 STG.E desc[UR14][R14.64], R27 ;  /* 0x0000001b0e00a986 */ /* 0x0003e8000c10190e */
[----:B------:R-:W2:Y:S04]  /*0e80*/  @!P1 LDG.E R24, desc[UR14][R24.64] ;  /* 0x0000000e18189981 */ /* 0x000ea8000c1e1900 */
[----:B------:R-:W2:Y:S01]  /*0e90*/  @!P1 LDG.E R19, desc[UR14][R18.64] ;  /* 0x0000000e12139981 */ /* 0x000ea2000c1e1900 */
[----:B0-----:R-:W-:Y:S01]  /*0ea0*/  IADD3 R23, PT, PT, R11, 0x180, RZ ;  /* 0x000001800b177810 */ /* 0x001fe20007ffe0ff */
[----:B------:R-:W-:-:S03]  /*0eb0*/  @!P1 IMAD.WIDE R12, R29, 0x4, R8 ;  /* 0x000000041d0c9825 */ /* 0x000fc600078e0208 */
[----:B------:R-:W-:-:S13]  /*0ec0*/  ISETP.GE.AND P2, PT, R23, R0, PT ;  /* 0x000000001700720c */ /* 0x000fda0003f46270 */
[----:B------:R-:W-:-:S04]  /*0ed0*/  @!P2 IMAD.WIDE R20, R23, 0x4, R2 ;  /* 0x000000041714a825 */ /* 0x000fc800078e0202 */
[----:B--2---:R-:W-:Y:S01]  /*0ee0*/  @!P1 FFMA R11, R24, R16, R19 ;  /* 0x00000010180b9223 */ /* 0x004fe20000000013 */
[C---:B------:R-:W-:Y:S01]  /*0ef0*/  @!P2 IMAD.WIDE R16, R23.reuse, 0x4, R4 ;  /* 0x000000041710a825 */ /* 0x040fe200078e0204 */
[----:B------:R-:W0:Y:S03]  /*0f00*/  @!P2 LDC R19, c[0x0][0x38c] ;  /* 0x0000e300ff13ab82 */ /* 0x000e260000000800 */
[----:B------:R2:W-:Y:S04]  /*0f10*/  @!P1 STG.E desc[UR14][R12.64], R11 ;  /* 0x0000000b0c009986 */ /* 0x0005e8000c10190e */
[----:B------:R-:W0:Y:S04]  /*0f20*/  @!P2 LDG.E R16, desc[UR14][R16.64] ;  /* 0x0000000e1010a981 */ /* 0x000e28000c1e1900 */
[----:B------:R-:W0:Y:S01]  /*0f30*/  @!P2 LDG.E R21, desc[UR14][R20.64] ;  /* 0x0000000e1415a981 */ /* 0x000e22000c1e1900 */
[----:B-1----:R-:W-:-:S04]  /*0f40*/  @!P2 IMAD.WIDE R14, R23, 0x4, R8 ;  /* 0x00000004170ea825 */ /* 0x002fc800078e0208 */
[----:B------:R-:W-:Y:S02]  /*0f50*/  VIADD R6, R6, 0x4 ;  /* 0x0000000406067836 */ /* 0x000fe40000000000 */
[----:B0-----:R-:W-:-:S05]  /*0f60*/  @!P2 FFMA R19, R16, R19, R21 ;  /* 0x000000131013a223 */ /* 0x001fca0000000015 */
[----:B------:R2:W-:Y:S02]  /*0f70*/  @!P2 STG.E desc[UR14][R14.64], R19 ;  /* 0x000000130e00a986 */ /* 0x0005e4000c10190e */
.L_x_122:
[----:B------:R-:W-:Y:S05]  /*0f80*/  @!P0 EXIT ;  /* 0x000000000000894d */ /* 0x000fea0003800000 */
[----:B------:R-:W-:Y:S02]  /*0f90*/  ISETP.NE.AND P0, PT, R22, 0x1, PT ;  /* 0x000000011600780c */ /* 0x000fe40003f05270 */
[----:B------:R-:W-:-:S04]  /*0fa0*/  LOP3.LUT R10, R10, 0x1, RZ, 0xc0, !PT ;  /* 0x000000010a0a7812 */ /* 0x000fc800078ec0ff */
[----:B------:R-:W-:-:S07]  /*0fb0*/  ISETP.NE.U32.AND P2, PT, R10, 0x1, PT ;  /* 0x000000010a00780c */ /* 0x000fce0003f45070 */
[----:B------:R-:W-:Y:S06]  /*0fc0*/  @!P0 BRA `(.L_x_123) ;  /* 0x0000000000548947 */ /* 0x000fec0003800000 */
[----:B--2---:R-:W-:-:S04]  /*0fd0*/  LEA R15, R6, R7, 0x7 ;  /* 0x00000007060f7211 */ /* 0x004fc800078e38ff */
        /* <DEDUP_REMOVED lines=9> */
[----:B------:R-:W-:-:S04]  /*1070*/  @!P1 IMAD.WIDE R16, R23, 0x4, R4 ;  /* 0x0000000417109825 */ /* 0x000fc800078e0204 */
[----:B------:R-:W-:-:S04]  /*1080*/  @!P1 IMAD.WIDE R18, R23, 0x4, R2 ;  /* 0x0000000417129825 */ /* 0x000fc800078e0202 */
[----:B0-----:R-:W-:Y:S02]  /*1090*/  @!P0 FFMA R21, R10, R21, R13 ;  /* 0x000000150a158223 */ /* 0x001fe4000000000d */
[----:B------:R-:W0:Y:S03]  /*10a0*/  @!P1 LDC R13, c[0x0][0x38c] ;  /* 0x0000e300ff0d9b82 */ /* 0x000e260000000800 */
[----:B------:R1:W-:Y:S04]  /*10b0*/  @!P0 STG.E desc[UR14][R14.64], R21 ;  /* 0x000000150e008986 */ /* 0x0003e8000c10190e */
[----:B------:R-:W0:Y:S04]  /*10c0*/  @!P1 LDG.E R16, desc[UR14][R16.64] ;  /* 0x0000000e10109981 */ /* 0x000e28000c1e1900 */
[----:B------:R-:W0:Y:S01]  /*10d0*/  @!P1 LDG.E R19, desc[UR14][R18.64] ;  /* 0x0000000e12139981 */ /* 0x000e22000c1e1900 */
[----:B------:R-:W-:-:S04]  /*10e0*/  @!P1 IMAD.WIDE R10, R23, 0x4, R8 ;  /* 0x00000004170a9825 */ /* 0x000fc800078e0208 */
[----:B------:R-:W-:Y:S02]  /*10f0*/  VIADD R6, R6, 0x2 ;  /* 0x0000000206067836 */ /* 0x000fe40000000000 */
[----:B0-----:R-:W-:-:S05]  /*1100*/  @!P1 FFMA R13, R16, R13, R19 ;  /* 0x0000000d100d9223 */ /* 0x001fca0000000013 */
[----:B------:R1:W-:Y:S02]  /*1110*/  @!P1 STG.E desc[UR14][R10.64], R13 ;  /* 0x0000000d0a009986 */ /* 0x0003e4000c10190e */
.L_x_123:
[----:B------:R-:W-:Y:S05]  /*1120*/  @P2 EXIT ;  /* 0x000000000000294d */ /* 0x000fea0003800000 */
[----:B------:R-:W-:-:S04]  /*1130*/  LEA R7, R6, R7, 0x7 ;  /* 0x0000000706077211 */ /* 0x000fc800078e38ff */
[----:B------:R-:W-:-:S13]  /*1140*/  ISETP.GE.AND P0, PT, R7, R0, PT ;  /* 0x000000000700720c */ /* 0x000fda0003f06270 */
[----:B------:R-:W-:Y:S05]  /*1150*/  @P0 EXIT ;  /* 0x000000000000094d */ /* 0x000fea0003800000 */
[C---:B------:R-:W-:Y:S01]  /*1160*/  IMAD.WIDE R4, R7.reuse, 0x4, R4 ;  /* 0x0000000407047825 */ /* 0x040fe200078e0204 */
[----:B------:R-:W0:Y:S03]  /*1170*/  LDCU UR4, c[0x0][0x38c] ;  /* 0x00007180ff0477ac */ /* 0x000e260008000800 */
[C---:B------:R-:W-:Y:S02]  /*1180*/  IMAD.WIDE R2, R7.reuse, 0x4, R2 ;  /* 0x0000000407027825 */ /* 0x040fe400078e0202 */
[----:B------:R-:W0:Y:S04]  /*1190*/  LDG.E R4, desc[UR14][R4.64] ;  /* 0x0000000e04047981 */ /* 0x000e28000c1e1900 */
[----:B------:R-:W0:Y:S01]  /*11a0*/  LDG.E R3, desc[UR14][R2.64] ;  /* 0x0000000e02037981 */ /* 0x000e22000c1e1900 */
[----:B------:R-:W-:-:S04]  /*11b0*/  IMAD.WIDE R8, R7, 0x4, R8 ;  /* 0x0000000407087825 */ /* 0x000fc800078e0208 */
[----:B0-----:R-:W-:-:S05]  /*11c0*/  FFMA R7, R4, UR4, R3 ;  /* 0x0000000404077c23 */ /* 0x001fca0008000003 */
[----:B------:R-:W-:Y:S01]  /*11d0*/  STG.E desc[UR14][R8.64], R7 ;  /* 0x0000000708007986 */ /* 0x000fe2000c10190e */
[----:B------:R-:W-:Y:S05]  /*11e0*/  EXIT ;  /* 0x000000000000794d */ /* 0x000fea0003800000 */
.L_x_117:
[----:B------:R-:W-:-:S13]  /*11f0*/  ISETP.GE.AND P0, PT, R10, 0x1, PT ;  /* 0x000000010a00780c */ /* 0x000fda0003f06270 */
[----:B------:R-:W-:Y:S05]  /*1200*/  @!P0 EXIT ;  /* 0x000000000000894d */ /* 0x000fea0003800000 */
[----:B------:R-:W-:Y:S01]  /*1210*/  ISETP.GE.U32.AND P0, PT, R10, 0x8, PT ;  /* 0x000000080a00780c */ /* 0x000fe20003f06070 */
[----:B------:R-:W-:-:S12]  /*1220*/  HFMA2 R0, -RZ, RZ, 0, 0 ;  /* 0x00000000ff007431 */ /* 0x000fd800000001ff */
[----:B------:R-:W-:Y:S05]  /*1230*/  @!P0 BRA `(.L_x_124) ;  /* 0x00000004001c8947 */ /* 0x000fea0003800000 */
[----:B------:R-:W0:Y:S01]  /*1240*/  LDC.64 R12, c[0x0][0x398] ;  /* 0x0000e600ff0c7b82 */ /* 0x000e220000000a00 */
[----:B------:R-:W-:Y:S01]  /*1250*/  UIADD3 UR4, UP2, UPT, UR13, 0x600, URZ ;  /* 0x000006000d047890 */ /* 0x000fe2000ff5e0ff */
[----:B------:R-:W-:Y:S01]  /*1260*/  LOP3.LUT R0, R10, 0x7ffffff8, RZ, 0xc0, !PT ;  /* 0x7ffffff80a007812 */ /* 0x000fe200078ec0ff */
[----:B------:R-:W1:Y:S03]  /*1270*/  LDCU UR17, c[0x0][0x38c] ;  /* 0x00007180ff1177ac */ /* 0x000e660008000800 */
[----:B------:R-:W-:Y:S01]  /*1280*/  IADD3 R6, PT, PT, -R0, RZ, RZ ;  /* 0x000000ff00067210 */ /* 0x000fe20007ffe1ff */
[----:B------:R-:W-:Y:S01]  /*1290*/  UIADD3 UR10, UP1, UPT, UR4, UR10, URZ ;  /* 0x0000000a040a7290 */ /* 0x000fe2000ff3e0ff */
[----:B------:R-:W2:Y:S01]  /*12a0*/  LDC.64 R8, c[0x0][0x390] ;  /* 0x0000e400ff087b82 */ /* 0x000ea20000000a00 */
[----:B------:R-:W-:Y:S02]  /*12b0*/  UIADD3 UR8, UP0, UPT, UR4, UR8, URZ ;  /* 0x0000000804087290 */ /* 0x000fe4000ff1e0ff */
[----:B------:R-:W-:-:S02]  /*12c0*/  UIADD3.X UR5, UPT, UPT, URZ, UR16, URZ, UP2, !UPT ;  /* 0x00000010ff057290 */ /* 0x000fc400097fe4ff */
[----:B------:R-:W-:Y:S02]  /*12d0*/  UIADD3 UR4, UP2, UPT, UR4, UR6, URZ ;  /* 0x0000000604047290 */ /* 0x000fe4000ff5e0ff */
[----:B------:R-:W-:Y:S01]  /*12e0*/  UIADD3.X UR11, UPT, UPT, UR5, UR11, URZ, UP1, !UPT ;  /* 0x0000000b050b7290 */ /* 0x000fe20008ffe4ff */
[----:B------:R-:W3:Y:S01]  /*12f0*/  LDC.64 R14, c[0x0][0x3a8] ;  /* 0x0000ea00ff0e7b82 */ /* 0x000ee20000000a00 */
[----:B------:R-:W-:Y:S02]  /*1300*/  UIADD3.X UR9, UPT, UPT, UR5, UR9, URZ, UP0, !UPT ;  /* 0x0000000905097290 */ /* 0x000fe400087fe4ff */
[----:B------:R-:W-:Y:S01]  /*1310*/  UIADD3.X UR5, UPT, UPT, UR5, UR7, URZ, UP2, !UPT ;  /* 0x0000000705057290 */ /* 0x000fe200097fe4ff */
[----:B0-----:R-:W-:-:S04]  /*1320*/  IMAD.WIDE.U32 R10, R7, 0x4, R12 ;  /* 0x00000004070a7825 */ /* 0x001fc800078e000c */
[----:B--2---:R-:W-:-:S04]  /*1330*/  IMAD.WIDE.U32 R8, R7, 0x4, R8 ;  /* 0x0000000407087825 */ /* 0x004fc800078e0008 */
[----:B---3--:R-:W-:-:S04]  /*1340*/  IMAD.WIDE.U32 R12, R7, 0x4, R14 ;  /* 0x00000004070c7825 */ /* 0x008fc800078e000e */
[----:B-1----:R-:W-:-:S07]  /*1350*/  VIADD R7, R7, 0x80 ;  /* 0x0000008007077836 */ /* 0x002fce0000000000 */
.L_x_125:
[----:B------:R-:W-:Y:S02]  /*1360*/  IADD3 R22, P1, PT, R12, UR13, RZ ;  /* 0x0000000d0c167c10 */ /* 0x000fe4000ff3e0ff */
[----:B---3--:R-:W-:Y:S02]  /*1370*/  IADD3 R20, P0, PT, R10, UR13, RZ ;  /* 0x0000000d0a147c10 */ /* 0x008fe4000ff1e0ff */
[----:B------:R-:W-:Y:S02]  /*1380*/  IADD3.X R23, PT, PT, R13, UR16, RZ, P1, !PT ;  /* 0x000000100d177c10 */ /* 0x000fe40008ffe4ff */
[----:B------:R-:W-:-:S04]  /*1390*/  IADD3.X R21, PT, PT, R11, UR16, RZ, P0, !PT ;  /* 0x000000100b157c10 */ /* 0x000fc800087fe4ff */
[----:B------:R-:W2:Y:S04]  /*13a0*/  LDG.E R23, desc[UR14][R22.64] ;  /* 0x0000000e16177981 */ /* 0x000ea8000c1e1900 */
[----:B------:R-:W2:Y:S01]  /*13b0*/  LDG.E R20, desc[UR14][R20.64] ;  /* 0x0000000e14147981 */ /* 0x000ea2000c1e1900 */
[----:B------:R-:W-:Y:S01]  /*13c0*/  IADD3 R14, P0, PT, R8, UR13, RZ ;  /* 0x0000000d080e7c10 */ /* 0x000fe2000ff1e0ff */
[----:B------:R-:W-:Y:S01]  /*13d0*/  IMAD.U32 R19, RZ, RZ, UR11 ;  /* 0x0000000bff137e24 */ /* 0x000fe2000f8e00ff */
[----:B------:R-:W-:Y:S02]  /*13e0*/  MOV R18, UR10 ;  /* 0x0000000a00127c02 */ /* 0x000fe40008000f00 */
[----:B------:R-:W-:Y:S02]  /*13f0*/  MOV R16, UR4 ;  /* 0x0000000400107c02 */ /* 0x000fe40008000f00 */
[----:B------:R-:W-:Y:S01]  /*1400*/  MOV R17, UR5 ;  /* 0x0000000500117c02 */ /* 0x000fe20008000f00 */
[----:B------:R-:W-:Y:S01]  /*1410*/  IMAD.WIDE R18, R7, 0x4, R18 ;  /* 0x0000000407127825 */ /* 0x000fe200078e0212 */
[----:B------:R-:W-:-:S03]  /*1420*/  IADD3.X R15, PT, PT, R9, UR16, RZ, P0, !PT ;  /* 0x00000010090f7c10 */ /* 0x000fc600087fe4ff */
[----:B------:R-:W-:-:S04]  /*1430*/  IMAD.WIDE R16, R7, 0x4, R16 ;  /* 0x0000000407107825 */ /* 0x000fc800078e0210 */
[----:B--2---:R-:W-:-:S05]  /*1440*/  FFMA R25, R20, UR17, R23 ;  /* 0x0000001114197c23 */ /* 0x004fca0008000017 */
[----:B------:R0:W-:Y:S04]  /*1450*/  STG.E desc[UR14][R14.64], R25 ;  /* 0x000000190e007986 */ /* 0x0001e8000c10190e */
[----:B------:R-:W2:Y:S04]  /*1460*/  LDG.E R22, desc[UR14][R18.64+-0x600] ;  /* 0xfffa000e12167981 */ /* 0x000ea8000c1e1900 */
[----:B------:R-:W2:Y:S01]  /*1470*/  LDG.E R23, desc[UR14][R16.64+-0x600] ;  /* 0xfffa000e10177981 */ /* 0x000ea2000c1e1900 */
[----:B------:R-:W-:Y:S01]  /*1480*/  MOV R21, UR9 ;  /* 0x0000000900157c02 */ /* 0x000fe20008000f00 */
[----:B------:R-:W-:-:S04]  /*1490*/  IMAD.U32 R20, RZ, RZ, UR8 ;  /* 0x00000008ff147e24 */ /* 0x000fc8000f8e00ff */
[----:B------:R-:W-:-:S04]  /*14a0*/  IMAD.WIDE R20, R7, 0x4, R20 ;  /* 0x0000000407147825 */ /* 0x000fc800078e0214 */
[----:B--2---:R-:W-:-:S05]  /*14b0*/  FFMA R23, R22, UR17, R23 ;  /* 0x0000001116177c23 */ /* 0x004fca0008000017 */
[----:B------:R1:W-:Y:S04]  /*14c0*/  STG.E desc[UR14][R20.64+-0x600], R23 ;  /* 0xfffa001714007986 */ /* 0x0003e8000c10190e */
[----:B------:R-:W2:Y:S04]  /*14d0*/  LDG.E R22, desc[UR14][R18.64+-0x400] ;  /* 0xfffc000e12167981 */ /* 0x000ea8000c1e1900 */
[----:B------:R-:W2:Y:S02]  /*14e0*/  LDG.E R27, desc[UR14][R16.64+-0x400] ;  /* 0xfffc000e101b7981 */ /* 0x000ea4000c1e1900 */
[----:B--2---:R-:W-:-:S05]  /*14f0*/  FFMA R27, R22, UR17, R27 ;  /* 0x00000011161b7c23 */ /* 0x004fca000800001b */
[----:B------:R2:W-:Y:S04]  /*1500*/  STG.E desc[UR14][R20.64+-0x400], R27 ;  /* 0xfffc001b14007986 */ /* 0x0005e8000c10190e */
[----:B0-----:R-:W3:Y:S04]  /*1510*/  LDG.E R14, desc[UR14][R18.64+-0x200] ;  /* 0xfffe000e120e7981 */ /* 0x001ee8000c1e1900 */
[----:B------:R-:W3:Y:S02]  /*1520*/  LDG.E R15, desc[UR14][R16.64+-0x200] ;  /* 0xfffe000e100f7981 */ /* 0x000ee4000c1e1900 */
[----:B---3--:R-:W-:-:S05]  /*1530*/  FFMA R15, R14, UR17, R15 ;  /* 0x000000110e0f7c23 */ /* 0x008fca000800000f */
[----:B------:R0:W-:Y:S04]  /*1540*/  STG.E desc[UR14][R20.64+-0x200], R15 ;  /* 0xfffe000f14007986 */ /* 0x0001e8000c10190e */
[----:B------:R-:W3:Y:S04]  /*1550*/  LDG.E R14, desc[UR14][R18.64] ;  /* 0x0000000e120e7981 */ /* 0x000ee8000c1e1900 */
[----:B------:R-:W3:Y:S02]  /*1560*/  LDG.E R25, desc[UR14][R16.64] ;  /* 0x0000000e10197981 */ /* 0x000ee4000c1e1900 */
[----:B---3--:R-:W-:-:S05]  /*1570*/  FFMA R25, R14, UR17, R25 ;  /* 0x000000110e197c23 */ /* 0x008fca0008000019 */
[----:B------:R3:W-:Y:S04]  /*1580*/  STG.E desc[UR14][R20.64], R25 ;  /* 0x0000001914007986 */ /* 0x0007e8000c10190e */
[----:B------:R-:W4:Y:S04]  /*1590*/  LDG.E R14, desc[UR14][R18.64+0x200] ;  /* 0x0002000e120e7981 */ /* 0x000f28000c1e1900 */
[----:B-1----:R-:W4:Y:S02]  /*15a0*/  LDG.E R23, desc[UR14][R16.64+0x200] ;  /* 0x0002000e10177981 */ /* 0x002f24000c1e1900 */
[----:B----4-:R-:W-:-:S05]  /*15b0*/  FFMA R23, R14, UR17, R23 ;  /* 0x000000110e177c23 */ /* 0x010fca0008000017 */
[----:B------:R3:W-:Y:S04]  /*15c0*/  STG.E desc[UR14][R20.64+0x200], R23 ;  /* 0x0002001714007986 */ /* 0x0007e8000c10190e */
[----:B------:R-:W4:Y:S04]  /*15d0*/  LDG.E R14, desc[UR14][R18.64+0x400] ;  /* 0x0004000e120e7981 */ /* 0x000f28000c1e1900 */
[----:B--2---:R-:W4:Y:S02]  /*15e0*/  LDG.E R27, desc[UR14][R16.64+0x400] ;  /* 0x0004000e101b7981 */ /* 0x004f24000c1e1900 */
[----:B----4-:R-:W-:-:S05]  /*15f0*/  FFMA R27, R14, UR17, R27 ;  /* 0x000000110e1b7c23 */ /* 0x010fca000800001b */
[----:B------:R3:W-:Y:S04]  /*1600*/  STG.E desc[UR14][R20.64+0x400], R27 ;  /* 0x0004001b14007986 */ /* 0x0007e8000c10190e */
[----:B------:R-:W2:Y:S04]  /*1610*/  LDG.E R14, desc[UR14][R18.64+0x600] ;  /* 0x0006000e120e7981 */ /* 0x000ea8000c1e1900 */
[----:B0-----:R-:W2:Y:S01]  /*1620*/  LDG.E R15, desc[UR14][R16.64+0x600] ;  /* 0x0006000e100f7981 */ /* 0x001ea2000c1e1900 */
[----:B------:R-:W-:-:S04]  /*1630*/  IADD3 R6, PT, PT, R6, 0x8, RZ ;  /* 0x0000000806067810 */ /* 0x000fc80007ffe0ff */
[----:B------:R-:W-:Y:S01]  /*1640*/  ISETP.NE.AND P0, PT, R6, RZ, PT ;  /* 0x000000ff0600720c */ /* 0x000fe20003f05270 */
[----:B------:R-:W-:Y:S01]  /*1650*/  UIADD3 UR13, UP0, UPT, UR13, 0x1000, URZ ;  /* 0x000010000d0d7890 */ /* 0x000fe2000ff1e0ff */
[----:B------:R-:W-:-:S03]  /*1660*/  VIADD R7, R7, 0x400 ;  /* 0x0000040007077836 */ /* 0x000fc60000000000 */
[----:B------:R-:W-:Y:S01]  /*1670*/  UIADD3.X UR16, UPT, UPT, URZ, UR16, URZ, UP0, !UPT ;  /* 0x00000010ff107290 */ /* 0x000fe200087fe4ff */
[----:B--2---:R-:W-:-:S05]  /*1680*/  FFMA R15, R14, UR17, R15 ;  /* 0x000000110e0f7c23 */ /* 0x004fca000800000f */
[----:B------:R3:W-:Y:S02]  /*1690*/  STG.E desc[UR14][R20.64+0x600], R15 ;  /* 0x0006000f14007986 */ /* 0x0007e4000c10190e */
[----:B------:R-:W-:Y:S05]  /*16a0*/  @P0 BRA `(.L_x_125) ;  /* 0xfffffffc002c0947 */ /* 0x000fea000383ffff */
.L_x_124:
[----:B------:R-:W0:Y:S02]  /*16b0*/  LDC R14, c[0x0][0x388] ;  /* 0x0000e200ff0e7b82 */ /* 0x000e240000000800 */
[----:B0-----:R-:W-:-:S13]  /*16c0*/  LOP3.LUT P0, R10, R14, 0x7, RZ, 0xc0, !PT ;  /* 0x000000070e0a7812 */ /* 0x001fda000780c0ff */
[----:B------:R-:W-:Y:S05]  /*16d0*/  @!P0 EXIT ;  /* 0x000000000000894d */ /* 0x000fea0003800000 */
[----:B------:R-:W0:Y:S01]  /*16e0*/  LDCU.64 UR4, c[0x0][0x390] ;  /* 0x00007200ff0477ac */ /* 0x000e220008000a00 */
[----:B------:R-:W-:Y:S01]  /*16f0*/  SHF.L.U32 R8, R14, 0x7, RZ ;  /* 0x000000070e087819 */ /* 0x000fe200000006ff */
[----:B---3--:R-:W1:Y:S01]  /*1700*/  S2R R15, SR_TID.X ;  /* 0x00000000000f7919 */ /* 0x008e620000002100 */
[----:B------:R-:W-:Y:S02]  /*1710*/  ISETP.GE.U32.AND P0, PT, R10, 0x4, PT ;  /* 0x000000040a00780c */ /* 0x000fe40003f06070 */
[----:B------:R-:W-:Y:S01]  /*1720*/  SHF.R.S32.HI R6, RZ, 0x1f, R8 ;  /* 0x0000001fff067819 */ /* 0x000fe20000011408 */
[----:B------:R-:W-:Y:S01]  /*1730*/  IMAD.WIDE.U32 R8, R8, UR12, RZ ;  /* 0x0000000c08087c25 */ /* 0x000fe2000f8e00ff */
[----:B------:R-:W-:-:S03]  /*1740*/  LOP3.LUT R18, R14, 0x3, RZ, 0xc0, !PT ;  /* 0x000000030e127812 */ /* 0x000fc600078ec0ff */
[----:B------:R-:W-:Y:S01]  /*1750*/  IMAD R7, R6, UR12, RZ ;  /* 0x0000000c06077c24 */ /* 0x000fe2000f8e02ff */
[----:B------:R-:W-:Y:S02]  /*1760*/  SHF.L.U32 R6, R8, 0x2, RZ ;  /* 0x0000000208067819 */ /* 0x000fe400000006ff */
[----:B------:R-:W-:Y:S01]  /*1770*/  ISETP.NE.AND P1, PT, R18, RZ, PT ;  /* 0x000000ff1200720c */ /* 0x000fe20003f25270 */
[----:B------:R-:W-:Y:S01]  /*1780*/  IMAD.IADD R7, R9, 0x1, R7 ;  /* 0x0000000109077824 */ /* 0x000fe200078e0207 */
[----:B0-----:R-:W-:-:S04]  /*1790*/  IADD3 R6, P2, PT, R6, UR4, RZ ;  /* 0x0000000406067c10 */ /* 0x001fc8000ff5e0ff */
[----:B------:R-:W-:-:S04]  /*17a0*/  SHF.L.U64.HI R7, R8, 0x2, R7 ;  /* 0x0000000208077819 */ /* 0x000fc80000010207 */
[----:B------:R-:W-:Y:S01]  /*17b0*/  IADD3.X R7, PT, PT, R7, UR5, RZ, P2, !PT ;  /* 0x0000000507077c10 */ /* 0x000fe200097fe4ff */
[----:B------:R-:W-:Y:S06]  /*17c0*/  @!P0 BRA `(.L_x_126) ;  /* 0x0000000000588947 */ /* 0x000fec0003800000 */
[----:B-1----:R-:W-:Y:S01]  /*17d0*/  LEA R13, R0, R15, 0x7 ;  /* 0x0000000f000d7211 */ /* 0x002fe200078e38ff */
[----:B------:R-:W0:Y:S04]  /*17e0*/  LDCU UR4, c[0x0][0x38c] ;  /* 0x00007180ff0477ac */ /* 0x000e280008000800 */
[----:B------:R-:W-:-:S04]  /*17f0*/  IMAD.WIDE R10, R13, 0x4, R4 ;  /* 0x000000040d0a7825 */ /* 0x000fc800078e0204 */
[C---:B------:R-:W-:Y:S01]  /*1800*/  IMAD.WIDE R8, R13.reuse, 0x4, R2 ;  /* 0x000000040d087825 */ /* 0x040fe200078e0202 */
[----:B------:R-:W0:Y:S04]  /*1810*/  LDG.E R16, desc[UR14][R10.64] ;  /* 0x0000000e0a107981 */ /* 0x000e28000c1e1900 */
[----:B------:R-:W0:Y:S01]  /*1820*/  LDG.E R17, desc[UR14][R8.64] ;  /* 0x0000000e08117981 */ /* 0x000e22000c1e1900 */
[----:B------:R-:W-:-:S04]  /*1830*/  IMAD.WIDE R12, R13, 0x4, R6 ;  /* 0x000000040d0c7825 */ /* 0x000fc800078e0206 */
[----:B0-----:R-:W-:-:S05]  /*1840*/  FFMA R17, R16, UR4, R17 ;  /* 0x0000000410117c23 */ /* 0x001fca0008000011 */
[----:B------:R0:W-:Y:S04]  /*1850*/  STG.E desc[UR14][R12.64], R17 ;  /* 0x000000110c007986 */ /* 0x0001e8000c10190e */
[----:B------:R-:W2:Y:S04]  /*1860*/  LDG.E R16, desc[UR14][R10.64+0x200] ;  /* 0x0002000e0a107981 */ /* 0x000ea8000c1e1900 */
[----:B------:R-:W2:Y:S02]  /*1870*/  LDG.E R19, desc[UR14][R8.64+0x200] ;  /* 0x0002000e08137981 */ /* 0x000ea4000c1e1900 */
[----:B--2---:R-:W-:-:S05]  /*1880*/  FFMA R19, R16, UR4, R19 ;  /* 0x0000000410137c23 */ /* 0x004fca0008000013 */
[----:B------:R0:W-:Y:S04]  /*1890*/  STG.E desc[UR14][R12.64+0x200], R19 ;  /* 0x000200130c007986 */ /* 0x0001e8000c10190e */
[----:B------:R-:W2:Y:S04]  /*18a0*/  LDG.E R16, desc[UR14][R10.64+0x400] ;  /* 0x0004000e0a107981 */ /* 0x000ea8000c1e1900 */
[----:B------:R-:W2:Y:S02]  /*18b0*/  LDG.E R21, desc[UR14][R8.64+0x400] ;  /* 0x0004000e08157981 */ /* 0x000ea4000c1e1900 */
[----:B--2---:R-:W-:-:S05]  /*18c0*/  FFMA R21, R16, UR4, R21 ;  /* 0x0000000410157c23 */ /* 0x004fca0008000015 */
[----:B------:R0:W-:Y:S04]  /*18d0*/  STG.E desc[UR14][R12.64+0x400], R21 ;  /* 0x000400150c007986 */ /* 0x0001e8000c10190e */
[----:B------:R-:W2:Y:S04]  /*18e0*/  LDG.E R16, desc[UR14][R10.64+0x600] ;  /* 0x0006000e0a107981 */ /* 0x000ea8000c1e1900 */
[----:B------:R-:W2:Y:S01]  /*18f0*/  LDG.E R23, desc[UR14][R8.64+0x600] ;  /* 0x0006000e08177981 */ /* 0x000ea2000c1e1900 */
[----:B------:R-:W-:Y:S01]  /*1900*/  IADD3 R0, PT, PT, R0, 0x4, RZ ;  /* 0x0000000400007810 */ /* 0x000fe20007ffe0ff */
[----:B--2---:R-:W-:-:S05]  /*1910*/  FFMA R23, R16, UR4, R23 ;  /* 0x0000000410177c23 */ /* 0x004fca0008000017 */
[----:B------:R0:W-:Y:S02]  /*1920*/  STG.E desc[UR14][R12.64+0x600], R23 ;  /* 0x000600170c007986 */ /* 0x0001e4000c10190e */
.L_x_126:
[----:B------:R-:W-:Y:S05]  /*1930*/  @!P1 EXIT ;  /* 0x000000000000994d */ /* 0x000fea0003800000 */
[----:B------:R-:W-:Y:S02]  /*1940*/  ISETP.NE.AND P0, PT, R18, 0x1, PT ;  /* 0x000000011200780c */ /* 0x000fe40003f05270 */
[----:B------:R-:W-:-:S04]  /*1950*/  LOP3.LUT R14, R14, 0x1, RZ, 0xc0, !PT ;  /* 0x000000010e0e7812 */ /* 0x000fc800078ec0ff */
[----:B------:R-:W-:-:S07]  /*1960*/  ISETP.NE.U32.AND P1, PT, R14, 0x1, PT ;  /* 0x000000010e00780c */ /* 0x000fce0003f25070 */
[----:B------:R-:W-:Y:S06]  /*1970*/  @!P0 BRA `(.L_x_127) ;  /* 0x0000000000388947 */ /* 0x000fec0003800000 */
[----:B01----:R-:W-:Y:S01]  /*1980*/  IMAD R13, R0, 0x80, R15 ;  /* 0x00000080000d7824 */ /* 0x003fe200078e020f */
[----:B------:R-:W0:Y:S03]  /*1990*/  LDCU UR4, c[0x0][0x38c] ;  /* 0x00007180ff0477ac */ /* 0x000e260008000800 */
[----:B------:R-:W-:-:S04]  /*19a0*/  IMAD.WIDE R8, R13, 0x4, R4 ;  /* 0x000000040d087825 */ /* 0x000fc800078e0204 */
[C---:B------:R-:W-:Y:S01]  /*19b0*/  IMAD.WIDE R10, R13.reuse, 0x4, R2 ;  /* 0x000000040d0a7825 */ /* 0x040fe200078e0202 */
[----:B------:R-:W0:Y:S04]  /*19c0*/  LDG.E R14, desc[UR14][R8.64] ;  /* 0x0000000e080e7981 */ /* 0x000e28000c1e1900 */
[----:B------:R-:W0:Y:S01]  /*19d0*/  LDG.E R17, desc[UR14][R10.64] ;  /* 0x0000000e0a117981 */ /* 0x000e22000c1e1900 */
[----:B------:R-:W-:-:S04]  /*19e0*/  IMAD.WIDE R12, R13, 0x4, R6 ;  /* 0x000000040d0c7825 */ /* 0x000fc800078e0206 */
[----:B0-----:R-:W-:-:S05]  /*19f0*/  FFMA R17, R14, UR4, R17 ;  /* 0x000000040e117c23 */ /* 0x001fca0008000011 */
[----:B------:R2:W-:Y:S04]  /*1a00*/  STG.E desc[UR14][R12.64], R17 ;  /* 0x000000110c007986 */ /* 0x0005e8000c10190e */
[----:B------:R-:W3:Y:S04]  /*1a10*/  LDG.E R14, desc[UR14][R8.64+0x200] ;  /* 0x0002000e080e7981 */ /* 0x000ee8000c1e1900 */
[----:B------:R-:W3:Y:S01]  /*1a20*/  LDG.E R19, desc[UR14][R10.64+0x200] ;  /* 0x0002000e0a137981 */ /* 0x000ee2000c1e1900 */
[----:B------:R-:W-:Y:S01]  /*1a30*/  IADD3 R0, PT, PT, R0, 0x2, RZ ;  /* 0x0000000200007810 */ /* 0x000fe20007ffe0ff */
[----:B---3--:R-:W-:-:S05]  /*1a40*/  FFMA R19, R14, UR4, R19 ;  /* 0x000000040e137c23 */ /* 0x008fca0008000013 */
[----:B------:R2:W-:Y:S02]  /*1a50*/  STG.E desc[UR14][R12.64+0x200], R19 ;  /* 0x000200130c007986 */ /* 0x0005e4000c10190e */
.L_x_127:
[----:B------:R-:W-:Y:S05]  /*1a60*/  @P1 EXIT ;  /* 0x000000000000194d */ /* 0x000fea0003800000 */
[----:B-1----:R-:W-:Y:S01]  /*1a70*/  LEA R15, R0, R15, 0x7 ;  /* 0x0000000f000f7211 */ /* 0x002fe200078e38ff */
[----:B------:R-:W1:Y:S04]  /*1a80*/  LDCU UR4, c[0x0][0x38c] ;  /* 0x00007180ff0477ac */ /* 0x000e680008000800 */
[----:B------:R-:W-:-:S04]  /*1a90*/  IMAD.WIDE R4, R15, 0x4, R4 ;  /* 0x000000040f047825 */ /* 0x000fc800078e0204 */
[C---:B------:R-:W-:Y:S02]  /*1aa0*/  IMAD.WIDE R2, R15.reuse, 0x4, R2 ;  /* 0x000000040f027825 */ /* 0x040fe400078e0202 */
[----:B------:R-:W1:Y:S04]  /*1ab0*/  LDG.E R4, desc[UR14][R4.64] ;  /* 0x0000000e04047981 */ /* 0x000e68000c1e1900 */
[----:B------:R-:W1:Y:S01]  /*1ac0*/  LDG.E R3, desc[UR14][R2.64] ;  /* 0x0000000e02037981 */ /* 0x000e62000c1e1900 */
[----:B------:R-:W-:-:S04]  /*1ad0*/  IMAD.WIDE R6, R15, 0x4, R6 ;  /* 0x000000040f067825 */ /* 0x000fc800078e0206 */
[----:B-1----:R-:W-:-:S05]  /*1ae0*/  FFMA R9, R4, UR4, R3 ;  /* 0x0000000404097c23 */ /* 0x002fca0008000003 */
[----:B------:R-:W-:Y:S01]  /*1af0*/  STG.E desc[UR14][R6.64], R9 ;  /* 0x0000000906007986 */ /* 0x000fe2000c10190e */
[----:B------:R-:W-:Y:S05]  /*1b00*/  EXIT ;  /* 0x000000000000794d */ /* 0x000fea0003800000 */
.L_x_128:
        /* <DEDUP_REMOVED lines=15> */
.L_x_157:


//--------------------- .text._ZN3cub18CUB_300001_SM_10006detail9transform16transform_kernelINS2_10policy_hubILb1EN4cuda3std3__45tupleIJN6thrust24THRUST_300001_SM_1000_NS6detail15normal_iteratorINSA_10device_ptrIfEEEESF_EEEE10policy1000Ei13saxpy_functorSF_JPfSK_EEEvT0_iT1_T2_DpNS2_10kernel_argIT3_EE --------------------------
	.section	.text._ZN3cub18CUB_300001_SM_10006detail9transform16transform_kernelINS2_10policy_hubILb1EN4cuda3std3__45tupleIJN6thrust24THRUST_300001_SM_1000_NS6detail15normal_iteratorINSA_10device_ptrIfEEEESF_EEEE10policy1000Ei13saxpy_functorSF_JPfSK_EEEvT0_iT1_T2_DpNS2_10kernel_argIT3_EE,"ax",@progbits
	.align	128
        .global         _ZN3cub18CUB_300001_SM_10006detail9transform16transform_kernelINS2_10policy_hubILb1EN4cuda3std3__45tupleIJN6thrust24THRUST_300001_SM_1000_NS6detail15normal_iteratorINSA_10device_ptrIfEEEESF_EEEE10policy1000Ei13saxpy_functorSF_JPfSK_EEEvT0_iT1_T2_DpNS2_10kernel_argIT3_EE
        .type           _ZN3cub18CUB_300001_SM_10006detail9transform16transform_kernelINS2_10policy_hubILb1EN4cuda3std3__45tupleIJN6thrust24THRUST_300001_SM_1000_NS6detail15normal_iteratorINSA_10device_ptrIfEEEESF_EEEE10policy1000Ei13saxpy_functorSF_JPfSK_EEEvT0_iT1_T2_DpNS2_10kernel_argIT3_EE,@function
        .size           _ZN3cub18CUB_300001_SM_10006detail9transform16transform_kernelINS2_10policy_hubILb1EN4cuda3std3__45tupleIJN6thrust24THRUST_300001_SM_1000_NS6detail15normal_iteratorINSA_10device_ptrIfEEEESF_EEEE10policy1000Ei13saxpy_functorSF_JPfSK_EEEvT0_iT1_T2_DpNS2_10kernel_argIT3_EE,(.L_x_158 - _ZN3cub18CUB_300001_SM_10006detail9transform16transform_kernelINS2_10policy_hubILb1EN4cuda3std3__45tupleIJN6thrust24THRUST_300001_SM_1000_NS6detail15normal_iteratorINSA_10device_ptrIfEEEESF_EEEE10policy1000Ei13saxpy_functorSF_JPfSK_EEEvT0_iT1_T2_DpNS2_10kernel_argIT3_EE)
        .other          _ZN3cub18CUB_300001_SM_10006detail9transform16transform_kernelINS2_10policy_hubILb1EN4cuda3std3__45tupleIJN6thrust24THRUST_300001_SM_1000_NS6detail15normal_iteratorINSA_10device_ptrIfEEEESF_EEEE10policy1000Ei13saxpy_functorSF_JPfSK_EEEvT0_iT1_T2_DpNS2_10kernel_argIT3_EE,@"STO_CUDA_ENTRY STV_DEFAULT"
_ZN3cub18CUB_300001_SM_10006detail9transform16transform_kernelINS2_10policy_hubILb1EN4cuda3std3__45tupleIJN6thrust24THRUST_300001_SM_1000_NS6detail15normal_iteratorINSA_10device_ptrIfEEEESF_EEEE10policy1000Ei13saxpy_functorSF_JPfSK_EEEvT0_iT1_T2_DpNS2_10kernel_argIT3_EE:
.text._ZN3cub18CUB_300001_SM_10006detail9transform16transform_kernelINS2_10policy_hubILb1EN4cuda3std3__45tupleIJN6thrust24THRUST_300001_SM_1000_NS6detail15normal_iteratorINSA_10device_ptrIfEEEESF_EEEE10policy1000Ei13saxpy_functorSF_JPfSK_EEEvT0_iT1_T2_DpNS2_10kernel_argIT3_EE:
[----:B------:R-:W-:Y:S08]  /*0000*/  LDC R1, c[0x0][0x37c] ;  /* 0x0000df00ff017b82 */ /* 0x000ff00000000800 */
[----:B------:R-:W0:Y:S01]  /*0010*/  S2UR UR18, SR_CTAID.X ;  /* 0x00000000001279c3 */ /* 0x000e220000002500 */
[----:B------:R-:W1:Y:S01]  /*0020*/  LDCU.64 UR12, c[0x0][0x380] ;  /* 0x00007000ff0c77ac */ /* 0x000e620008000a00 */
[----:B------:R-:W2:Y:S01]  /*0030*/  S2R R0, SR_TID.X ;  /* 0x0000000000007919 */ /* 0x000ea20000002100 */
[----:B------:R-:W-:Y:S01]  /*0040*/  BSSY.RECONVERGENT B0, `(.L_x_129) ;  /* 0x0000020000007945 */ /* 0x000fe20003800200 */
[----:B-1----:R-:W-:-:S04]  /*0050*/  USHF.L.U32 UR11, UR13, 0x7, URZ ;  /* 0x000000070d0b7899 */ /* 0x002fc800080006ff */
[----:B0-----:R-:W-:-:S04]  /*0060*/  UIMAD UR8, UR11, UR18, URZ ;  /* 0x000000120b0872a4 */ /* 0x001fc8000f8e02ff */
[----:B------:R-:W-:-:S04]  /*0070*/  UIADD3 UR10, UPT, UPT, -UR8, UR12, URZ ;  /* 0x0000000c080a7290 */ /* 0x000fc8000fffe1ff */
[----:B------:R-:W-:Y:S01]  /*0080*/  UISETP.LT.AND UP0, UPT, UR11, UR10, UPT ;  /* 0x0000000a0b00728c */ /* 0x000fe2000bf01270 */
[----:B--2---:R-:W-:-:S03]  /*0090*/  SHF.L.U32 R4, R0, 0x7, RZ ;  /* 0x0000000700047819 */ /* 0x004fc600000006ff */
[----:B------:R-:W-:-:S04]  /*00a0*/  USEL UR12, UR11, UR10, UP0 ;  /* 0x0000000a0b0c7287 */ /* 0x000fc80008000000 */
[----:B------:R-:W-:-:S06]  /*00b0*/  USHF.L.U32 UR4, UR12, 0x2, URZ ;  /* 0x000000020c047899 */ /* 0x000fcc00080006ff */
[----:B------:R-:W-:-:S13]  /*00c0*/  ISETP.GE.AND P0, PT, R4, UR4, PT ;  /* 0x0000000404007c0c */ /* 0x000fda000bf06270 */
[----:B------:R-:W-:Y:S05]  /*00d0*/  @P0 BRA `(.L_x_130) ;  /* 0x0000000000580947 */ /* 0x000fea0003800000 */
[----:B------:R-:W0:Y:S01]  /*00e0*/  LDC.64 R2, c[0x0][0x398] ;  /* 0x0000e600ff027b82 */ /* 0x000e220000000a00 */
[----:B------:R-:W-:Y:S01]  /*00f0*/  MOV R7, UR8 ;  /* 0x0000000800077c02 */ /* 0x000fe20008000f00 */
[----:B------:R-:W-:Y:S01]  /*0100*/  BSSY.RECONVERGENT B1, `(.L_x_131) ;  /* 0x000000a000017945 */ /* 0x000fe20003800200 */
[----:B------:R-:W-:Y:S02]  /*0110*/  IMAD.MOV.U32 R5, RZ, RZ, R4 ;  /* 0x000000ffff057224 */ /* 0x000fe400078e0004 */
[----:B0-----:R-:W-:-:S04]  /*0120*/  IMAD.WIDE.U32 R2, R0, 0x80, R2 ;  /* 0x0000008000027825 */ /* 0x001fc800078e0002 */
[----:B------:R-:W-:-:S07]  /*0130*/  IMAD.WIDE R2, R7, 0x4, R2 ;  /* 0x0000000407027825 */ /* 0x000fce00078e0202 */
.L_x_132:
[----:B------:R-:W-:Y:S01]  /*0140*/  IADD3 R5, PT, PT, R5, 0x4000, RZ ;  /* 0x0000400005057810 */ /* 0x000fe20007ffe0ff */
[----:B------:R0:W-:Y:S03]  /*0150*/  CCTL.E.PF2 [R2] ;  /* 0x000000000200798f */ /* 0x0001e60000800100 */
[----:B------:R-:W-:Y:S02]  /*0160*/  ISETP.GE.AND P0, PT, R5, UR4, PT ;  /* 0x0000000405007c0c */ /* 0x000fe4000bf06270 */
[----:B0-----:R-:W-:-:S04]  /*0170*/  IADD3 R2, P1, PT, R2, 0x4000, RZ ;  /* 0x0000400002027810 */ /* 0x001fc80007f3e0ff */
[----:B------:R-:W-:-:S07]  /*0180*/  IADD3.X R3, PT, PT, RZ, R3, RZ, P1, !PT ;  /* 0x00000003ff037210 */ /* 0x000fce0000ffe4ff */
[----:B------:R-:W-:Y:S05]  /*0190*/  @!P0 BRA `(.L_x_132) ;  /* 0xfffffffc00e88947 */ /* 0x000fea000383ffff */
[----:B------:R-:W-:Y:S05]  /*01a0*/  BSYNC.RECONVERGENT B1 ;  /* 0x0000000000017941 */ /* 0x000fea0003800200 */
.L_x_131:
[----:B------:R-:W0:Y:S02]  /*01b0*/  LDC.64 R2, c[0x0][0x3a8] ;  /* 0x0000ea00ff027b82 */ /* 0x000e240000000a00 */
[----:B0-----:R-:W-:-:S04]  /*01c0*/  IMAD.WIDE.U32 R2, R0, 0x80, R2 ;  /* 0x0000008000027825 */ /* 0x001fc800078e0002 */
[----:B------:R-:W-:-:S07]  /*01d0*/  IMAD.WIDE R2, R7, 0x4, R2 ;  /* 0x0000000407027825 */ /* 0x000fce00078e0202 */
.L_x_133:
[----:B------:R-:W-:Y:S01]  /*01e0*/  VIADD R4, R4, 0x4000 ;  /* 0x0000400004047836 */ /* 0x000fe20000000000 */
[----:B------:R0:W-:Y:S04]  /*01f0*/  CCTL.E.PF2 [R2] ;  /* 0x000000000200798f */ /* 0x0001e80000800100 */
[----:B------:R-:W-:Y:S02]  /*0200*/  ISETP.GE.AND P0, PT, R4, UR4, PT ;  /* 0x0000000404007c0c */ /* 0x000fe4000bf06270 */
[----:B0-----:R-:W-:-:S04]  /*0210*/  IADD3 R2, P1, PT, R2, 0x4000, RZ ;  /* 0x0000400002027810 */ /* 0x001fc80007f3e0ff */
[----:B------:R-:W-:-:S07]  /*0220*/  IADD3.X R3, PT, PT, RZ, R3, RZ, P1, !PT ;  /* 0x00000003ff037210 */ /* 0x000fce0000ffe4ff */
[----:B------:R-:W-:Y:S05]  /*0230*/  @!P0 BRA `(.L_x_133) ;  /* 0xfffffffc00e88947 */ /* 0x000fea000383ffff */
.L_x_130:
[----:B------:R-:W-:Y:S05]  /*0240*/  BSYNC.RECONVERGENT B0 ;  /* 0x0000000000007941 */ /* 0x000fea0003800200 */
.L_x_129:
[----:B------:R-:W0:Y:S01]  /*0250*/  LDCU.128 UR4, c[0x0][0x390] ;  /* 0x00007200ff0477ac */ /* 0x000e220008000c00 */
[----:B------:R-:W-:Y:S01]  /*0260*/  UIMAD.WIDE UR8, UR8, 0x4, URZ ;  /* 0x00000004080878a5 */ /* 0x000fe2000f8e02ff */
[----:B------:R-:W1:Y:S01]  /*0270*/  LDCU.64 UR20, c[0x0][0x358] ;  /* 0x00006b00ff1477ac */ /* 0x000e620008000a00 */
[----:B------:R-:W2:Y:S02]  /*0280*/  LDCU.64 UR14, c[0x0][0x3a8] ;  /* 0x00007500ff0e77ac */ /* 0x000ea40008000a00 */
[----:B0-----:R-:W-:-:S04]  /*0290*/  UIADD3 UR16, UP0, UPT, UR8, UR4, URZ ;  /* 0x0000000408107290 */ /* 0x001fc8000ff1e0ff */
[----:B------:R-:W-:Y:S02]  /*02a0*/  UIADD3.X UR17, UPT, UPT, UR9, UR5, URZ, UP0, !UPT ;  /* 0x0000000509117290 */ /* 0x000fe400087fe4ff */
[----:B------:R-:W-:-:S09]  /*02b0*/  UISETP.GT.AND UP0, UPT, UR11, UR10, UPT ;  /* 0x0000000a0b00728c */ /* 0x000fd2000bf04270 */
[----:B-12---:R-:W-:Y:S05]  /*02c0*/  BRA.U UP0, `(.L_x_134) ;  /* 0x0000000900647547 */ /* 0x006fea000b800000 */
[----:B------:R-:W-:-:S06]  /*02d0*/  UISETP.GE.AND UP0, UPT, UR13, 0x1, UPT ;  /* 0x000000010d00788c */ /* 0x000fcc000bf06270 */
[----:B------:R-:W-:-:S13]  /*02e0*/  PLOP3.LUT P0, PT, PT, PT, UP0, 0x80, 0x8 ;  /* 0x000000000008781c */ /* 0x000fda0003f0f008 */
[----:B------:R-:W-:Y:S05]  /*02f0*/  @!P0 EXIT ;  /* 0x000000000000894d */ /* 0x000fea0003800000 */
[----:B------:R-:W-:Y:S01]  /*0300*/  UISETP.GE.U32.AND UP0, UPT, UR13, 0x8, UPT ;  /* 0x000000080d00788c */ /* 0x000fe2000bf06070 */
[----:B------:R-:W-:-:S08]  /*0310*/  HFMA2 R10, -RZ, RZ, 0, 0 ;  /* 0x00000000ff0a7431 */ /* 0x000fd000000001ff */
[----:B------:R-:W-:Y:S05]  /*0320*/  BRA.U !UP0, `(.L_x_135) ;  /* 0x00000005082c7547 */ /* 0x000fea000b800000 */
[----:B------:R-:W0:Y:S01]  /*0330*/  LDC.64 R2, c[0x0][0x390] ;  /* 0x0000e400ff027b82 */ /* 0x000e220000000a00 */
[----:B------:R-:W-:Y:S01]  /*0340*/  UMOV UR10, UR8 ;  /* 0x00000008000a7c82 */ /* 0x000fe20008000000 */
[----:B------:R-:W-:Y:S01]  /*0350*/  UMOV UR11, UR9 ;  /* 0x00000009000b7c82 */ /* 0x000fe20008000000 */
[----:B------:R-:W-:Y:S02]  /*0360*/  UIADD3 UR9, UP2, UPT, UR10, 0x600, URZ ;  /* 0x000006000a097890 */ /* 0x000fe4000ff5e0ff */
[----:B------:R-:W-:Y:S02]  /*0370*/  ULOP3.LUT UR8, UR13, 0x7ffffff8, URZ, 0xc0, !UPT ;  /* 0x7ffffff80d087892 */ /* 0x000fe4000f8ec0ff */
[----:B------:R-:W-:Y:S01]  /*0380*/  UIADD3 UR12, UP0, UPT, UR9, UR4, URZ ;  /* 0x00000004090c7290 */ /* 0x000fe2000ff1e0ff */
[----:B------:R-:W1:Y:S01]  /*0390*/  LDC.64 R4, c[0x0][0x398] ;  /* 0x0000e600ff047b82 */ /* 0x000e620000000a00 */
[----:B------:R-:W-:Y:S02]  /*03a0*/  UIADD3.X UR4, UPT, UPT, URZ, UR11, URZ, UP2, !UPT ;  /* 0x0000000bff047290 */ /* 0x000fe400097fe4ff */
[----:B------:R-:W-:-:S02]  /*03b0*/  UIADD3 UR6, UP1, UPT, UR9, UR6, URZ ;  /* 0x0000000609067290 */ /* 0x000fc4000ff3e0ff */
[----:B------:R-:W-:Y:S01]  /*03c0*/  UIADD3 UR14, UP2, UPT, UR9, UR14, URZ ;  /* 0x0000000e090e7290 */ /* 0x000fe2000ff5e0ff */
[----:B------:R-:W2:Y:S02]  /*03d0*/  LDCU UR19, c[0x0][0x388] ;  /* 0x00007100ff1377ac */ /* 0x000ea40008000800 */
[----:B------:R-:W3:Y:S01]  /*03e0*/  LDC.64 R6, c[0x0][0x3a8] ;  /* 0x0000ea00ff067b82 */ /* 0x000ee20000000a00 */
[----:B------:R-:W-:Y:S02]  /*03f0*/  UIADD3.X UR7, UPT, UPT, UR4, UR7, URZ, UP1, !UPT ;  /* 0x0000000704077290 */ /* 0x000fe40008ffe4ff */
[----:B------:R-:W-:Y:S02]  /*0400*/  UIADD3.X UR5, UPT, UPT, UR4, UR5, URZ, UP0, !UPT ;  /* 0x0000000504057290 */ /* 0x000fe400087fe4ff */
[----:B------:R-:W-:Y:S01]  /*0410*/  UIADD3.X UR15, UPT, UPT, UR4, UR15, URZ, UP2, !UPT ;  /* 0x0000000f040f7290 */ /* 0x000fe200097fe4ff */
[----:B0-----:R-:W-:Y:S01]  /*0420*/  IMAD.WIDE.U32 R2, R0, 0x4, R2 ;  /* 0x0000000400027825 */ /* 0x001fe200078e0002 */
[----:B------:R-:W-:-:S03]  /*0430*/  UIADD3 UR8, UPT, UPT, -UR8, URZ, URZ ;  /* 0x000000ff08087290 */ /* 0x000fc6000fffe1ff */
[----:B-1----:R-:W-:-:S04]  /*0440*/  IMAD.WIDE.U32 R4, R0, 0x4, R4 ;  /* 0x0000000400047825 */ /* 0x002fc800078e0004 */
[----:B---3--:R-:W-:-:S04]  /*0450*/  IMAD.WIDE.U32 R6, R0, 0x4, R6 ;  /* 0x0000000400067825 */ /* 0x008fc800078e0006 */
[----:B--2---:R-:W-:-:S07]  /*0460*/  VIADD R0, R0, 0x80 ;  /* 0x0000008000007836 */ /* 0x004fce0000000000 */
.L_x_136:
        /* <DEDUP_REMOVED lines=10> */
[----:B------:R-:W-:-:S02]  /*0510*/  MOV R11, UR15 ;  /* 0x0000000f000b7c02 */ /* 0x000fc40008000f00 */
[----:B------:R-:W-:Y:S01]  /*0520*/  IADD3.X R17, PT, PT, R3, UR11, RZ, P0, !PT ;  /* 0x0000000b03117c10 */ /* 0x000fe200087fe4ff */
[----:B------:R-:W-:-:S04]  /*0530*/  IMAD.WIDE R8, R0, 0x4, R8 ;  /* 0x0000000400087825 */ /* 0x000fc800078e0208 */
        /* <DEDUP_REMOVED lines=14> */
[----:B------:R-:W3:Y:S04]  /*0620*/  LDG.E R14, desc[UR20][R8.64+-0x200] ;  /* 0xfffe0014080e7981 */ /* 0x000ee8000c1e1900 */
[----:B0-----:R-:W3:Y:S02]  /*0630*/  LDG.E R17, desc[UR20][R10.64+-0x200] ;  /* 0xfffe00140a117981 */ /* 0x001ee4000c1e1900 */
        /* <DEDUP_REMOVED lines=16> */
[----:B------:R-:W-:Y:S02]  /*0740*/  UIADD3 UR10, UP0, UPT, UR10, 0x1000, URZ ;  /* 0x000010000a0a7890 */ /* 0x000fe4000ff1e0ff */
[----:B------:R-:W-:-:S02]  /*0750*/  UIADD3 UR8, UPT, UPT, UR8, 0x8, URZ ;  /* 0x0000000808087890 */ /* 0x000fc4000fffe0ff */
[----:B------:R-:W-:Y:S02]  /*0760*/  UIADD3.X UR11, UPT, UPT, URZ, UR11, URZ, UP0, !UPT ;  /* 0x0000000bff0b7290 */ /* 0x000fe400087fe4ff */
[----:B------:R-:W-:Y:S01]  /*0770*/  UISETP.NE.AND UP0, UPT, UR8, URZ, UPT ;  /* 0x000000ff0800728c */ /* 0x000fe2000bf05270 */
[----:B------:R-:W-:Y:S01]  /*0780*/  IADD3 R0, PT, PT, R0, 0x400, RZ ;  /* 0x0000040000007810 */ /* 0x000fe20007ffe0ff */
[----:B--2---:R-:W-:-:S05]  /*0790*/  FFMA R17, R14, UR19, R17 ;  /* 0x000000130e117c23 */ /* 0x004fca0008000011 */
[----:B------:R3:W-:Y:S02]  /*07a0*/  STG.E desc[UR20][R12.64+0x600], R17 ;  /* 0x000600110c007986 */ /* 0x0007e4000c101914 */
[----:B------:R-:W-:Y:S05]  /*07b0*/  BRA.U UP0, `(.L_x_136) ;  /* 0xfffffffd002c7547 */ /* 0x000fea000b83ffff */
[----:B------:R-:W0:Y:S02]  /*07c0*/  LDC R10, c[0x0][0x384] ;  /* 0x0000e100ff0a7b82 */ /* 0x000e240000000800 */
[----:B0-----:R-:W-:-:S07]  /*07d0*/  LOP3.LUT R10, R10, 0x7ffffff8, RZ, 0xc0, !PT ;  /* 0x7ffffff80a0a7812 */ /* 0x001fce00078ec0ff */
.L_x_135:
[----:B------:R-:W0:Y:S02]  /*07e0*/  LDC R0, c[0x0][0x384] ;  /* 0x0000e100ff007b82 */ /* 0x000e240000000800 */
[----:B0-----:R-:W-:-:S13]  /*07f0*/  LOP3.LUT P0, R3, R0, 0x7, RZ, 0xc0, !PT ;  /* 0x0000000700037812 */ /* 0x001fda000780c0ff */
[----:B------:R-:W-:Y:S05]  /*0800*/  @!P0 EXIT ;  /* 0x000000000000894d */ /* 0x000fea0003800000 */
[----:B------:R-:W0:Y:S01]  /*0810*/  LDCU.64 UR4, c[0x0][0x3a8] ;  /* 0x00007500ff0477ac */ /* 0x000e220008000a00 */
[C---:B------:R-:W-:Y:S01]  /*0820*/  SHF.L.U32 R2, R0.reuse, 0x7, RZ ;  /* 0x0000000700027819 */ /* 0x040fe200000006ff */
[----:B------:R-:W1:Y:S01]  /*0830*/  S2R R11, SR_TID.X ;  /* 0x00000000000b7919 */ /* 0x000e620000002100 */
[----:B------:R-:W-:Y:S01]  /*0840*/  ISETP.GE.U32.AND P0, PT, R3, 0x4, PT ;  /* 0x000000040300780c */ /* 0x000fe20003f06070 */
[----:B------:R-:W2:Y:S01]  /*0850*/  LDCU.64 UR6, c[0x0][0x398] ;  /* 0x00007300ff0677ac */ /* 0x000ea20008000a00 */
[----:B------:R-:W-:Y:S01]  /*0860*/  LOP3.LUT R16, R0, 0x3, RZ, 0xc0, !PT ;  /* 0x0000000300107812 */ /* 0x000fe200078ec0ff */
[----:B------:R-:W-:-:S03]  /*0870*/  IMAD R2, R2, UR18, RZ ;  /* 0x0000001202027c24 */ /* 0x000fc6000f8e02ff */
[----:B------:R-:W-:Y:S01]  /*0880*/  ISETP.NE.AND P1, PT, R16, RZ, PT ;  /* 0x000000ff1000720c */ /* 0x000fe20003f25270 */
[----:B------:R-:W-:-:S03]  /*0890*/  IMAD.WIDE R4, R2, 0x4, RZ ;  /* 0x0000000402047825 */ /* 0x000fc600078e02ff */
[C---:B0-----:R-:W-:Y:S02]  /*08a0*/  IADD3 R2, P2, PT, R4.reuse, UR4, RZ ;  /* 0x0000000404027c10 */ /* 0x041fe4000ff5e0ff */
[----:B--2---:R-:W-:Y:S02]  /*08b0*/  IADD3 R4, P3, PT, R4, UR6, RZ ;  /* 0x0000000604047c10 */ /* 0x004fe4000ff7e0ff */
[C---:B------:R-:W-:Y:S02]  /*08c0*/  IADD3.X R3, PT, PT, R5.reuse, UR5, RZ, P2, !PT ;  /* 0x0000000505037c10 */ /* 0x040fe400097fe4ff */
[----:B------:R-:W-:Y:S01]  /*08d0*/  IADD3.X R5, PT, PT, R5, UR7, RZ, P3, !PT ;  /* 0x0000000705057c10 */ /* 0x000fe20009ffe4ff */
[----:B------:R-:W-:Y:S08]  /*08e0*/  @!P0 BRA `(.L_x_137) ;  /* 0x00000000005c8947 */ /* 0x000ff00003800000 */
[----:B-1-3--:R-:W-:Y:S01]  /*08f0*/  IMAD R13, R10, 0x80, R11 ;  /* 0x000000800a0d7824 */ /* 0x00afe200078e020b */
[----:B------:R-:W0:Y:S03]  /*0900*/  LDCU UR4, c[0x0][0x388] ;  /* 0x00007100ff0477ac */ /* 0x000e260008000800 */
[----:B------:R-:W-:-:S04]  /*0910*/  IMAD.WIDE R8, R13, 0x4, R4 ;  /* 0x000000040d087825 */ /* 0x000fc800078e0204 */
[----:B------:R-:W-:Y:S01]  /*0920*/  IMAD.WIDE R6, R13, 0x4, R2 ;  /* 0x000000040d067825 */ /* 0x000fe200078e0202 */
[----:B------:R-:W0:Y:S04]  /*0930*/  LDG.E R14, desc[UR20][R8.64] ;  /* 0x00000014080e7981 */ /* 0x000e28000c1e1900 */
[----:B------:R-:W0:Y:S01]  /*0940*/  LDG.E R15, desc[UR20][R6.64] ;  /* 0x00000014060f7981 */ /* 0x000e22000c1e1900 */
[----:B------:R-:W-:-:S05]  /*0950*/  MOV R12, 0x4 ;  /* 0x00000004000c7802 */ /* 0x000fca0000000f00 */
[----:B------:R-:W-:-:S04]  /*0960*/  IMAD.WIDE R12, R13, R12, UR16 ;  /* 0x000000100d0c7e25 */ /* 0x000fc8000f8e020c */
        /* <DEDUP_REMOVED lines=15> */
.L_x_137:
[----:B------:R-:W-:Y:S05]  /*0a60*/  @!P1 EXIT ;  /* 0x000000000000994d */ /* 0x000fea0003800000 */
[----:B------:R-:W-:Y:S02]  /*0a70*/  ISETP.NE.AND P0, PT, R16, 0x1, PT ;  /* 0x000000011000780c */ /* 0x000fe40003f05270 */
[----:B------:R-:W-:-:S04]  /*0a80*/  LOP3.LUT R0, R0, 0x1, RZ, 0xc0, !PT ;  /* 0x0000000100007812 */ /* 0x000fc800078ec0ff */
[----:B------:R-:W-:-:S07]  /*0a90*/  ISETP.NE.U32.AND P1, PT, R0, 0x1, PT ;  /* 0x000000010000780c */ /* 0x000fce0003f25070 */
[----:B------:R-:W-:Y:S06]  /*0aa0*/  @!P0 BRA `(.L_x_138) ;  /* 0x00000000003c8947 */ /* 0x000fec0003800000 */
[----:B01-3--:R-:W-:Y:S01]  /*0ab0*/  IMAD R13, R10, 0x80, R11 ;  /* 0x000000800a0d7824 */ /* 0x00bfe200078e020b */
[----:B------:R-:W0:Y:S03]  /*0ac0*/  LDCU UR4, c[0x0][0x388] ;  /* 0x00007100ff0477ac */ /* 0x000e260008000800 */
[----:B------:R-:W-:-:S04]  /*0ad0*/  IMAD.WIDE R6, R13, 0x4, R4 ;  /* 0x000000040d067825 */ /* 0x000fc800078e0204 */
[----:B------:R-:W-:Y:S01]  /*0ae0*/  IMAD.WIDE R8, R13, 0x4, R2 ;  /* 0x000000040d087825 */ /* 0x000fe200078e0202 */
[----:B------:R-:W0:Y:S04]  /*0af0*/  LDG.E R0, desc[UR20][R6.64] ;  /* 0x0000001406007981 */ /* 0x000e28000c1e1900 */
[----:B------:R-:W0:Y:S01]  /*0b00*/  LDG.E R15, desc[UR20][R8.64] ;  /* 0x00000014080f7981 */ /* 0x000e22000c1e1900 */
[----:B------:R-:W-:-:S05]  /*0b10*/  HFMA2 R12, -RZ, RZ, 0, 2.384185791015625e-07 ;  /* 0x00000004ff0c7431 */ /* 0x000fca00000001ff */
[----:B------:R-:W-:-:S04]  /*0b20*/  IMAD.WIDE R12, R13, R12, UR16 ;  /* 0x000000100d0c7e25 */ /* 0x000fc8000f8e020c */
[----:B0-----:R-:W-:-:S05]  /*0b30*/  FFMA R15, R0, UR4, R15 ;  /* 0x00000004000f7c23 */ /* 0x001fca000800000f */
[----:B------:R2:W-:Y:S04]  /*0b40*/  STG.E desc[UR20][R12.64], R15 ;  /* 0x0000000f0c007986 */ /* 0x0005e8000c101914 */
[----:B------:R-:W3:Y:S04]  /*0b50*/  LDG.E R0, desc[UR20][R6.64+0x200] ;  /* 0x0002001406007981 */ /* 0x000ee8000c1e1900 */
[----:B------:R-:W3:Y:S01]  /*0b60*/  LDG.E R17, desc[UR20][R8.64+0x200] ;  /* 0x0002001408117981 */ /* 0x000ee2000c1e1900 */
[----:B------:R-:W-:Y:S01]  /*0b70*/  IADD3 R10, PT, PT, R10, 0x2, RZ ;  /* 0x000000020a0a7810 */ /* 0x000fe20007ffe0ff */
[----:B---3--:R-:W-:-:S05]  /*0b80*/  FFMA R17, R0, UR4, R17 ;  /* 0x0000000400117c23 */ /* 0x008fca0008000011 */
[----:B------:R2:W-:Y:S02]  /*0b90*/  STG.E desc[UR20][R12.64+0x200], R17 ;  /* 0x000200110c007986 */ /* 0x0005e4000c101914 */
.L_x_138:
[----:B------:R-:W-:Y:S05]  /*0ba0*/  @P1 EXIT ;  /* 0x000000000000194d */ /* 0x000fea0003800000 */
[----:B-1----:R-:W-:Y:S01]  /*0bb0*/  IMAD R7, R10, 0x80, R11 ;  /* 0x000000800a077824 */ /* 0x002fe200078e020b */
[----:B------:R-:W1:Y:S03]  /*0bc0*/  LDCU UR4, c[0x0][0x388] ;  /* 0x00007100ff0477ac */ /* 0x000e660008000800 */
[----:B------:R-:W-:-:S04]  /*0bd0*/  IMAD.WIDE R4, R7, 0x4, R4 ;  /* 0x0000000407047825 */ /* 0x000fc800078e0204 */
[----:B------:R-:W-:Y:S02]  /*0be0*/  IMAD.WIDE R2, R7, 0x4, R2 ;  /* 0x0000000407027825 */ /* 0x000fe400078e0202 */
[----:B------:R-:W1:Y:S04]  /*0bf0*/  LDG.E R4, desc[UR20][R4.64] ;  /* 0x0000001404047981 */ /* 0x000e68000c1e1900 */
[----:B------:R-:W1:Y:S01]  /*0c00*/  LDG.E R3, desc[UR20][R2.64] ;  /* 0x0000001402037981 */ /* 0x000e62000c1e1900 */
[----:B------:R-:W-:-:S05]  /*0c10*/  MOV R6, 0x4 ;  /* 0x0000000400067802 */ /* 0x000fca0000000f00 */
[----:B------:R-:W-:-:S04]  /*0c20*/  IMAD.WIDE R6, R7, R6, UR16 ;  /* 0x0000001007067e25 */ /* 0x000fc8000f8e0206 */
[----:B-1----:R-:W-:-:S05]  /*0c30*/  FFMA R9, R4, UR4, R3 ;  /* 0x0000000404097c23 */ /* 0x002fca0008000003 */
[----:B------:R-:W-:Y:S01]  /*0c40*/  STG.E desc[UR20][R6.64], R9 ;  /* 0x0000000906007986 */ /* 0x000fe2000c101914 */
[----:B------:R-:W-:Y:S05]  /*0c50*/  EXIT ;  /* 0x000000000000794d */ /* 0x000fea0003800000 */
.L_x_134:
[----:B------:R-:W0:Y:S02]  /*0c60*/  LDC R6, c[0x0][0x384] ;  /* 0x0000e100ff067b82 */ /* 0x000e240000000800 */
[----:B0-----:R-:W-:-:S13]  /*0c70*/  ISETP.GE.AND P0, PT, R6, 0x1, PT ;  /* 0x000000010600780c */ /* 0x001fda0003f06270 */
[----:B------:R-:W-:Y:S05]  /*0c80*/  @!P0 EXIT ;  /* 0x000000000000894d */ /* 0x000fea0003800000 */
[----:B------:R-:W0:Y:S01]  /*0c90*/  LDCU.64 UR4, c[0x0][0x398] ;  /* 0x00007300ff0477ac */ /* 0x000e220008000a00 */
[C---:B------:R-:W-:Y:S01]  /*0ca0*/  SHF.L.U32 R2, R6.reuse, 0x7, RZ ;  /* 0x0000000706027819 */ /* 0x040fe200000006ff */
[----:B------:R-:W1:Y:S01]  /*0cb0*/  S2R R0, SR_TID.X ;  /* 0x0000000000007919 */ /* 0x000e620000002100 */
[----:B------:R-:W-:Y:S01]  /*0cc0*/  HFMA2 R7, -RZ, RZ, 0, 0 ;  /* 0x00000000ff077431 */ /* 0x000fe200000001ff */
[----:B------:R-:W2:Y:S01]  /*0cd0*/  LDCU.64 UR6, c[0x0][0x3a8] ;  /* 0x00007500ff0677ac */ /* 0x000ea20008000a00 */
[----:B------:R-:W-:Y:S01]  /*0ce0*/  LOP3.LUT R20, R6, 0x7, RZ, 0xc0, !PT ;  /* 0x0000000706147812 */ /* 0x000fe200078ec0ff */
[----:B------:R-:W-:-:S04]  /*0cf0*/  IMAD R2, R2, UR18, RZ ;  /* 0x0000001202027c24 */ /* 0x000fc8000f8e02ff */
[----:B------:R-:W-:-:S03]  /*0d00*/  IMAD.WIDE R4, R2, 0x4, RZ ;  /* 0x0000000402047825 */ /* 0x000fc600078e02ff */
[----:B0-----:R-:W-:-:S04]  /*0d10*/  IADD3 R2, P0, PT, R4, UR4, RZ ;  /* 0x0000000404027c10 */ /* 0x001fc8000ff1e0ff */
[----:B------:R-:W-:Y:S02]  /*0d20*/  IADD3.X R3, PT, PT, R5, UR5, RZ, P0, !PT ;  /* 0x0000000505037c10 */ /* 0x000fe400087fe4ff */
[----:B------:R-:W-:Y:S02]  /*0d30*/  ISETP.GE.U32.AND P0, PT, R6, 0x8, PT ;  /* 0x000000080600780c */ /* 0x000fe40003f06070 */
[----:B--2---:R-:W-:-:S04]  /*0d40*/  IADD3 R4, P1, PT, R4, UR6, RZ ;  /* 0x0000000604047c10 */ /* 0x004fc8000ff3e0ff */
[----:B------:R-:W-:-:S07]  /*0d50*/  IADD3.X R5, PT, PT, R5, UR7, RZ, P1, !PT ;  /* 0x0000000705057c10 */ /* 0x000fce0008ffe4ff */
[----:B-1----:R-:W-:Y:S05]  /*0d60*/  @!P0 BRA `(.L_x_139) ;  /* 0x0000000400208947 */ /* 0x002fea0003800000 */
[----:B------:R-:W-:Y:S01]  /*0d70*/  LOP3.LUT R7, R6, 0x7ffffff8, RZ, 0xc0, !PT ;  /* 0x7ffffff806077812 */ /* 0x000fe200078ec0ff */
[----:B------:R-:W-:Y:S01]  /*0d80*/  IMAD.MOV.U32 R6, RZ, RZ, RZ ;  /* 0x000000ffff067224 */ /* 0x000fe200078e00ff */
[----:B------:R-:W0:Y:S06]  /*0d90*/  LDCU UR4, c[0x0][0x388] ;  /* 0x00007100ff0477ac */ /* 0x000e2c0008000800 */
.L_x_142:
[----:B-1----:R-:W-:-:S04]  /*0da0*/  LEA R13, R6, R0, 0x7 ;  /* 0x00000000060d7211 */ /* 0x002fc800078e38ff */
[----:B------:R-:W-:-:S13]  /*0db0*/  ISETP.GE.AND P0, PT, R13, UR12, PT ;  /* 0x0000000c0d007c0c */ /* 0x000fda000bf06270 */
[C---:B------:R-:W-:Y:S01]  /*0dc0*/  @!P0 IMAD.WIDE.U32 R14, R13.reuse, 0x4, R2 ;  /* 0x000000040d0e8825 */ /* 0x040fe200078e0002 */
[----:B------:R-:W1:Y:S03]  /*0dd0*/  @!P0 LDC R21, c[0x0][0x388] ;  /* 0x0000e200ff158b82 */ /* 0x000e660000000800 */
[C---:B------:R-:W-:Y:S02]  /*0de0*/  @!P0 IMAD.WIDE.U32 R18, R13.reuse, 0x4, R4 ;  /* 0x000000040d128825 */ /* 0x040fe400078e0004 */
[----:B------:R-:W1:Y:S04]  /*0df0*/  @!P0 LDG.E R14, desc[UR20][R14.64] ;  /* 0x000000140e0e8981 */ /* 0x000e68000c1e1900 */
[----:B------:R2:W1:Y:S01]  /*0e00*/  @!P0 LDG.E R19, desc[UR20][R18.64] ;  /* 0x0000001412138981 */ /* 0x000462000c1e1900 */
[----:B------:R-:W-:-:S02]  /*0e10*/  IADD3 R23, PT, PT, R13, 0x80, RZ ;  /* 0x000000800d177810 */ /* 0x000fc40007ffe0ff */
[----:B------:R-:W-:Y:S02]  /*0e20*/  MOV R16, 0x4 ;  /* 0x0000000400107802 */ /* 0x000fe40000000f00 */
[C---:B------:R-:W-:Y:S01]  /*0e30*/  ISETP.GE.AND P1, PT, R23.reuse, UR12, PT ;  /* 0x0000000c17007c0c */ /* 0x040fe2000bf26270 */
[----:B------:R-:W-:-:S04]  /*0e40*/  IMAD.WIDE R8, R23, 0x4, R2 ;  /* 0x0000000417087825 */ /* 0x000fc800078e0202 */
[----:B------:R-:W-:-:S04]  /*0e50*/  @!P0 IMAD.WIDE.U32 R16, R13, R16, UR16 ;  /* 0x000000100d108e25 */ /* 0x000fc8000f8e0010 */
[----:B------:R-:W-:-:S04]  /*0e60*/  IMAD.WIDE R10, R23, 0x4, R4 ;  /* 0x00000004170a7825 */ /* 0x000fc800078e0204 */
[----:B--2---:R-:W2:Y:S01]  /*0e70*/  @!P1 LDC R18, c[0x0][0x388] ;  /* 0x0000e200ff129b82 */ /* 0x004ea20000000800 */
[----:B-1----:R-:W-:-:S05]  /*0e80*/  @!P0 FFMA R21, R14, R21, R19 ;  /* 0x000000150e158223 */ /* 0x002fca0000000013 */
[----:B------:R1:W-:Y:S04]  /*0e90*/  @!P0 STG.E desc[UR20][R16.64], R21 ;  /* 0x0000001510008986 */ /* 0x0003e8000c101914 */
[----:B------:R-:W2:Y:S04]  /*0ea0*/  @!P1 LDG.E R12, desc[UR20][R8.64] ;  /* 0x00000014080c9981 */ /* 0x000ea8000c1e1900 */
[----:B------:R-:W2:Y:S01]  /*0eb0*/  @!P1 LDG.E R19, desc[UR20][R10.64] ;  /* 0x000000140a139981 */ /* 0x000ea2000c1e1900 */
[----:B------:R-:W-:-:S05]  /*0ec0*/  VIADD R14, R13, 0x100 ;  /* 0x000001000d0e7836 */ /* 0x000fca0000000000 */
[----:B------:R-:W-:Y:S01]  /*0ed0*/  ISETP.GE.AND P0, PT, R14, UR12, PT ;  /* 0x0000000c0e007c0c */ /* 0x000fe2000bf06270 */
[----:B------:R-:W-:-:S05]  /*0ee0*/  HFMA2 R14, -RZ, RZ, 0, 2.384185791015625e-07 ;  /* 0x00000004ff0e7431 */ /* 0x000fca00000001ff */
[----:B------:R-:W-:-:S04]  /*0ef0*/  IMAD.WIDE R14, R23, R14, UR16 ;  /* 0x00000010170e7e25 */ /* 0x000fc8000f8e020e */
[----:B--2---:R-:W-:-:S03]  /*0f00*/  @!P1 FFMA R19, R12, R18, R19 ;  /* 0x000000120c139223 */ /* 0x004fc60000000013 */
[----:B------:R-:W2:Y:S02]  /*0f10*/  @!P0 LDC R18, c[0x0][0x388] ;  /* 0x0000e200ff128b82 */ /* 0x000ea40000000800 */
[----:B------:R3:W-:Y:S04]  /*0f20*/  @!P1 STG.E desc[UR20][R14.64], R19 ;  /* 0x000000130e009986 */ /* 0x0007e8000c101914 */
[----:B------:R-:W2:Y:S04]  /*0f30*/  @!P0 LDG.E R12, desc[UR20][R8.64+0x200] ;  /* 0x00020014080c8981 */ /* 0x000ea8000c1e1900 */
[----:B-1----:R-:W2:Y:S01]  /*0f40*/  @!P0 LDG.E R17, desc[UR20][R10.64+0x200] ;  /* 0x000200140a118981 */ /* 0x002ea2000c1e1900 */
[----:B------:R-:W-:-:S04]  /*0f50*/  IADD3 R16, PT, PT, R13, 0x180, RZ ;  /* 0x000001800d107810 */ /* 0x000fc80007ffe0ff */
[----:B------:R-:W-:Y:S01]  /*0f60*/  ISETP.GE.AND P1, PT, R16, UR12, PT ;  /* 0x0000000c10007c0c */ /* 0x000fe2000bf26270 */
[----:B--2---:R-:W-:-:S12]  /*0f70*/  @!P0 FFMA R17, R12, R18, R17 ;  /* 0x000000120c118223 */ /* 0x004fd80000000011 */
[----:B------:R-:W1:Y:S01]  /*0f80*/  @!P1 LDC R18, c[0x0][0x388] ;  /* 0x0000e200ff129b82 */ /* 0x000e620000000800 */
[----:B------:R2:W-:Y:S04]  /*0f90*/  @!P0 STG.E desc[UR20][R14.64+0x200], R17 ;  /* 0x000200110e008986 */ /* 0x0005e8000c101914 */
[----:B------:R-:W1:Y:S04]  /*0fa0*/  @!P1 LDG.E R12, desc[UR20][R8.64+0x400] ;  /* 0x00040014080c9981 */ /* 0x000e68000c1e1900 */
[----:B------:R-:W1:Y:S01]  /*0fb0*/  @!P1 LDG.E R21, desc[UR20][R10.64+0x400] ;  /* 0x000400140a159981 */ /* 0x000e62000c1e1900 */
[----:B------:R-:W-:-:S04]  /*0fc0*/  IADD3 R16, PT, PT, R13, 0x200, RZ ;  /* 0x000002000d107810 */ /* 0x000fc80007ffe0ff */
[----:B------:R-:W-:Y:S01]  /*0fd0*/  ISETP.GE.AND P0, PT, R16, UR12, PT ;  /* 0x0000000c10007c0c */ /* 0x000fe2000bf06270 */
[----:B------:R-:W-:Y:S02]  /*0fe0*/  VIADD R16, R13, 0x280 ;  /* 0x000002800d107836 */ /* 0x000fe40000000000 */
[----:B-1----:R-:W-:-:S10]  /*0ff0*/  @!P1 FFMA R21, R12, R18, R21 ;  /* 0x000000120c159223 */ /* 0x002fd40000000015 */
[----:B------:R-:W1:Y:S01]  /*1000*/  @!P0 LDC R18, c[0x0][0x388] ;  /* 0x0000e200ff128b82 */ /* 0x000e620000000800 */
[----:B------:R4:W-:Y:S04]  /*1010*/  @!P1 STG.E desc[UR20][R14.64+0x400], R21 ;  /* 0x000400150e009986 */ /* 0x0009e8000c101914 */
[----:B------:R-:W1:Y:S04]  /*1020*/  @!P0 LDG.E R12, desc[UR20][R8.64+0x600] ;  /* 0x00060014080c8981 */ /* 0x000e68000c1e1900 */
[----:B---3--:R-:W1:Y:S01]  /*1030*/  @!P0 LDG.E R19, desc[UR20][R10.64+0x600] ;  /* 0x000600140a138981 */ /* 0x008e62000c1e1900 */
[----:B------:R-:W-:-:S02]  /*1040*/  ISETP.GE.AND P1, PT, R16, UR12, PT ;  /* 0x0000000c10007c0c */ /* 0x000fc4000bf26270 */
[----:B------:R-:W-:Y:S01]  /*1050*/  IADD3 R16, PT, PT, R13, 0x300, RZ ;  /* 0x000003000d107810 */ /* 0x000fe20007ffe0ff */
[----:B-1----:R-:W-:-:S10]  /*1060*/  @!P0 FFMA R19, R12, R18, R19 ;  /* 0x000000120c138223 */ /* 0x002fd40000000013 */
[----:B------:R-:W1:Y:S01]  /*1070*/  @!P1 LDC R18, c[0x0][0x388] ;  /* 0x0000e200ff129b82 */ /* 0x000e620000000800 */
[----:B------:R3:W-:Y:S04]  /*1080*/  @!P0 STG.E desc[UR20][R14.64+0x600], R19 ;  /* 0x000600130e008986 */ /* 0x0007e8000c101914 */
[----:B------:R-:W1:Y:S04]  /*1090*/  @!P1 LDG.E R12, desc[UR20][R8.64+0x800] ;  /* 0x00080014080c9981 */ /* 0x000e68000c1e1900 */
[----:B--2---:R-:W1:Y:S01]  /*10a0*/  @!P1 LDG.E R17, desc[UR20][R10.64+0x800] ;  /* 0x000800140a119981 */ /* 0x004e62000c1e1900 */
[----:B------:R-:W-:-:S13]  /*10b0*/  ISETP.GE.AND P0, PT, R16, UR12, PT ;  /* 0x0000000c10007c0c */ /* 0x000fda000bf06270 */
[----:B------:R-:W2:Y:S01]  /*10c0*/  @!P0 LDC R16, c[0x0][0x388] ;  /* 0x0000e200ff108b82 */ /* 0x000ea20000000800 */
[----:B-1----:R-:W-:-:S05]  /*10d0*/  @!P1 FFMA R17, R12, R18, R17 ;  /* 0x000000120c119223 */ /* 0x002fca0000000011 */
[----:B------:R3:W-:Y:S04]  /*10e0*/  @!P1 STG.E desc[UR20][R14.64+0x800], R17 ;  /* 0x000800110e009986 */ /* 0x0007e8000c101914 */
[----:B------:R-:W2:Y:S04]  /*10f0*/  @!P0 LDG.E R12, desc[UR20][R8.64+0xa00] ;  /* 0x000a0014080c8981 */ /* 0x000ea8000c1e1900 */
[----:B----4-:R-:W2:Y:S01]  /*1100*/  @!P0 LDG.E R21, desc[UR20][R10.64+0xa00] ;  /* 0x000a00140a158981 */ /* 0x010ea2000c1e1900 */
[----:B------:R-:W-:Y:S01]  /*1110*/  IADD3 R13, PT, PT, R13, 0x380, RZ ;  /* 0x000003800d0d7810 */ /* 0x000fe20007ffe0ff */
[----:B------:R-:W-:Y:S01]  /*1120*/  BSSY.RECONVERGENT B0, `(.L_x_140) ;  /* 0x000000b000007945 */ /* 0x000fe20003800200 */
[----:B------:R-:W-:-:S04]  /*1130*/  IADD3 R6, PT, PT, R6, 0x8, RZ ;  /* 0x0000000806067810 */ /* 0x000fc80007ffe0ff */
[----:B------:R-:W-:Y:S01]  /*1140*/  ISETP.NE.AND P1, PT, R6, R7, PT ;  /* 0x000000070600720c */ /* 0x000fe20003f25270 */
[----:B--2---:R-:W-:-:S05]  /*1150*/  @!P0 FFMA R21, R12, R16, R21 ;  /* 0x000000100c158223 */ /* 0x004fca0000000015 */
[----:B------:R3:W-:Y:S01]  /*1160*/  @!P0 STG.E desc[UR20][R14.64+0xa00], R21 ;  /* 0x000a00150e008986 */ /* 0x0007e2000c101914 */
[----:B------:R-:W-:-:S13]  /*1170*/  ISETP.GE.AND P0, PT, R13, UR12, PT ;  /* 0x0000000c0d007c0c */ /* 0x000fda000bf06270 */
[----:B---3--:R-:W-:Y:S05]  /*1180*/  @P0 BRA `(.L_x_141) ;  /* 0x0000000000100947 */ /* 0x008fea0003800000 */
[----:B------:R-:W0:Y:S04]  /*1190*/  LDG.E R8, desc[UR20][R8.64+0xc00] ;  /* 0x000c001408087981 */ /* 0x000e28000c1e1900 */
[----:B------:R-:W0:Y:S02]  /*11a0*/  LDG.E R11, desc[UR20][R10.64+0xc00] ;  /* 0x000c00140a0b7981 */ /* 0x000e24000c1e1900 */
[----:B0-----:R-:W-:-:S05]  /*11b0*/  FFMA R13, R8, UR4, R11 ;  /* 0x00000004080d7c23 */ /* 0x001fca000800000b */
[----:B------:R1:W-:Y:S02]  /*11c0*/  STG.E desc[UR20][R14.64+0xc00], R13 ;  /* 0x000c000d0e007986 */ /* 0x0003e4000c101914 */
.L_x_141:
[----:B0-----:R-:W-:Y:S05]  /*11d0*/  BSYNC.RECONVERGENT B0 ;  /* 0x0000000000007941 */ /* 0x001fea0003800200 */
.L_x_140:
[----:B------:R-:W-:Y:S05]  /*11e0*/  @P1 BRA `(.L_x_142) ;  /* 0xfffffff800ec1947 */ /* 0x000fea000383ffff */
.L_x_139:
[----:B------:R-:W-:-:S13]  /*11f0*/  ISETP.NE.AND P0, PT, R20, RZ, PT ;  /* 0x000000ff1400720c */ /* 0x000fda0003f05270 */
[----:B------:R-:W-:Y:S05]  /*1200*/  @!P0 EXIT ;  /* 0x000000000000894d */ /* 0x000fea0003800000 */
[----:B------:R-:W0:Y:S01]  /*1210*/  LDC R6, c[0x0][0x384] ;  /* 0x0000e100ff067b82 */ /* 0x000e220000000800 */
[----:B------:R-:W-:Y:S02]  /*1220*/  ISETP.GE.U32.AND P1, PT, R20, 0x4, PT ;  /* 0x000000041400780c */ /* 0x000fe40003f26070 */
[----:B0-----:R-:W-:-:S04]  /*1230*/  LOP3.LUT R22, R6, 0x3, RZ, 0xc0, !PT ;  /* 0x0000000306167812 */ /* 0x001fc800078ec0ff */
[----:B------:R-:W-:-:S07]  /*1240*/  ISETP.NE.AND P0, PT, R22, RZ, PT ;  /* 0x000000ff1600720c */ /* 0x000fce0003f05270 */
[----:B------:R-:W-:Y:S06]  /*1250*/  @!P1 BRA `(.L_x_143) ;  /* 0x0000000000b49947 */ /* 0x000fec0003800000 */
[----:B------:R-:W-:-:S05]  /*1260*/  IMAD R9, R7, 0x80, R0 ;  /* 0x0000008007097824 */ /* 0x000fca00078e0200 */
[----:B------:R-:W-:-:S13]  /*1270*/  ISETP.GE.AND P1, PT, R9, UR12, PT ;  /* 0x0000000c09007c0c */ /* 0x000fda000bf26270 */
[C---:B-1----:R-:W-:Y:S01]  /*1280*/  @!P1 IMAD.WIDE R12, R9.reuse, 0x4, R2 ;  /* 0x00000004090c9825 */ /* 0x042fe200078e0202 */
[----:B------:R-:W0:Y:S03]  /*1290*/  @!P1 LDC R23, c[0x0][0x388] ;  /* 0x0000e200ff179b82 */ /* 0x000e260000000800 */
[C---:B------:R-:W-:Y:S02]  /*12a0*/  @!P1 IMAD.WIDE R14, R9.reuse, 0x4, R4 ;  /* 0x00000004090e9825 */ /* 0x040fe400078e0204 */
[----:B------:R-:W0:Y:S04]  /*12b0*/  @!P1 LDG.E R12, desc[UR20][R12.64] ;  /* 0x000000140c0c9981 */ /* 0x000e28000c1e1900 */
[----:B------:R-:W0:Y:S01]  /*12c0*/  @!P1 LDG.E R15, desc[UR20][R14.64] ;  /* 0x000000140e0f9981 */ /* 0x000e22000c1e1900 */
[----:B------:R-:W-:-:S02]  /*12d0*/  IADD3 R21, PT, PT, R9, 0x80, RZ ;  /* 0x0000008009157810 */ /* 0x000fc40007ffe0ff */
[----:B------:R-:W-:Y:S02]  /*12e0*/  MOV R10, 0x4 ;  /* 0x00000004000a7802 */ /* 0x000fe40000000f00 */
[----:B------:R-:W-:-:S03]  /*12f0*/  ISETP.GE.AND P2, PT, R21, UR12, PT ;  /* 0x0000000c15007c0c */ /* 0x000fc6000bf46270 */
[----:B------:R-:W-:-:S10]  /*1300*/  @!P1 IMAD.WIDE R10, R9, R10, UR16 ;  /* 0x00000010090a9e25 */ /* 0x000fd4000f8e020a */
[C---:B------:R-:W-:Y:S01]  /*1310*/  @!P2 IMAD.WIDE R16, R21.reuse, 0x4, R2 ;  /* 0x000000041510a825 */ /* 0x040fe200078e0202 */
[----:B------:R-:W1:Y:S03]  /*1320*/  @!P2 LDC R25, c[0x0][0x388] ;  /* 0x0000e200ff19ab82 */ /* 0x000e660000000800 */
[----:B------:R-:W-:-:S04]  /*1330*/  @!P2 IMAD.WIDE R18, R21, 0x4, R4 ;  /* 0x000000041512a825 */ /* 0x000fc800078e0204 */
[----:B0-----:R-:W-:-:S05]  /*1340*/  @!P1 FFMA R23, R12, R23, R15 ;  /* 0x000000170c179223 */ /* 0x001fca000000000f */
[----:B------:R0:W-:Y:S04]  /*1350*/  @!P1 STG.E desc[UR20][R10.64], R23 ;  /* 0x000000170a009986 */ /* 0x0001e8000c101914 */
[----:B------:R-:W1:Y:S04]  /*1360*/  @!P2 LDG.E R16, desc[UR20][R16.64] ;  /* 0x000000141010a981 */ /* 0x000e68000c1e1900 */
[----:B------:R-:W1:Y:S01]  /*1370*/  @!P2 LDG.E R19, desc[UR20][R18.64] ;  /* 0x000000141213a981 */ /* 0x000e62000c1e1900 */
[----:B------:R-:W-:Y:S01]  /*1380*/  IADD3 R27, PT, PT, R9, 0x100, RZ ;  /* 0x00000100091b7810 */ /* 0x000fe20007ffe0ff */
[----:B------:R-:W-:-:S03]  /*1390*/  IMAD.MOV.U32 R12, RZ, RZ, 0x4 ;  /* 0x00000004ff0c7424 */ /* 0x000fc600078e00ff */
[----:B------:R-:W-:Y:S01]  /*13a0*/  ISETP.GE.AND P1, PT, R27, UR12, PT ;  /* 0x0000000c1b007c0c */ /* 0x000fe2000bf26270 */
[----:B------:R-:W-:-:S12]  /*13b0*/  @!P2 IMAD.WIDE R12, R21, R12, UR16 ;  /* 0x00000010150cae25 */ /* 0x000fd8000f8e020c */
[----:B------:R-:W-:-:S04]  /*13c0*/  @!P1 IMAD.WIDE R14, R27, 0x4, R2 ;  /* 0x000000041b0e9825 */ /* 0x000fc800078e0202 */
[----:B------:R-:W-:-:S04]  /*13d0*/  @!P1 IMAD.WIDE R20, R27, 0x4, R4 ;  /* 0x000000041b149825 */ /* 0x000fc800078e0204 */
[----:B-1----:R-:W-:Y:S02]  /*13e0*/  @!P2 FFMA R25, R16, R25, R19 ;  /* 0x000000191019a223 */ /* 0x002fe40000000013 */
[----:B------:R-:W1:Y:S03]  /*13f0*/  @!P1 LDC R19, c[0x0][0x388] ;  /* 0x0000e200ff139b82 */ /* 0x000e660000000800 */
[----:B------:R2:W-:Y:S04]  /*1400*/  @!P2 STG.E desc[UR20][R12.64], R25 ;  /* 0x000000190c00a986 */ /* 0x0005e8000c101914 */
[----:B------:R3:W1:Y:S04]  /*1410*/  @!P1 LDG.E R14, desc[UR20][R14.64] ;  /* 0x000000140e0e9981 */ /* 0x000668000c1e1900 */
[----:B------:R-:W1:Y:S01]  /*1420*/  @!P1 LDG.E R21, desc[UR20][R20.64] ;  /* 0x0000001414159981 */ /* 0x000e62000c1e1900 */
[----:B0-----:R-:W-:Y:S01]  /*1430*/  IADD3 R23, PT, PT, R9, 0x180, RZ ;  /* 0x0000018009177810 */ /* 0x001fe20007ffe0ff */
[----:B------:R-:W-:-:S03]  /*1440*/  HFMA2 R8, -RZ, RZ, 0, 2.384185791015625e-07 ;  /* 0x00000004ff087431 */ /* 0x000fc600000001ff */
[----:B------:R-:W-:Y:S02]  /*1450*/  ISETP.GE.AND P2, PT, R23, UR12, PT ;  /* 0x0000000c17007c0c */ /* 0x000fe4000bf46270 */
[----:B------:R-:W-:-:S11]  /*1460*/  @!P1 IMAD.WIDE R8, R27, R8, UR16 ;  /* 0x000000101b089e25 */ /* 0x000fd6000f8e0208 */
[C---:B------:R-:W-:Y:S01]  /*1470*/  @!P2 IMAD.WIDE R10, R23.reuse, 0x4, R2 ;  /* 0x00000004170aa825 */ /* 0x040fe200078e0202 */
[----:B---3--:R-:W0:Y:S03]  /*1480*/  @!P2 LDC R15, c[0x0][0x388] ;  /* 0x0000e200ff0fab82 */ /* 0x008e260000000800 */
[----:B------:R-:W-:-:S04]  /*1490*/  @!P2 IMAD.WIDE R16, R23, 0x4, R4 ;  /* 0x000000041710a825 */ /* 0x000fc800078e0204 */
[----:B-1----:R-:W-:-:S05]  /*14a0*/  @!P1 FFMA R19, R14, R19, R21 ;  /* 0x000000130e139223 */ /* 0x002fca0000000015 */
[----:B------:R3:W-:Y:S04]  /*14b0*/  @!P1 STG.E desc[UR20][R8.64], R19 ;  /* 0x0000001308009986 */ /* 0x0007e8000c101914 */
[----:B------:R-:W0:Y:S04]  /*14c0*/  @!P2 LDG.E R10, desc[UR20][R10.64] ;  /* 0x000000140a0aa981 */ /* 0x000e28000c1e1900 */
[----:B------:R-:W0:Y:S01]  /*14d0*/  @!P2 LDG.E R17, desc[UR20][R16.64] ;  /* 0x000000141011a981 */ /* 0x000e22000c1e1900 */
[----:B--2---:R-:W-:Y:S01]  /*14e0*/  MOV R12, 0x4 ;  /* 0x00000004000c7802 */ /* 0x004fe20000000f00 */
[----:B------:R-:W-:-:S04]  /*14f0*/  VIADD R7, R7, 0x4 ;  /* 0x0000000407077836 */ /* 0x000fc80000000000 */
[----:B------:R-:W-:-:S04]  /*1500*/  @!P2 IMAD.WIDE R12, R23, R12, UR16 ;  /* 0x00000010170cae25 */ /* 0x000fc8000f8e020c */
[----:B0-----:R-:W-:-:S05]  /*1510*/  @!P2 FFMA R15, R10, R15, R17 ;  /* 0x0000000f0a0fa223 */ /* 0x001fca0000000011 */
[----:B------:R3:W-:Y:S02]  /*1520*/  @!P2 STG.E desc[UR20][R12.64], R15 ;  /* 0x0000000f0c00a986 */ /* 0x0007e4000c101914 */
.L_x_143:
[----:B------:R-:W-:Y:S05]  /*1530*/  @!P0 EXIT ;  /* 0x000000000000894d */ /* 0x000fea0003800000 */
[----:B------:R-:W-:Y:S02]  /*1540*/  ISETP.NE.AND P0, PT, R22, 0x1, PT ;  /* 0x000000011600780c */ /* 0x000fe40003f05270 */
[----:B------:R-:W-:-:S04]  /*1550*/  LOP3.LUT R6, R6, 0x1, RZ, 0xc0, !PT ;  /* 0x0000000106067812 */ /* 0x000fc800078ec0ff */
[----:B------:R-:W-:-:S07]  /*1560*/  ISETP.NE.U32.AND P2, PT, R6, 0x1, PT ;  /* 0x000000010600780c */ /* 0x000fce0003f45070 */
[----:B------:R-:W-:Y:S06]  /*1570*/  @!P0 BRA `(.L_x_144) ;  /* 0x00000000005c8947 */ /* 0x000fec0003800000 */
[----:B-1-3--:R-:W-:-:S04]  /*1580*/  LEA R13, R7, R0, 0x7 ;  /* 0x00000000070d7211 */ /* 0x00afc800078e38ff */
[----:B------:R-:W-:-:S13]  /*1590*/  ISETP.GE.AND P0, PT, R13, UR12, PT ;  /* 0x0000000c0d007c0c */ /* 0x000fda000bf06270 */
[C---:B------:R-:W-:Y:S01]  /*15a0*/  @!P0 IMAD.WIDE R8, R13.reuse, 0x4, R2 ;  /* 0x000000040d088825 */ /* 0x040fe200078e0202 */
[----:B------:R-:W0:Y:S03]  /*15b0*/  @!P0 LDC R19, c[0x0][0x388] ;  /* 0x0000e200ff138b82 */ /* 0x000e260000000800 */
[C---:B------:R-:W-:Y:S02]  /*15c0*/  @!P0 IMAD.WIDE R10, R13.reuse, 0x4, R4 ;  /* 0x000000040d0a8825 */ /* 0x040fe400078e0204 */
[----:B------:R-:W0:Y:S04]  /*15d0*/  @!P0 LDG.E R8, desc[UR20][R8.64] ;  /* 0x0000001408088981 */ /* 0x000e28000c1e1900 */
[----:B------:R-:W0:Y:S01]  /*15e0*/  @!P0 LDG.E R11, desc[UR20][R10.64] ;  /* 0x000000140a0b8981 */ /* 0x000e22000c1e1900 */
[----:B------:R-:W-:Y:S01]  /*15f0*/  IADD3 R21, PT, PT, R13, 0x80, RZ ;  /* 0x000000800d157810 */ /* 0x000fe20007ffe0ff */
[----:B------:R-:W-:-:S03]  /*1600*/  HFMA2 R12, -RZ, RZ, 0, 2.384185791015625e-07 ;  /* 0x00000004ff0c7431 */ /* 0x000fc600000001ff */
[----:B------:R-:W-:Y:S02]  /*1610*/  ISETP.GE.AND P1, PT, R21, UR12, PT ;  /* 0x0000000c15007c0c */ /* 0x000fe4000bf26270 */
[----:B------:R-:W-:-:S11]  /*1620*/  @!P0 IMAD.WIDE R12, R13, R12, UR16 ;  /* 0x000000100d0c8e25 */ /* 0x000fd6000f8e020c */
[----:B------:R-:W-:-:S04]  /*1630*/  @!P1 IMAD.WIDE R14, R21, 0x4, R2 ;  /* 0x00000004150e9825 */ /* 0x000fc800078e0202 */
[----:B------:R-:W-:-:S04]  /*1640*/  @!P1 IMAD.WIDE R16, R21, 0x4, R4 ;  /* 0x0000000415109825 */ /* 0x000fc800078e0204 */
[----:B0-----:R-:W-:Y:S02]  /*1650*/  @!P0 FFMA R19, R8, R19, R11 ;  /* 0x0000001308138223 */ /* 0x001fe4000000000b */
[----:B------:R-:W0:Y:S03]  /*1660*/  @!P1 LDC R11, c[0x0][0x388] ;  /* 0x0000e200ff0b9b82 */ /* 0x000e260000000800 */
[----:B------:R2:W-:Y:S04]  /*1670*/  @!P0 STG.E desc[UR20][R12.64], R19 ;  /* 0x000000130c008986 */ /* 0x0005e8000c101914 */
[----:B------:R-:W0:Y:S04]  /*1680*/  @!P1 LDG.E R14, desc[UR20][R14.64] ;  /* 0x000000140e0e9981 */ /* 0x000e28000c1e1900 */
[----:B------:R-:W0:Y:S01]  /*1690*/  @!P1 LDG.E R17, desc[UR20][R16.64] ;  /* 0x0000001410119981 */ /* 0x000e22000c1e1900 */
[----:B------:R-:W-:Y:S01]  /*16a0*/  IMAD.MOV.U32 R8, RZ, RZ, 0x4 ;  /* 0x00000004ff087424 */ /* 0x000fe200078e00ff */
[----:B------:R-:W-:-:S03]  /*16b0*/  IADD3 R7, PT, PT, R7, 0x2, RZ ;  /* 0x0000000207077810 */ /* 0x000fc60007ffe0ff */
[----:B------:R-:W-:-:S04]  /*16c0*/  @!P1 IMAD.WIDE R8, R21, R8, UR16 ;  /* 0x0000001015089e25 */ /* 0x000fc8000f8e0208 */
[----:B0-----:R-:W-:-:S05]  /*16d0*/  @!P1 FFMA R11, R14, R11, R17 ;  /* 0x0000000b0e0b9223 */ /* 0x001fca0000000011 */
[----:B------:R2:W-:Y:S02]  /*16e0*/  @!P1 STG.E desc[UR20][R8.64], R11 ;  /* 0x0000000b08009986 */ /* 0x0005e4000c101914 */
.L_x_144:
[----:B------:R-:W-:Y:S05]  /*16f0*/  @P2 EXIT ;  /* 0x000000000000294d */ /* 0x000fea0003800000 */
[----:B------:R-:W-:-:S04]  /*1700*/  LEA R7, R7, R0, 0x7 ;  /* 0x0000000007077211 */ /* 0x000fc800078e38ff */
[----:B------:R-:W-:-:S13]  /*1710*/  ISETP.GE.AND P0, PT, R7, UR12, PT ;  /* 0x0000000c07007c0c */ /* 0x000fda000bf06270 */
[----:B------:R-:W-:Y:S05]  /*1720*/  @P0 EXIT ;  /* 0x000000000000094d */ /* 0x000fea0003800000 */
[C---:B------:R-:W-:Y:S01]  /*1730*/  IMAD.WIDE R2, R7.reuse, 0x4, R2 ;  /* 0x0000000407027825 */ /* 0x040fe200078e0202 */
[----:B------:R-:W2:Y:S03]  /*1740*/  LDCU UR4, c[0x0][0x388] ;  /* 0x00007100ff0477ac */ /* 0x000ea60008000800 */
[----:B------:R-:W-:Y:S02]  /*1750*/  IMAD.WIDE R4, R7, 0x4, R4 ;  /* 0x0000000407047825 */ /* 0x000fe400078e0204 */
[----:B------:R-:W2:Y:S04]  /*1760*/  LDG.E R2, desc[UR20][R2.64] ;  /* 0x0000001402027981 */ /* 0x000ea8000c1e1900 */
[----:B------:R-:W2:Y:S01]  /*1770*/  LDG.E R5, desc[UR20][R4.64] ;  /* 0x0000001404057981 */ /* 0x000ea2000c1e1900 */
[----:B------:R-:W-:-:S05]  /*1780*/  MOV R6, 0x4 ;  /* 0x0000000400067802 */ /* 0x000fca0000000f00 */
[----:B------:R-:W-:-:S04]  /*1790*/  IMAD.WIDE R6, R7, R6, UR16 ;  /* 0x0000001007067e25 */ /* 0x000fc8000f8e0206 */
[----:B--23--:R-:W-:-:S05]  /*17a0*/  FFMA R9, R2, UR4, R5 ;  /* 0x0000000402097c23 */ /* 0x00cfca0008000005 */
[----:B------:R-:W-:Y:S01]  /*17b0*/  STG.E desc[UR20][R6.64], R9 ;  /* 0x0000000906007986 */ /* 0x000fe2000c101914 */
[----:B------:R-:W-:Y:S05]  /*17c0*/  EXIT ;  /* 0x000000000000794d */ /* 0x000fea0003800000 */
.L_x_145:
        /* <DEDUP_REMOVED lines=11> */
.L_x_158:


//--------------------- .text._ZN3cub18CUB_300001_SM_10006detail11EmptyKernelIvEEvv --------------------------
	.section	.text._ZN3cub18CUB_300001_SM_10006detail11EmptyKernelIvEEvv,"ax",@progbits
	.align	128
        .global         _ZN3cub18CUB_300001_SM_10006detail11EmptyKernelIvEEvv
        .type           _ZN3cub18CUB_300001_SM_10006detail11EmptyKernelIvEEvv,@function
        .size           _ZN3cub18CUB_300001_SM_10006detail11EmptyKernelIvEEvv,(.L_x_159 - _ZN3cub18CUB_300001_SM_10006detail11EmptyKernelIvEEvv)
        .other          _ZN3cub18CUB_300001_SM_10006detail11EmptyKernelIvEEvv,@"STO_CUDA_ENTRY STV_DEFAULT"
_ZN3cub18CUB_300001_SM_10006detail11EmptyKernelIvEEvv:
.text._ZN3cub18CUB_300001_SM_10006detail11EmptyKernelIvEEvv:
[----:B------:R-:W-:Y:S01]  /*0000*/  LDC R1, c[0x0][0x37c] ;  /* 0x0000df00ff017b82 */ /* 0x000fe20000000800 */
[----:B------:R-:W-:Y:S05]  /*0010*/  EXIT ;  /* 0x000000000000794d */ /* 0x000fea0003800000 */
.L_x_146:
        /* <DEDUP_REMOVED lines=14> */
.L_x_159:


//--------------------- .nv.shared._ZN3cub18CUB_300001_SM_10006detail8for_each13static_kernelINS2_12policy_hub_t12policy_500_tElN6thrust24THRUST_300001_SM_1000_NS8cuda_cub6__fill7functorINS7_6detail15normal_iteratorINS7_10device_ptrIfEEEEfEEEEvT0_T1_ --------------------------
	.section	.nv.shared._ZN3cub18CUB_300001_SM_10006detail8for_each13static_kernelINS2_12policy_hub_t12policy_500_tElN6thrust24THRUST_300001_SM_1000_NS8cuda_cub6__fill7functorINS7_6detail15normal_iteratorINS7_10device_ptrIfEEEEfEEEEvT0_T1_,"aw",@nobits
	.sectionflags	@""
	.align	128
	.zero		1024


//--------------------- .nv.shared.reserved.0     --------------------------
	.section	.nv.shared.reserved.0,"aw",@nobits
	.weak		__nv_reservedSMEM_offset_0_alias
	.size		__nv_reservedSMEM_offset_0_alias, 0, 64
	.other		__nv_reservedSMEM_offset_0_alias,@"STO_CUDA_RESERVED_SHARED STV_DEFAULT"
__nv_reservedSMEM_offset_0_alias:
	.zero		0
	.zero		64


//--------------------- .nv.global                --------------------------
	.section	.nv.global,"aw",@nobits
.nv.global:
	.type		_ZN34_INTERNAL_9327446d_4_k_cu_54babb5d6thrust24THRUST_300001_SM_1000_NS3seqE,@object
	.size		_ZN34_INTERNAL_9327446d_4_k_cu_54babb5d6thrust24THRUST_300001_SM_1000_NS3seqE,(_ZN34_INTERNAL_9327446d_4_k_cu_54babb5d4cuda3std3__48in_placeE - _ZN34_INTERNAL_9327446d_4_k_cu_54babb5d6thrust24THRUST_300001_SM_1000_NS3seqE)
_ZN34_INTERNAL_9327446d_4_k_cu_54babb5d6thrust24THRUST_300001_SM_1000_NS3seqE:
	.zero		1
	.type		_ZN34_INTERNAL_9327446d_4_k_cu_54babb5d4cuda3std3__48in_placeE,@object
	.size		_ZN34_INTERNAL_9327446d_4_k_cu_54babb5d4cuda3std3__48in_placeE,(_ZN34_INTERNAL_9327446d_4_k_cu_54babb5d4cuda3std6ranges3__45__cpo4sizeE - _ZN34_INTERNAL_9327446d_4_k_cu_54babb5d4cuda3std3__48in_placeE)
_ZN34_INTERNAL_9327446d_4_k_cu_54babb5d4cuda3std3__48in_placeE:
	.zero		1
	.type		_ZN34_INTERNAL_9327446d_4_k_cu_54babb5d4cuda3std6ranges3__45__cpo4sizeE,@object
	.size		_ZN34_INTERNAL_9327446d_4_k_cu_54babb5d4cuda3std6ranges3__45__cpo4sizeE,(_ZN34_INTERNAL_9327446d_4_k_cu_54babb5d6thrust24THRUST_300001_SM_1000_NS12placeholders2_3E - _ZN34_INTERNAL_9327446d_4_k_cu_54babb5d4cuda3std6ranges3__45__cpo4sizeE)
_ZN34_INTERNAL_9327446d_4_k_cu_54babb5d4cuda3std6ranges3__45__cpo4sizeE:
	.zero		1
	.type		_ZN34_INTERNAL_9327446d_4_k_cu_54babb5d6thrust24THRUST_300001_SM_1000_NS12placeholders2_3E,@object
	.size		_ZN34_INTERNAL_9327446d_4_k_cu_54babb5d6thrust24THRUST_300001_SM_1000_NS12placeholders2_3E,(_ZN34_INTERNAL_9327446d_4_k_cu_54babb5d4cuda3std3__45__cpo6cbeginE - _ZN34_INTERNAL_9327446d_4_k_cu_54babb5d6thrust24THRUST_300001_SM_1000_NS12placeholders2_3E)
_ZN34_INTERNAL_9327446d_4_k_cu_54babb5d6thrust24THRUST_300001_SM_1000_NS12placeholders2_3E:
	.zero		1
	.type		_ZN34_INTERNAL_9327446d_4_k_cu_54babb5d4cuda3std3__45__cpo6cbeginE,@object
	.size		_ZN34_INTERNAL_9327446d_4_k_cu_54babb5d4cuda3std3__45__cpo6cbeginE,(_ZN34_INTERNAL_9327446d_4_k_cu_54babb5d4cuda3std6ranges3__45__cpo6cbeginE - _ZN34_INTERNAL_9327446d_4_k_cu_54babb5d4cuda3std3__45__cpo6cbeginE)
_ZN34_INTERNAL_9327446d_4_k_cu_54babb5d4cuda3std3__45__cpo6cbeginE:
	.zero		1
	.type		_ZN34_INTERNAL_9327446d_4_k_cu_54babb5d4cuda3std6ranges3__45__cpo6cbeginE,@object
	.size		_ZN34_INTERNAL_9327446d_4_k_cu_54babb5d4cuda3std6ranges3__45__cpo6cbeginE,(_ZN34_INTERNAL_9327446d_4_k_cu_54babb5d6thrust24THRUST_300001_SM_1000_NS12placeholders2_7E - _ZN34_INTERNAL_9327446d_4_k_cu_54babb5d4cuda3std6ranges3__45__cpo6cbeginE)
_ZN34_INTERNAL_9327446d_4_k_cu_54babb5d4cuda3std6ranges3__45__cpo6cbeginE:
	.zero		1
	.type		_ZN34_INTERNAL_9327446d_4_k_cu_54babb5d6thrust24THRUST_300001_SM_1000_NS12placeholders2_7E,@object
	.size		_ZN34_INTERNAL_9327446d_4_k_cu_54babb5d6thrust24THRUST_300001_SM_1000_NS12placeholders2_7E,(_ZN34_INTERNAL_9327446d_4_k_cu_54babb5d4cuda3std3__45__cpo7crbeginE - _ZN34_INTERNAL_9327446d_4_k_cu_54babb5d6thrust24THRUST_300001_SM_1000_NS12placeholders2_7E)
_ZN34_INTERNAL_9327446d_4_k_cu_54babb5d6thrust24THRUST_300001_SM_1000_NS12placeholders2_7E:
	.zero		1
	.type		_ZN34_INTERNAL_9327446d_4_k_cu_54babb5d4cuda3std3__45__cpo7crbeginE,@object
	.size		_ZN34_INTERNAL_9327446d_4_k_cu_54babb5d4cuda3std3__45__cpo7crbeginE,(_ZN34_INTERNAL_9327446d_4_k_cu_54babb5d4cuda3std6ranges3__45__cpo4nextE - _ZN34_INTERNAL_9327446d_4_k_cu_54babb5d4cuda3std3__45__cpo7crbeginE)
_ZN34_INTERNAL_9327446d_4_k_cu_54babb5d4cuda3std3__45__cpo7crbeginE:
	.zero		1
	.type		_ZN34_INTERNAL_9327446d_4_k_cu_54babb5d4cuda3std6ranges3__45__cpo4nextE,@object
	.size		_ZN34_INTERNAL_9327446d_4_k_cu_54babb5d4cuda3std6ranges3__45__cpo4nextE,(_ZN34_INTERNAL_9327446d_4_k_cu_54babb5d4cuda3std6ranges3__45__cpo4swapE - _ZN34_INTERNAL_9327446d_4_k_cu_54babb5d4cuda3std6ranges3__45__cpo4nextE)
_ZN34_INTERNAL_9327446d_4_k_cu_54babb5d4cuda3std6ranges3__45__cpo4nextE:
	.zero		1
	.type		_ZN34_INTERNAL_9327446d_4_k_cu_54babb5d4cuda3std6ranges3__45__cpo4swapE,@object
	.size		_ZN34_INTERNAL_9327446d_4_k_cu_54babb5d4cuda3std6ranges3__45__cpo4swapE,(_ZN34_INTERNAL_9327446d_4_k_cu_54babb5d6thrust24THRUST_300001_SM_1000_NS8cuda_cub10par_nosyncE - _ZN34_INTERNAL_9327446d_4_k_cu_54babb5d4cuda3std6ranges3__45__cpo4swapE)
_ZN34_INTERNAL_9327446d_4_k_cu_54babb5d4cuda3std6ranges3__45__cpo4swapE:
	.zero		1
	.type		_ZN34_INTERNAL_9327446d_4_k_cu_54babb5d6thrust24THRUST_300001_SM_1000_NS8cuda_cub10par_nosyncE,@object
	.size		_ZN34_INTERNAL_9327446d_4_k_cu_54babb5d6thrust24THRUST_300001_SM_1000_NS8cuda_cub10par_nosyncE,(_ZN34_INTERNAL_9327446d_4_k_cu_54babb5d6thrust24THRUST_300001_SM_1000_NS12placeholders2_9E - _ZN34_INTERNAL_9327446d_4_k_cu_54babb5d6thrust24THRUST_300001_SM_1000_NS8cuda_cub10par_nosyncE)
_ZN34_INTERNAL_9327446d_4_k_cu_54babb5d6thrust24THRUST_300001_SM_1000_NS8cuda_cub10par_nosyncE:
	.zero		1
	.type		_ZN34_INTERNAL_9327446d_4_k_cu_54babb5d6thrust24THRUST_300001_SM_1000_NS12placeholders2_9E,@object
	.size		_ZN34_INTERNAL_9327446d_4_k_cu_54babb5d6thrust24THRUST_300001_SM_1000_NS12placeholders2_9E,(_ZN34_INTERNAL_9327446d_4_k_cu_54babb5d4cuda3std3__436_GLOBAL__N__9327446d_4_k_cu_54babb5d6ignoreE - _ZN34_INTERNAL_9327446d_4_k_cu_54babb5d6thrust24THRUST_300001_SM_1000_NS12placeholders2_9E)
_ZN34_INTERNAL_9327446d_4_k_cu_54babb5d6thrust24THRUST_300001_SM_1000_NS12placeholders2_9E:
	.zero		1
	.type		_ZN34_INTERNAL_9327446d_4_k_cu_54babb5d4cuda3std3__436_GLOBAL__N__9327446d_4_k_cu_54babb5d6ignoreE,@object
	.size		_ZN34_INTERNAL_9327446d_4_k_cu_54babb5d4cuda3std3__436_GLOBAL__N__9327446d_4_k_cu_54babb5d6ignoreE,(_ZN34_INTERNAL_9327446d_4_k_cu_54babb5d4cuda3std6ranges3__45__cpo4dataE - _ZN34_INTERNAL_9327446d_4_k_cu_54babb5d4cuda3std3__436_GLOBAL__N__9327446d_4_k_cu_54babb5d6ignoreE)
_ZN34_INTERNAL_9327446d_4_k_cu_54babb5d4cuda3std3__436_GLOBAL__N__9327446d_4_k_cu_54babb5d6ignoreE:
	.zero		1
	.type		_ZN34_INTERNAL_9327446d_4_k_cu_54babb5d4cuda3std6ranges3__45__cpo4dataE,@object
	.size		_ZN34_INTERNAL_9327446d_4_k_cu_54babb5d4cuda3std6ranges3__45__cpo4dataE,(_ZN34_INTERNAL_9327446d_4_k_cu_54babb5d6thrust24THRUST_300001_SM_1000_NS12placeholders2_1E - _ZN34_INTERNAL_9327446d_4_k_cu_54babb5d4cuda3std6ranges3__45__cpo4dataE)
_ZN34_INTERNAL_9327446d_4_k_cu_54babb5d4cuda3std6ranges3__45__cpo4dataE:
	.zero		1
	.type		_ZN34_INTERNAL_9327446d_4_k_cu_54babb5d6thrust24THRUST_300001_SM_1000_NS12placeholders2_1E,@object
	.size		_ZN34_INTERNAL_9327446d_4_k_cu_54babb5d6thrust24THRUST_300001_SM_1000_NS12placeholders2_1E,(_ZN34_INTERNAL_9327446d_4_k_cu_54babb5d4cuda3std3__45__cpo5beginE - _ZN34_INTERNAL_9327446d_4_k_cu_54babb5d6thrust24THRUST_300001_SM_1000_NS12placeholders2_1E)
_ZN34_INTERNAL_9327446d_4_k_cu_54babb5d6thrust24THRUST_300001_SM_1000_NS12placeholders2_1E:
	.zero		1
	.type		_ZN34_INTERNAL_9327446d_4_k_cu_54babb5d4cuda3std3__45__cpo5beginE,@object
	.size		_ZN34_INTERNAL_9327446d_4_k_cu_54babb5d4cuda3std3__45__cpo5beginE,(_ZN34_INTERNAL_9327446d_4_k_cu_54babb5d4cuda3std6ranges3__45__cpo5beginE - _ZN34_INTERNAL_9327446d_4_k_cu_54babb5d4cuda3std3__45__cpo5beginE)
_ZN34_INTERNAL_9327446d_4_k_cu_54babb5d4cuda3std3__45__cpo5beginE:
	.zero		1
	.type		_ZN34_INTERNAL_9327446d_4_k_cu_54babb5d4cuda3std6ranges3__45__cpo5beginE,@object
	.size		_ZN34_INTERNAL_9327446d_4_k_cu_54babb5d4cuda3std6ranges3__45__cpo5beginE,(_ZN34_INTERNAL_9327446d_4_k_cu_54babb5d6thrust24THRUST_300001_SM_1000_NS12placeholders2_5E - _ZN34_INTERNAL_9327446d_4_k_cu_54babb5d4cuda3std6ranges3__45__cpo5beginE)
_ZN34_INTERNAL_9327446d_4_k_cu_54babb5d4cuda3std6ranges3__45__cpo5beginE:
	.zero		1
	.type		_ZN34_INTERNAL_9327446d_4_k_cu_54babb5d6thrust24THRUST_300001_SM_1000_NS12placeholders2_5E,@object
	.size		_ZN34_INTERNAL_9327446d_4_k_cu_54babb5d6thrust24THRUST_300001_SM_1000_NS12placeholders2_5E,(_ZN34_INTERNAL_9327446d_4_k_cu_54babb5d4cuda3std3__45__cpo6rbeginE - _ZN34_INTERNAL_9327446d_4_k_cu_54babb5d6thrust24THRUST_300001_SM_1000_NS12placeholders2_5E)
_ZN34_INTERNAL_9327446d_4_k_cu_54babb5d6thrust24THRUST_300001_SM_1000_NS12placeholders2_5E:
	.zero		1
	.type		_ZN34_INTERNAL_9327446d_4_k_cu_54babb5d4cuda3std3__45__cpo6rbeginE,@object
	.size		_ZN34_INTERNAL_9327446d_4_k_cu_54babb5d4cuda3std3__45__cpo6rbeginE,(_ZN34_INTERNAL_9327446d_4_k_cu_54babb5d4cuda3std6ranges3__45__cpo7advanceE - _ZN34_INTERNAL_9327446d_4_k_cu_54babb5d4cuda3std3__45__cpo6rbeginE)
_ZN34_INTERNAL_9327446d_4_k_cu_54babb5d4cuda3std3__45__cpo6rbeginE:
	.zero		1
	.type		_ZN34_INTERNAL_9327446d_4_k_cu_54babb5d4cuda3std6ranges3__45__cpo7advanceE,@object
	.size		_ZN34_INTERNAL_9327446d_4_k_cu_54babb5d4cuda3std6ranges3__45__cpo7advanceE,(_ZN34_INTERNAL_9327446d_4_k_cu_54babb5d4cuda3std3__47nulloptE - _ZN34_INTERNAL_9327446d_4_k_cu_54babb5d4cuda3std6ranges3__45__cpo7advanceE)
_ZN34_INTERNAL_9327446d_4_k_cu_54babb5d4cuda3std6ranges3__45__cpo7advanceE:
	.zero		1
	.type		_ZN34_INTERNAL_9327446d_4_k_cu_54babb5d4cuda3std3__47nulloptE,@object
	.size		_ZN34_INTERNAL_9327446d_4_k_cu_54babb5d4cuda3std3__47nulloptE,(_ZN34_INTERNAL_9327446d_4_k_cu_54babb5d4cuda3std6ranges3__45__cpo8distanceE - _ZN34_INTERNAL_9327446d_4_k_cu_54babb5d4cuda3std3__47nulloptE)
_ZN34_INTERNAL_9327446d_4_k_cu_54babb5d4cuda3std3__47nulloptE:
	.zero		1
	.type		_ZN34_INTERNAL_9327446d_4_k_cu_54babb5d4cuda3std6ranges3__45__cpo8distanceE,@object
	.size		_ZN34_INTERNAL_9327446d_4_k_cu_54babb5d4cuda3std6ranges3__45__cpo8distanceE,(_ZN34_INTERNAL_9327446d_4_k_cu_54babb5d6thrust24THRUST_300001_SM_1000_NS12placeholders3_10E - _ZN34_INTERNAL_9327446d_4_k_cu_54babb5d4cuda3std6ranges3__45__cpo8distanceE)
_ZN34_INTERNAL_9327446d_4_k_cu_54babb5d4cuda3std6ranges3__45__cpo8distanceE:
	.zero		1
	.type		_ZN34_INTERNAL_9327446d_4_k_cu_54babb5d6thrust24THRUST_300001_SM_1000_NS12placeholders3_10E,@object
	.size		_ZN34_INTERNAL_9327446d_4_k_cu_54babb5d6thrust24THRUST_300001_SM_1000_NS12placeholders3_10E,(_ZN34_INTERNAL_9327446d_4_k_cu_54babb5d4cuda3std3__419piecewise_constructE - _ZN34_INTERNAL_9327446d_4_k_cu_54babb5d6thrust24THRUST_300001_SM_1000_NS12placeholders3_10E)
_ZN34_INTERNAL_9327446d_4_k_cu_54babb5d6thrust24THRUST_300001_SM_1000_NS12placeholders3_10E:
	.zero		1
	.type		_ZN34_INTERNAL_9327446d_4_k_cu_54babb5d4cuda3std3__419piecewise_constructE,@object
	.size		_ZN34_INTERNAL_9327446d_4_k_cu_54babb5d4cuda3std3__419piecewise_constructE,(_ZN34_INTERNAL_9327446d_4_k_cu_54babb5d4cuda3std6ranges3__45__cpo5cdataE - _ZN34_INTERNAL_9327446d_4_k_cu_54babb5d4cuda3std3__419piecewise_constructE)
_ZN34_INTERNAL_9327446d_4_k_cu_54babb5d4cuda3std3__419piecewise_constructE:
	.zero		1
	.type		_ZN34_INTERNAL_9327446d_4_k_cu_54babb5d4cuda3std6ranges3__45__cpo5cdataE,@object
	.size		_ZN34_INTERNAL_9327446d_4_k_cu_54babb5d4cuda3std6ranges3__45__cpo5cdataE,(_ZN34_INTERNAL_9327446d_4_k_cu_54babb5d6thrust24THRUST_300001_SM_1000_NS12placeholders2_2E - _ZN34_INTERNAL_9327446d_4_k_cu_54babb5d4cuda3std6ranges3__45__cpo5cdataE)
_ZN34_INTERNAL_9327446d_4_k_cu_54babb5d4cuda3std6ranges3__45__cpo5cdataE:
	.zero		1
	.type		_ZN34_INTERNAL_9327446d_4_k_cu_54babb5d6thrust24THRUST_300001_SM_1000_NS12placeholders2_2E,@object
	.size		_ZN34_INTERNAL_9327446d_4_k_cu_54babb5d6thrust24THRUST_300001_SM_1000_NS12placeholders2_2E,(_ZN34_INTERNAL_9327446d_4_k_cu_54babb5d4cuda3std3__45__cpo3endE - _ZN34_INTERNAL_9327446d_4_k_cu_54babb5d6thrust24THRUST_300001_SM_1000_NS12placeholders2_2E)
_ZN34_INTERNAL_9327446d_4_k_cu_54babb5d6thrust24THRUST_300001_SM_1000_NS12placeholders2_2E:
	.zero		1
	.type		_ZN34_INTERNAL_9327446d_4_k_cu_54babb5d4cuda3std3__45__cpo3endE,@object
	.size		_ZN34_INTERNAL_9327446d_4_k_cu_54babb5d4cuda3std3__45__cpo3endE,(_ZN34_INTERNAL_9327446d_4_k_cu_54babb5d4cuda3std6ranges3__45__cpo3endE - _ZN34_INTERNAL_9327446d_4_k_cu_54babb5d4cuda3std3__45__cpo3endE)
_ZN34_INTERNAL_9327446d_4_k_cu_54babb5d4cuda3std3__45__cpo3endE:
	.zero		1
	.type		_ZN34_INTERNAL_9327446d_4_k_cu_54babb5d4cuda3std6ranges3__45__cpo3endE,@object
	.size		_ZN34_INTERNAL_9327446d_4_k_cu_54babb5d4cuda3std6ranges3__45__cpo3endE,(_ZN34_INTERNAL_9327446d_4_k_cu_54babb5d6thrust24THRUST_300001_SM_1000_NS12placeholders2_6E - _ZN34_INTERNAL_9327446d_4_k_cu_54babb5d4cuda3std6ranges3__45__cpo3endE)
_ZN34_INTERNAL_9327446d_4_k_cu_54babb5d4cuda3std6ranges3__45__cpo3endE:
	.zero		1
	.type		_ZN34_INTERNAL_9327446d_4_k_cu_54babb5d6thrust24THRUST_300001_SM_1000_NS12placeholders2_6E,@object
	.size		_ZN34_INTERNAL_9327446d_4_k_cu_54babb5d6thrust24THRUST_300001_SM_1000_NS12placeholders2_6E,(_ZN34_INTERNAL_9327446d_4_k_cu_54babb5d4cuda3std3__45__cpo4rendE - _ZN34_INTERNAL_9327446d_4_k_cu_54babb5d6thrust24THRUST_300001_SM_1000_NS12placeholders2_6E)
_ZN34_INTERNAL_9327446d_4_k_cu_54babb5d6thrust24THRUST_300001_SM_1000_NS12placeholders2_6E:
	.zero		1
	.type		_ZN34_INTERNAL_9327446d_4_k_cu_54babb5d4cuda3std3__45__cpo4rendE,@object
	.size		_ZN34_INTERNAL_9327446d_4_k_cu_54babb5d4cuda3std3__45__cpo4rendE,(_ZN34_INTERNAL_9327446d_4_k_cu_54babb5d4cuda3std6ranges3__45__cpo9iter_swapE - _ZN34_INTERNAL_9327446d_4_k_cu_54babb5d4cuda3std3__45__cpo4rendE)
_ZN34_INTERNAL_9327446d_4_k_cu_54babb5d4cuda3std3__45__cpo4rendE:
	.zero		1
	.type		_ZN34_INTERNAL_9327446d_4_k_cu_54babb5d4cuda3std6ranges3__45__cpo9iter_swapE,@object
	.size		_ZN34_INTERNAL_9327446d_4_k_cu_54babb5d4cuda3std6ranges3__45__cpo9iter_swapE,(_ZN34_INTERNAL_9327446d_4_k_cu_54babb5d4cuda3std3__48unexpectE - _ZN34_INTERNAL_9327446d_4_k_cu_54babb5d4cuda3std6ranges3__45__cpo9iter_swapE)
_ZN34_INTERNAL_9327446d_4_k_cu_54babb5d4cuda3std6ranges3__45__cpo9iter_swapE:
	.zero		1
	.type		_ZN34_INTERNAL_9327446d_4_k_cu_54babb5d4cuda3std3__48unexpectE,@object
	.size		_ZN34_INTERNAL_9327446d_4_k_cu_54babb5d4cuda3std3__48unexpectE,(_ZN34_INTERNAL_9327446d_4_k_cu_54babb5d6thrust24THRUST_300001_SM_1000_NS8cuda_cub3parE - _ZN34_INTERNAL_9327446d_4_k_cu_54babb5d4cuda3std3__48unexpectE)
_ZN34_INTERNAL_9327446d_4_k_cu_54babb5d4cuda3std3__48unexpectE:
	.zero		1
	.type		_ZN34_INTERNAL_9327446d_4_k_cu_54babb5d6thrust24THRUST_300001_SM_1000_NS8cuda_cub3parE,@object
	.size		_ZN34_INTERNAL_9327446d_4_k_cu_54babb5d6thrust24THRUST_300001_SM_1000_NS8cuda_cub3parE,(_ZN34_INTERNAL_9327446d_4_k_cu_54babb5d6thrust24THRUST_300001_SM_1000_NS12placeholders2_4E - _ZN34_INTERNAL_9327446d_4_k_cu_54babb5d6thrust24THRUST_300001_SM_1000_NS8cuda_cub3parE)
_ZN34_INTERNAL_9327446d_4_k_cu_54babb5d6thrust24THRUST_300001_SM_1000_NS8cuda_cub3parE:
	.zero		1
	.type		_ZN34_INTERNAL_9327446d_4_k_cu_54babb5d6thrust24THRUST_300001_SM_1000_NS12placeholders2_4E,@object
	.size		_ZN34_INTERNAL_9327446d_4_k_cu_54babb5d6thrust24THRUST_300001_SM_1000_NS12placeholders2_4E,(_ZN34_INTERNAL_9327446d_4_k_cu_54babb5d4cuda3std3__45__cpo4cendE - _ZN34_INTERNAL_9327446d_4_k_cu_54babb5d6thrust24THRUST_300001_SM_1000_NS12placeholders2_4E)
_ZN34_INTERNAL_9327446d_4_k_cu_54babb5d6thrust24THRUST_300001_SM_1000_NS12placeholders2_4E:
	.zero		1
	.type		_ZN34_INTERNAL_9327446d_4_k_cu_54babb5d4cuda3std3__45__cpo4cendE,@object
	.size		_ZN34_INTERNAL_9327446d_4_k_cu_54babb5d4cuda3std3__45__cpo4cendE,(_ZN34_INTERNAL_9327446d_4_k_cu_54babb5d4cuda3std6ranges3__45__cpo4cendE - _ZN34_INTERNAL_9327446d_4_k_cu_54babb5d4cuda3std3__45__cpo4cendE)
_ZN34_INTERNAL_9327446d_4_k_cu_54babb5d4cuda3std3__45__cpo4cendE:
	.zero		1
	.type		_ZN34_INTERNAL_9327446d_4_k_cu_54babb5d4cuda3std6ranges3__45__cpo4cendE,@object
	.size		_ZN34_INTERNAL_9327446d_4_k_cu_54babb5d4cuda3std6ranges3__45__cpo4cendE,(_ZN34_INTERNAL_9327446d_4_k_cu_54babb5d4cuda3std3__420unreachable_sentinelE - _ZN34_INTERNAL_9327446d_4_k_cu_54babb5d4cuda3std6ranges3__45__cpo4cendE)
_ZN34_INTERNAL_9327446d_4_k_cu_54babb5d4cuda3std6ranges3__45__cpo4cendE:
	.zero		1
	.type		_ZN34_INTERNAL_9327446d_4_k_cu_54babb5d4cuda3std3__420unreachable_sentinelE,@object
	.size		_ZN34_INTERNAL_9327446d_4_k_cu_54babb5d4cuda3std3__420unreachable_sentinelE,(_ZN34_INTERNAL_9327446d_4_k_cu_54babb5d4cuda3std6ranges3__45__cpo5ssizeE - _ZN34_INTERNAL_9327446d_4_k_cu_54babb5d4cuda3std3__420unreachable_sentinelE)
_ZN34_INTERNAL_9327446d_4_k_cu_54babb5d4cuda3std3__420unreachable_sentinelE:
	.zero		1
	.type		_ZN34_INTERNAL_9327446d_4_k_cu_54babb5d4cuda3std6ranges3__45__cpo5ssizeE,@object
	.size		_ZN34_INTERNAL_9327446d_4_k_cu_54babb5d4cuda3std6ranges3__45__cpo5ssizeE,(_ZN34_INTERNAL_9327446d_4_k_cu_54babb5d6thrust24THRUST_300001_SM_1000_NS12placeholders2_8E - _ZN34_INTERNAL_9327446d_4_k_cu_54babb5d4cuda3std6ranges3__45__cpo5ssizeE)
_ZN34_INTERNAL_9327446d_4_k_cu_54babb5d4cuda3std6ranges3__45__cpo5ssizeE:
	.zero		1
	.type		_ZN34_INTERNAL_9327446d_4_k_cu_54babb5d6thrust24THRUST_300001_SM_1000_NS12placeholders2_8E,@object
	.size		_ZN34_INTERNAL_9327446d_4_k_cu_54babb5d6thrust24THRUST_300001_SM_1000_NS12placeholders2_8E,(_ZN34_INTERNAL_9327446d_4_k_cu_54babb5d4cuda3std3__45__cpo5crendE - _ZN34_INTERNAL_9327446d_4_k_cu_54babb5d6thrust24THRUST_300001_SM_1000_NS12placeholders2_8E)
_ZN34_INTERNAL_9327446d_4_k_cu_54babb5d6thrust24THRUST_300001_SM_1000_NS12placeholders2_8E:
	.zero		1
	.type		_ZN34_INTERNAL_9327446d_4_k_cu_54babb5d4cuda3std3__45__cpo5crendE,@object
	.size		_ZN34_INTERNAL_9327446d_4_k_cu_54babb5d4cuda3std3__45__cpo5crendE,(_ZN34_INTERNAL_9327446d_4_k_cu_54babb5d4cuda3std6ranges3__45__cpo4prevE - _ZN34_INTERNAL_9327446d_4_k_cu_54babb5d4cuda3std3__45__cpo5crendE)
_ZN34_INTERNAL_9327446d_4_k_cu_54babb5d4cuda3std3__45__cpo5crendE:
	.zero		1
	.type		_ZN34_INTERNAL_9327446d_4_k_cu_54babb5d4cuda3std6ranges3__45__cpo4prevE,@object
	.size		_ZN34_INTERNAL_9327446d_4_k_cu_54babb5d4cuda3std6ranges3__45__cpo4prevE,(_ZN34_INTERNAL_9327446d_4_k_cu_54babb5d4cuda3std6ranges3__45__cpo9iter_moveE - _ZN34_INTERNAL_9327446d_4_k_cu_54babb5d4cuda3std6ranges3__45__cpo4prevE)
_ZN34_INTERNAL_9327446d_4_k_cu_54babb5d4cuda3std6ranges3__45__cpo4prevE:
	.zero		1
	.type		_ZN34_INTERNAL_9327446d_4_k_cu_54babb5d4cuda3std6ranges3__45__cpo9iter_moveE,@object
	.size		_ZN34_INTERNAL_9327446d_4_k_cu_54babb5d4cuda3std6ranges3__45__cpo9iter_moveE,(_ZN34_INTERNAL_9327446d_4_k_cu_54babb5d6thrust24THRUST_300001_SM_1000_NS6system6detail10sequential3seqE - _ZN34_INTERNAL_9327446d_4_k_cu_54babb5d4cuda3std6ranges3__45__cpo9iter_moveE)
_ZN34_INTERNAL_9327446d_4_k_cu_54babb5d4cuda3std6ranges3__45__cpo9iter_moveE:
	.zero		1
	.type		_ZN34_INTERNAL_9327446d_4_k_cu_54babb5d6thrust24THRUST_300001_SM_1000_NS6system6detail10sequential3seqE,@object
	.size		_ZN34_INTERNAL_9327446d_4_k_cu_54babb5d6thrust24THRUST_300001_SM_1000_NS6system6detail10sequential3seqE,(.L_31 - _ZN34_INTERNAL_9327446d_4_k_cu_54babb5d6thrust24THRUST_300001_SM_1000_NS6system6detail10sequential3seqE)
_ZN34_INTERNAL_9327446d_4_k_cu_54babb5d6thrust24THRUST_300001_SM_1000_NS6system6detail10sequential3seqE:
	.zero		1
.L_31:


//--------------------- .nv.shared._ZN3cub18CUB_300001_SM_10006detail8for_each13static_kernelINS2_12policy_hub_t12policy_500_tEmN6thrust24THRUST_300001_SM_1000_NS8cuda_cub20__uninitialized_fill7functorINS7_10device_ptrIfEEfEEEEvT0_T1_ --------------------------
	.section	.nv.shared._ZN3cub18CUB_300001_SM_10006detail8for_each13static_kernelINS2_12policy_hub_t12policy_500_tEmN6thrust24THRUST_300001_SM_1000_NS8cuda_cub20__uninitialized_fill7functorINS7_10device_ptrIfEEfEEEEvT0_T1_,"aw",@nobits
	.sectionflags	@""
	.align	128
	.zero		1024


//--------------------- .nv.shared._ZN3cub18CUB_300001_SM_10006detail9transform16transform_kernelINS2_10policy_hubILb0EN4cuda3std3__45tupleIJN6thrust24THRUST_300001_SM_1000_NS6detail15normal_iteratorINSA_10device_ptrIfEEEESF_EEEE10policy1000ElNS7_4plusIfEESF_JPfSL_EEEvT0_iT1_T2_DpNS2_10kernel_argIT3_EE --------------------------
	.section	.nv.shared._ZN3cub18CUB_300001_SM_10006detail9transform16transform_kernelINS2_10policy_hubILb0EN4cuda3std3__45tupleIJN6thrust24THRUST_300001_SM_1000_NS6detail15normal_iteratorINSA_10device_ptrIfEEEESF_EEEE10policy1000ElNS7_4plusIfEESF_JPfSL_EEEvT0_iT1_T2_DpNS2_10kernel_argIT3_EE,"aw",@nobits
	.sectionflags	@""
	.align	128
.nv.shared._ZN3cub18CUB_300001_SM_10006detail9transform16transform_kernelINS2_10policy_hubILb0EN4cuda3std3__45tupleIJN6thrust24THRUST_300001_SM_1000_NS6detail15normal_iteratorINSA_10device_ptrIfEEEESF_EEEE10policy1000ElNS7_4plusIfEESF_JPfSL_EEEvT0_iT1_T2_DpNS2_10kernel_argIT3_EE:
	.zero		1152


//--------------------- .nv.shared._ZN3cub18CUB_300001_SM_10006detail9transform16transform_kernelINS2_10policy_hubILb0EN4cuda3std3__45tupleIJN6thrust24THRUST_300001_SM_1000_NS6detail15normal_iteratorINSA_10device_ptrIfEEEESF_EEEE10policy1000EiNS7_4plusIfEESF_JPfSL_EEEvT0_iT1_T2_DpNS2_10kernel_argIT3_EE --------------------------
	.section	.nv.shared._ZN3cub18CUB_300001_SM_10006detail9transform16transform_kernelINS2_10policy_hubILb0EN4cuda3std3__45tupleIJN6thrust24THRUST_300001_SM_1000_NS6detail15normal_iteratorINSA_10device_ptrIfEEEESF_EEEE10policy1000EiNS7_4plusIfEESF_JPfSL_EEEvT0_iT1_T2_DpNS2_10kernel_argIT3_EE,"aw",@nobits
	.sectionflags	@""
	.align	128
.nv.shared._ZN3cub18CUB_300001_SM_10006detail9transform16transform_kernelINS2_10policy_hubILb0EN4cuda3std3__45tupleIJN6thrust24THRUST_300001_SM_1000_NS6detail15normal_iteratorINSA_10device_ptrIfEEEESF_EEEE10policy1000EiNS7_4plusIfEESF_JPfSL_EEEvT0_iT1_T2_DpNS2_10kernel_argIT3_EE:
	.zero		1152


//--------------------- .nv.shared._ZN3cub18CUB_300001_SM_10006detail9transform16transform_kernelINS2_10policy_hubILb0EN4cuda3std3__45tupleIJN6thrust24THRUST_300001_SM_1000_NS6detail15normal_iteratorINSA_10device_ptrIfEEEESF_EEEE10policy1000ElNS7_10multipliesIfEESF_JPfSL_EEEvT0_iT1_T2_DpNS2_10kernel_argIT3_EE --------------------------
	.section	.nv.shared._ZN3cub18CUB_300001_SM_10006detail9transform16transform_kernelINS2_10policy_hubILb0EN4cuda3std3__45tupleIJN6thrust24THRUST_300001_SM_1000_NS6detail15normal_iteratorINSA_10device_ptrIfEEEESF_EEEE10policy1000ElNS7_10multipliesIfEESF_JPfSL_EEEvT0_iT1_T2_DpNS2_10kernel_argIT3_EE,"aw",@nobits
	.sectionflags	@""
	.align	128
.nv.shared._ZN3cub18CUB_300001_SM_10006detail9transform16transform_kernelINS2_10policy_hubILb0EN4cuda3std3__45tupleIJN6thrust24THRUST_300001_SM_1000_NS6detail15normal_iteratorINSA_10device_ptrIfEEEESF_EEEE10policy1000ElNS7_10multipliesIfEESF_JPfSL_EEEvT0_iT1_T2_DpNS2_10kernel_argIT3_EE:
	.zero		1152


//--------------------- .nv.shared._ZN3cub18CUB_300001_SM_10006detail9transform16transform_kernelINS2_10policy_hubILb0EN4cuda3std3__45tupleIJN6thrust24THRUST_300001_SM_1000_NS6detail15normal_iteratorINSA_10device_ptrIfEEEESF_EEEE10policy1000EiNS7_10multipliesIfEESF_JPfSL_EEEvT0_iT1_T2_DpNS2_10kernel_argIT3_EE --------------------------
	.section	.nv.shared._ZN3cub18CUB_300001_SM_10006detail9transform16transform_kernelINS2_10policy_hubILb0EN4cuda3std3__45tupleIJN6thrust24THRUST_300001_SM_1000_NS6detail15normal_iteratorINSA_10device_ptrIfEEEESF_EEEE10policy1000EiNS7_10multipliesIfEESF_JPfSL_EEEvT0_iT1_T2_DpNS2_10kernel_argIT3_EE,"aw",@nobits
	.sectionflags	@""
	.align	128
.nv.shared._ZN3cub18CUB_300001_SM_10006detail9transform16transform_kernelINS2_10policy_hubILb0EN4cuda3std3__45tupleIJN6thrust24THRUST_300001_SM_1000_NS6detail15normal_iteratorINSA_10device_ptrIfEEEESF_EEEE10policy1000EiNS7_10multipliesIfEESF_JPfSL_EEEvT0_iT1_T2_DpNS2_10kernel_argIT3_EE:
	.zero		1152


//--------------------- .nv.shared._ZN3cub18CUB_300001_SM_10006detail9transform16transform_kernelINS2_10policy_hubILb1EN4cuda3std3__45tupleIJN6thrust24THRUST_300001_SM_1000_NS6detail15normal_iteratorINSA_10device_ptrIfEEEESF_EEEE10policy1000El13saxpy_functorSF_JPfSK_EEEvT0_iT1_T2_DpNS2_10kernel_argIT3_EE --------------------------
	.section	.nv.shared._ZN3cub18CUB_300001_SM_10006detail9transform16transform_kernelINS2_10policy_hubILb1EN4cuda3std3__45tupleIJN6thrust24THRUST_300001_SM_1000_NS6detail15normal_iteratorINSA_10device_ptrIfEEEESF_EEEE10policy1000El13saxpy_functorSF_JPfSK_EEEvT0_iT1_T2_DpNS2_10kernel_argIT3_EE,"aw",@nobits
	.sectionflags	@""
	.align	128
	.zero		1024


//--------------------- .nv.shared._ZN3cub18CUB_300001_SM_10006detail9transform16transform_kernelINS2_10policy_hubILb1EN4cuda3std3__45tupleIJN6thrust24THRUST_300001_SM_1000_NS6detail15normal_iteratorINSA_10device_ptrIfEEEESF_EEEE10policy1000Ei13saxpy_functorSF_JPfSK_EEEvT0_iT1_T2_DpNS2_10kernel_argIT3_EE --------------------------
	.section	.nv.shared._ZN3cub18CUB_300001_SM_10006detail9transform16transform_kernelINS2_10policy_hubILb1EN4cuda3std3__45tupleIJN6thrust24THRUST_300001_SM_1000_NS6detail15normal_iteratorINSA_10device_ptrIfEEEESF_EEEE10policy1000Ei13saxpy_functorSF_JPfSK_EEEvT0_iT1_T2_DpNS2_10kernel_argIT3_EE,"aw",@nobits
	.sectionflags	@""
	.align	128
	.zero		1024


//--------------------- .nv.shared._ZN3cub18CUB_300001_SM_10006detail11EmptyKernelIvEEvv --------------------------
	.section	.nv.shared._ZN3cub18CUB_300001_SM_10006detail11EmptyKernelIvEEvv,"aw",@nobits
	.sectionflags	@""
	.align	128
	.zero		1024


//--------------------- .nv.constant0._ZN3cub18CUB_300001_SM_10006detail8for_each13static_kernelINS2_12policy_hub_t12policy_500_tElN6thrust24THRUST_300001_SM_1000_NS8cuda_cub6__fill7functorINS7_6detail15normal_iteratorINS7_10device_ptrIfEEEEfEEEEvT0_T1_ --------------------------
	.section	.nv.constant0._ZN3cub18CUB_300001_SM_10006detail8for_each13static_kernelINS2_12policy_hub_t12policy_500_tElN6thrust24THRUST_300001_SM_1000_NS8cuda_cub6__fill7functorINS7_6detail15normal_iteratorINS7_10device_ptrIfEEEEfEEEEvT0_T1_,"a",@progbits
	.sectionflags	@""
	.align	4
.nv.constant0._ZN3cub18CUB_300001_SM_10006detail8for_each13static_kernelINS2_12policy_hub_t12policy_500_tElN6thrust24THRUST_300001_SM_1000_NS8cuda_cub6__fill7functorINS7_6detail15normal_iteratorINS7_10device_ptrIfEEEEfEEEEvT0_T1_:
	.zero		920


//--------------------- .nv.constant0._ZN3cub18CUB_300001_SM_10006detail8for_each13static_kernelINS2_12policy_hub_t12policy_500_tEmN6thrust24THRUST_300001_SM_1000_NS8cuda_cub20__uninitialized_fill7functorINS7_10device_ptrIfEEfEEEEvT0_T1_ --------------------------
	.section	.nv.constant0._ZN3cub18CUB_300001_SM_10006detail8for_each13static_kernelINS2_12policy_hub_t12policy_500_tEmN6thrust24THRUST_300001_SM_1000_NS8cuda_cub20__uninitialized_fill7functorINS7_10device_ptrIfEEfEEEEvT0_T1_,"a",@progbits
	.sectionflags	@""
	.align	4
.nv.constant0._ZN3cub18CUB_300001_SM_10006detail8for_each13static_kernelINS2_12policy_hub_t12policy_500_tEmN6thrust24THRUST_300001_SM_1000_NS8cuda_cub20__uninitialized_fill7functorINS7_10device_ptrIfEEfEEEEvT0_T1_:
	.zero		920


//--------------------- .nv.constant0._ZN3cub18CUB_300001_SM_10006detail9transform16transform_kernelINS2_10policy_hubILb0EN4cuda3std3__45tupleIJN6thrust24THRUST_300001_SM_1000_NS6detail15normal_iteratorINSA_10device_ptrIfEEEESF_EEEE10policy1000ElNS7_4plusIfEESF_JPfSL_EEEvT0_iT1_T2_DpNS2_10kernel_argIT3_EE --------------------------
	.section	.nv.constant0._ZN3cub18CUB_300001_SM_10006detail9transform16transform_kernelINS2_10policy_hubILb0EN4cuda3std3__45tupleIJN6thrust24THRUST_300001_SM_1000_NS6detail15normal_iteratorINSA_10device_ptrIfEEEESF_EEEE10policy1000ElNS7_4plusIfEESF_JPfSL_EEEvT0_iT1_T2_DpNS2_10kernel_argIT3_EE,"a",@progbits
	.sectionflags	@""
	.align	4
.nv.constant0._ZN3cub18CUB_300001_SM_10006detail9transform16transform_kernelINS2_10policy_hubILb0EN4cuda3std3__45tupleIJN6thrust24THRUST_300001_SM_1000_NS6detail15normal_iteratorINSA_10device_ptrIfEEEESF_EEEE10policy1000ElNS7_4plusIfEESF_JPfSL_EEEvT0_iT1_T2_DpNS2_10kernel_argIT3_EE:
	.zero		952


//--------------------- .nv.constant0._ZN3cub18CUB_300001_SM_10006detail9transform16transform_kernelINS2_10policy_hubILb0EN4cuda3std3__45tupleIJN6thrust24THRUST_300001_SM_1000_NS6detail15normal_iteratorINSA_10device_ptrIfEEEESF_EEEE10policy1000EiNS7_4plusIfEESF_JPfSL_EEEvT0_iT1_T2_DpNS2_10kernel_argIT3_EE --------------------------
	.section	.nv.constant0._ZN3cub18CUB_300001_SM_10006detail9transform16transform_kernelINS2_10policy_hubILb0EN4cuda3std3__45tupleIJN6thrust24THRUST_300001_SM_1000_NS6detail15normal_iteratorINSA_10device_ptrIfEEEESF_EEEE10policy1000EiNS7_4plusIfEESF_JPfSL_EEEvT0_iT1_T2_DpNS2_10kernel_argIT3_EE,"a",@progbits
	.sectionflags	@""
	.align	4
.nv.constant0._ZN3cub18CUB_300001_SM_10006detail9transform16transform_kernelINS2_10policy_hubILb0EN4cuda3std3__45tupleIJN6thrust24THRUST_300001_SM_1000_NS6detail15normal_iteratorINSA_10device_ptrIfEEEESF_EEEE10policy1000EiNS7_4plusIfEESF_JPfSL_EEEvT0_iT1_T2_DpNS2_10kernel_argIT3_EE:
	.zero		952


//--------------------- .nv.constant0._ZN3cub18CUB_300001_SM_10006detail9transform16transform_kernelINS2_10policy_hubILb0EN4cuda3std3__45tupleIJN6thrust24THRUST_300001_SM_1000_NS6detail15normal_iteratorINSA_10device_ptrIfEEEESF_EEEE10policy1000ElNS7_10multipliesIfEESF_JPfSL_EEEvT0_iT1_T2_DpNS2_10kernel_argIT3_EE --------------------------
	.section	.nv.constant0._ZN3cub18CUB_300001_SM_10006detail9transform16transform_kernelINS2_10policy_hubILb0EN4cuda3std3__45tupleIJN6thrust24THRUST_300001_SM_1000_NS6detail15normal_iteratorINSA_10device_ptrIfEEEESF_EEEE10policy1000ElNS7_10multipliesIfEESF_JPfSL_EEEvT0_iT1_T2_DpNS2_10kernel_argIT3_EE,"a",@progbits
	.sectionflags	@""
	.align	4
.nv.constant0._ZN3cub18CUB_300001_SM_10006detail9transform16transform_kernelINS2_10policy_hubILb0EN4cuda3std3__45tupleIJN6thrust24THRUST_300001_SM_1000_NS6detail15normal_iteratorINSA_10device_ptrIfEEEESF_EEEE10policy1000ElNS7_10multipliesIfEESF_JPfSL_EEEvT0_iT1_T2_DpNS2_10kernel_argIT3_EE:
	.zero		952


//--------------------- .nv.constant0._ZN3cub18CUB_300001_SM_10006detail9transform16transform_kernelINS2_10policy_hubILb0EN4cuda3std3__45tupleIJN6thrust24THRUST_300001_SM_1000_NS6detail15normal_iteratorINSA_10device_ptrIfEEEESF_EEEE10policy1000EiNS7_10multipliesIfEESF_JPfSL_EEEvT0_iT1_T2_DpNS2_10kernel_argIT3_EE --------------------------
	.section	.nv.constant0._ZN3cub18CUB_300001_SM_10006detail9transform16transform_kernelINS2_10policy_hubILb0EN4cuda3std3__45tupleIJN6thrust24THRUST_300001_SM_1000_NS6detail15normal_iteratorINSA_10device_ptrIfEEEESF_EEEE10policy1000EiNS7_10multipliesIfEESF_JPfSL_EEEvT0_iT1_T2_DpNS2_10kernel_argIT3_EE,"a",@progbits
	.sectionflags	@""
	.align	4
.nv.constant0._ZN3cub18CUB_300001_SM_10006detail9transform16transform_kernelINS2_10policy_hubILb0EN4cuda3std3__45tupleIJN6thrust24THRUST_300001_SM_1000_NS6detail15normal_iteratorINSA_10device_ptrIfEEEESF_EEEE10policy1000EiNS7_10multipliesIfEESF_JPfSL_EEEvT0_iT1_T2_DpNS2_10kernel_argIT3_EE:
	.zero		952


//--------------------- .nv.constant0._ZN3cub18CUB_300001_SM_10006detail9transform16transform_kernelINS2_10policy_hubILb1EN4cuda3std3__45tupleIJN6thrust24THRUST_300001_SM_1000_NS6detail15normal_iteratorINSA_10device_ptrIfEEEESF_EEEE10policy1000El13saxpy_functorSF_JPfSK_EEEvT0_iT1_T2_DpNS2_10kernel_argIT3_EE --------------------------
	.section	.nv.constant0._ZN3cub18CUB_300001_SM_10006detail9transform16transform_kernelINS2_10policy_hubILb1EN4cuda3std3__45tupleIJN6thrust24THRUST_300001_SM_1000_NS6detail15normal_iteratorINSA_10device_ptrIfEEEESF_EEEE10policy1000El13saxpy_functorSF_JPfSK_EEEvT0_iT1_T2_DpNS2_10kernel_argIT3_EE,"a",@progbits
	.sectionflags	@""
	.align	4
.nv.constant0._ZN3cub18CUB_300001_SM_10006detail9transform16transform_kernelINS2_10policy_hubILb1EN4cuda3std3__45tupleIJN6thrust24THRUST_300001_SM_1000_NS6detail15normal_iteratorINSA_10device_ptrIfEEEESF_EEEE10policy1000El13saxpy_functorSF_JPfSK_EEEvT0_iT1_T2_DpNS2_10kernel_argIT3_EE:
	.zero		952


//--------------------- .nv.constant0._ZN3cub18CUB_300001_SM_10006detail9transform16transform_kernelINS2_10policy_hubILb1EN4cuda3std3__45tupleIJN6thrust24THRUST_300001_SM_1000_NS6detail15normal_iteratorINSA_10device_ptrIfEEEESF_EEEE10policy1000Ei13saxpy_functorSF_JPfSK_EEEvT0_iT1_T2_DpNS2_10kernel_argIT3_EE --------------------------
	.section	.nv.constant0._ZN3cub18CUB_300001_SM_10006detail9transform16transform_kernelINS2_10policy_hubILb1EN4cuda3std3__45tupleIJN6thrust24THRUST_300001_SM_1000_NS6detail15normal_iteratorINSA_10device_ptrIfEEEESF_EEEE10policy1000Ei13saxpy_functorSF_JPfSK_EEEvT0_iT1_T2_DpNS2_10kernel_argIT3_EE,"a",@progbits
	.sectionflags	@""
	.align	4
.nv.constant0._ZN3cub18CUB_300001_SM_10006detail9transform16transform_kernelINS2_10policy_hubILb1EN4cuda3std3__45tupleIJN6thrust24THRUST_300001_SM_1000_NS6detail15normal_iteratorINSA_10device_ptrIfEEEESF_EEEE10policy1000Ei13saxpy_functorSF_JPfSK_EEEvT0_iT1_T2_DpNS2_10kernel_argIT3_EE:
	.zero		952


//--------------------- .nv.constant0._ZN3cub18CUB_300001_SM_10006detail11EmptyKernelIvEEvv --------------------------
	.section	.nv.constant0._ZN3cub18CUB_300001_SM_10006detail11EmptyKernelIvEEvv,"a",@progbits
	.sectionflags	@""
	.align	4
.nv.constant0._ZN3cub18CUB_300001_SM_10006detail11EmptyKernelIvEEvv:
	.zero		896


//--------------------- SYMBOLS --------------------------

	.type		.nv.reservedSmem.offset0,@object
	.size		.nv.reservedSmem.offset0,0x4
	.type		.nv.reservedSmem.cap,@object
	.size		.nv.reservedSmem.cap,0x4
